	.target	sm_90a

	.elftype	@"ET_EXEC"


//--------------------- .note.nv.tkinfo           --------------------------
	.section	.note.nv.tkinfo,"",@"SHT_NOTE"
	.sectionflags	@"SHF_NOTE_NV_TKINFO"
	.tkinfo
        /*0018*/ 	.word	0x00000002
        /*0030*/ 	.string	""
        /*0030*/ 	.string	"ptxas"
        /*0030*/ 	.string	"Cuda compilation tools, release 13.0, V13.0.88"
        /*0030*/ 	.string	"Build cuda_13.0.r13.0/compiler.36424714_0"
        /*0030*/ 	.string	"-arch sm_90a -m 64 "



//--------------------- .note.nv.cuinfo           --------------------------
	.section	.note.nv.cuinfo,"",@"SHT_NOTE"
	.sectionflags	@"SHF_NOTE_NV_CUINFO"
        /*0018*/ 	.short	0x0002
        /*001a*/ 	.short	0x005a
        /*001c*/ 	.short	0x0082
	.zero		2


//--------------------- .nv.info                  --------------------------
	.section	.nv.info,"",@"SHT_CUDA_INFO"
	.align	4


	//----- nvinfo : EIATTR_REGCOUNT
	.align		4
        /*0000*/ 	.byte	0x04, 0x2f
        /*0002*/ 	.short	(.L_12 - .L_11)
	.align		4
.L_11:
        /*0004*/ 	.word	index@(_ZN7cutlass13device_kernelIN5flash19enable_sm80_to_sm89INS1_16FlashAttnFwdSm80INS1_25CollectiveMainloopFwdSm80ILi8ELi1ELb0EN4cute5tupleIJNS5_1CILi128EEENS7_ILi48EEENS7_ILi256EEEEEELi256ENS_10bfloat16_tEfNS_4arch4Sm80ELb1ELb0ELb0ELb1ELb1ELb1ELb1ELb0EEENS1_21CollectiveEpilogueFwdINS6_IJS8_SA_S9_EEENS6_IJNS7_ILi1EEESI_SI_EEESC_SE_Li256ELb1ELb1ELb0ELb0EEENS1_19SingleTileSchedulerILb1ELb0ELb1ELi128EEEEEEEEEvNT_6ParamsE)
        /*0008*/ 	.word	0x00000004


	//----- nvinfo : EIATTR_FRAME_SIZE
	.align		4
.L_12:
        /*000c*/ 	.byte	0x04, 0x11
        /*000e*/ 	.short	(.L_14 - .L_13)
	.align		4
.L_13:
        /*0010*/ 	.word	index@(_ZN7cutlass13device_kernelIN5flash19enable_sm80_to_sm89INS1_16FlashAttnFwdSm80INS1_25CollectiveMainloopFwdSm80ILi8ELi1ELb0EN4cute5tupleIJNS5_1CILi128EEENS7_ILi48EEENS7_ILi256EEEEEELi256ENS_10bfloat16_tEfNS_4arch4Sm80ELb1ELb0ELb0ELb1ELb1ELb1ELb1ELb0EEENS1_21CollectiveEpilogueFwdINS6_IJS8_SA_S9_EEENS6_IJNS7_ILi1EEESI_SI_EEESC_SE_Li256ELb1ELb1ELb0ELb0EEENS1_19SingleTileSchedulerILb1ELb0ELb1ELi128EEEEEEEEEvNT_6ParamsE)
        /*0014*/ 	.word	0x00000000


	//----- nvinfo : EIATTR_REGCOUNT
	.align		4
.L_14:
        /*0018*/ 	.byte	0x04, 0x2f
        /*001a*/ 	.short	(.L_16 - .L_15)
	.align		4
.L_15:
        /*001c*/ 	.word	index@(_ZN7cutlass13device_kernelIN5flash19enable_sm80_to_sm89INS1_16FlashAttnFwdSm80INS1_25CollectiveMainloopFwdSm80ILi8ELi1ELb0EN4cute5tupleIJNS5_1CILi128EEENS7_ILi96EEENS7_ILi256EEEEEELi256ENS_10bfloat16_tEfNS_4arch4Sm80ELb1ELb0ELb0ELb1ELb1ELb0ELb1ELb0EEENS1_21CollectiveEpilogueFwdINS6_IJS8_SA_S9_EEENS6_IJNS7_ILi1EEESI_SI_EEESC_SE_Li256ELb1ELb1ELb0ELb0EEENS1_19SingleTileSchedulerILb1ELb0ELb1ELi128EEEEEEEEEvNT_6ParamsE)
        /*0020*/ 	.word	0x00000004


	//----- nvinfo : EIATTR_FRAME_SIZE
	.align		4
.L_16:
        /*0024*/ 	.byte	0x04, 0x11
        /*0026*/ 	.short	(.L_18 - .L_17)
	.align		4
.L_17:
        /*0028*/ 	.word	index@(_ZN7cutlass13device_kernelIN5flash19enable_sm80_to_sm89INS1_16FlashAttnFwdSm80INS1_25CollectiveMainloopFwdSm80ILi8ELi1ELb0EN4cute5tupleIJNS5_1CILi128EEENS7_ILi96EEENS7_ILi256EEEEEELi256ENS_10bfloat16_tEfNS_4arch4Sm80ELb1ELb0ELb0ELb1ELb1ELb0ELb1ELb0EEENS1_21CollectiveEpilogueFwdINS6_IJS8_SA_S9_EEENS6_IJNS7_ILi1EEESI_SI_EEESC_SE_Li256ELb1ELb1ELb0ELb0EEENS1_19SingleTileSchedulerILb1ELb0ELb1ELi128EEEEEEEEEvNT_6ParamsE)
        /*002c*/ 	.word	0x00000000


	//----- nvinfo : EIATTR_REGCOUNT
	.align		4
.L_18:
        /*0030*/ 	.byte	0x04, 0x2f
        /*0032*/ 	.short	(.L_20 - .L_19)
	.align		4
.L_19:
        /*0034*/ 	.word	index@(_ZN7cutlass13device_kernelIN5flash19enable_sm80_to_sm89INS1_16FlashAttnFwdSm80INS1_25CollectiveMainloopFwdSm80ILi8ELi1ELb0EN4cute5tupleIJNS5_1CILi128EEENS7_ILi96EEENS7_ILi256EEEEEELi256ENS_10bfloat16_tEfNS_4arch4Sm80ELb1ELb0ELb0ELb0ELb1ELb0ELb1ELb0EEENS1_21CollectiveEpilogueFwdINS6_IJS8_SA_S9_EEENS6_IJNS7_ILi1EEESI_SI_EEESC_SE_Li256ELb0ELb1ELb0ELb0EEENS1_30DynamicPersistentTileSchedulerILi256ELi256ELb0ELb1ELb0EEEEEEEEEvNT_6ParamsE)
        /*0038*/ 	.word	0x00000004


	//----- nvinfo : EIATTR_FRAME_SIZE
	.align		4
.L_20:
        /*003c*/ 	.byte	0x04, 0x11
        /*003e*/ 	.short	(.L_22 - .L_21)
	.align		4
.L_21:
        /*0040*/ 	.word	index@(_ZN7cutlass13device_kernelIN5flash19enable_sm80_to_sm89INS1_16FlashAttnFwdSm80INS1_25CollectiveMainloopFwdSm80ILi8ELi1ELb0EN4cute5tupleIJNS5_1CILi128EEENS7_ILi96EEENS7_ILi256EEEEEELi256ENS_10bfloat16_tEfNS_4arch4Sm80ELb1ELb0ELb0ELb0ELb1ELb0ELb1ELb0EEENS1_21CollectiveEpilogueFwdINS6_IJS8_SA_S9_EEENS6_IJNS7_ILi1EEESI_SI_EEESC_SE_Li256ELb0ELb1ELb0ELb0EEENS1_30DynamicPersistentTileSchedulerILi256ELi256ELb0ELb1ELb0EEEEEEEEEvNT_6ParamsE)
        /*0044*/ 	.word	0x00000000


	//----- nvinfo : EIATTR_REGCOUNT
	.align		4
.L_22:
        /*0048*/ 	.byte	0x04, 0x2f
        /*004a*/ 	.short	(.L_24 - .L_23)
	.align		4
.L_23:
        /*004c*/ 	.word	index@(_ZN7cutlass13device_kernelIN5flash19enable_sm80_to_sm89INS1_16FlashAttnFwdSm80INS1_25CollectiveMainloopFwdSm80ILi8ELi1ELb0EN4cute5tupleIJNS5_1CILi128EEENS7_ILi48EEENS7_ILi256EEEEEELi256ENS_10bfloat16_tEfNS_4arch4Sm80ELb0ELb1ELb0ELb1ELb1ELb1ELb1ELb0EEENS1_21CollectiveEpilogueFwdINS6_IJS8_SA_S9_EEENS6_IJNS7_ILi1EEESI_SI_EEESC_SE_Li256ELb1ELb1ELb0ELb0EEENS1_19SingleTileSchedulerILb1ELb0ELb1ELi128EEEEEEEEEvNT_6ParamsE)
        /*0050*/ 	.word	0x00000004


	//----- nvinfo : EIATTR_FRAME_SIZE
	.align		4
.L_24:
        /*0054*/ 	.byte	0x04, 0x11
        /*0056*/ 	.short	(.L_26 - .L_25)
	.align		4
.L_25:
        /*0058*/ 	.word	index@(_ZN7cutlass13device_kernelIN5flash19enable_sm80_to_sm89INS1_16FlashAttnFwdSm80INS1_25CollectiveMainloopFwdSm80ILi8ELi1ELb0EN4cute5tupleIJNS5_1CILi128EEENS7_ILi48EEENS7_ILi256EEEEEELi256ENS_10bfloat16_tEfNS_4arch4Sm80ELb0ELb1ELb0ELb1ELb1ELb1ELb1ELb0EEENS1_21CollectiveEpilogueFwdINS6_IJS8_SA_S9_EEENS6_IJNS7_ILi1EEESI_SI_EEESC_SE_Li256ELb1ELb1ELb0ELb0EEENS1_19SingleTileSchedulerILb1ELb0ELb1ELi128EEEEEEEEEvNT_6ParamsE)
        /*005c*/ 	.word	0x00000000


	//----- nvinfo : EIATTR_REGCOUNT
	.align		4
.L_26:
        /*0060*/ 	.byte	0x04, 0x2f
        /*0062*/ 	.short	(.L_28 - .L_27)
	.align		4
.L_27:
        /*0064*/ 	.word	index@(_ZN7cutlass13device_kernelIN5flash19enable_sm80_to_sm89INS1_16FlashAttnFwdSm80INS1_25CollectiveMainloopFwdSm80ILi8ELi1ELb0EN4cute5tupleIJNS5_1CILi128EEENS7_ILi64EEENS7_ILi256EEEEEELi256ENS_10bfloat16_tEfNS_4arch4Sm80ELb0ELb1ELb0ELb1ELb1ELb0ELb1ELb0EEENS1_21CollectiveEpilogueFwdINS6_IJS8_SA_S9_EEENS6_IJNS7_ILi1EEESI_SI_EEESC_SE_Li256ELb1ELb1ELb0ELb0EEENS1_19SingleTileSchedulerILb1ELb0ELb1ELi128EEEEEEEEEvNT_6ParamsE)
        /*0068*/ 	.word	0x00000004


	//----- nvinfo : EIATTR_FRAME_SIZE
	.align		4
.L_28:
        /*006c*/ 	.byte	0x04, 0x11
        /*006e*/ 	.short	(.L_30 - .L_29)
	.align		4
.L_29:
        /*0070*/ 	.word	index@(_ZN7cutlass13device_kernelIN5flash19enable_sm80_to_sm89INS1_16FlashAttnFwdSm80INS1_25CollectiveMainloopFwdSm80ILi8ELi1ELb0EN4cute5tupleIJNS5_1CILi128EEENS7_ILi64EEENS7_ILi256EEEEEELi256ENS_10bfloat16_tEfNS_4arch4Sm80ELb0ELb1ELb0ELb1ELb1ELb0ELb1ELb0EEENS1_21CollectiveEpilogueFwdINS6_IJS8_SA_S9_EEENS6_IJNS7_ILi1EEESI_SI_EEESC_SE_Li256ELb1ELb1ELb0ELb0EEENS1_19SingleTileSchedulerILb1ELb0ELb1ELi128EEEEEEEEEvNT_6ParamsE)
        /*0074*/ 	.word	0x00000000


	//----- nvinfo : EIATTR_REGCOUNT
	.align		4
.L_30:
        /*0078*/ 	.byte	0x04, 0x2f
        /*007a*/ 	.short	(.L_32 - .L_31)
	.align		4
.L_31:
        /*007c*/ 	.word	index@(_ZN7cutlass13device_kernelIN5flash19enable_sm80_to_sm89INS1_16FlashAttnFwdSm80INS1_25CollectiveMainloopFwdSm80ILi8ELi1ELb0EN4cute5tupleIJNS5_1CILi128EEENS7_ILi64EEENS7_ILi256EEEEEELi256ENS_10bfloat16_tEfNS_4arch4Sm80ELb0ELb1ELb0ELb0ELb1ELb0ELb1ELb0EEENS1_21CollectiveEpilogueFwdINS6_IJS8_SA_S9_EEENS6_IJNS7_ILi1EEESI_SI_EEESC_SE_Li256ELb0ELb1ELb0ELb0EEENS1_19SingleTileSchedulerILb0ELb0ELb1ELi128EEEEEEEEEvNT_6ParamsE)
        /*0080*/ 	.word	0x00000004


	//----- nvinfo : EIATTR_FRAME_SIZE
	.align		4
.L_32:
        /*0084*/ 	.byte	0x04, 0x11
        /*0086*/ 	.short	(.L_34 - .L_33)
	.align		4
.L_33:
        /*0088*/ 	.word	index@(_ZN7cutlass13device_kernelIN5flash19enable_sm80_to_sm89INS1_16FlashAttnFwdSm80INS1_25CollectiveMainloopFwdSm80ILi8ELi1ELb0EN4cute5tupleIJNS5_1CILi128EEENS7_ILi64EEENS7_ILi256EEEEEELi256ENS_10bfloat16_tEfNS_4arch4Sm80ELb0ELb1ELb0ELb0ELb1ELb0ELb1ELb0EEENS1_21CollectiveEpilogueFwdINS6_IJS8_SA_S9_EEENS6_IJNS7_ILi1EEESI_SI_EEESC_SE_Li256ELb0ELb1ELb0ELb0EEENS1_19SingleTileSchedulerILb0ELb0ELb1ELi128EEEEEEEEEvNT_6ParamsE)
        /*008c*/ 	.word	0x00000000


	//----- nvinfo : EIATTR_REGCOUNT
	.align		4
.L_34:
        /*0090*/ 	.byte	0x04, 0x2f
        /*0092*/ 	.short	(.L_36 - .L_35)
	.align		4
.L_35:
        /*0094*/ 	.word	index@(_ZN7cutlass13device_kernelIN5flash19enable_sm80_to_sm89INS1_16FlashAttnFwdSm80INS1_25CollectiveMainloopFwdSm80ILi8ELi1ELb0EN4cute5tupleIJNS5_1CILi128EEENS7_ILi48EEENS7_ILi256EEEEEELi256ENS_10bfloat16_tEfNS_4arch4Sm80ELb0ELb0ELb0ELb1ELb1ELb1ELb1ELb0EEENS1_21CollectiveEpilogueFwdINS6_IJS8_SA_S9_EEENS6_IJNS7_ILi1EEESI_SI_EEESC_SE_Li256ELb1ELb1ELb0ELb0EEENS1_19SingleTileSchedulerILb1ELb0ELb1ELi128EEEEEEEEEvNT_6ParamsE)
        /*0098*/ 	.word	0x00000004


	//----- nvinfo : EIATTR_FRAME_SIZE
	.align		4
.L_36:
        /*009c*/ 	.byte	0x04, 0x11
        /*009e*/ 	.short	(.L_38 - .L_37)
	.align		4
.L_37:
        /*00a0*/ 	.word	index@(_ZN7cutlass13device_kernelIN5flash19enable_sm80_to_sm89INS1_16FlashAttnFwdSm80INS1_25CollectiveMainloopFwdSm80ILi8ELi1ELb0EN4cute5tupleIJNS5_1CILi128EEENS7_ILi48EEENS7_ILi256EEEEEELi256ENS_10bfloat16_tEfNS_4arch4Sm80ELb0ELb0ELb0ELb1ELb1ELb1ELb1ELb0EEENS1_21CollectiveEpilogueFwdINS6_IJS8_SA_S9_EEENS6_IJNS7_ILi1EEESI_SI_EEESC_SE_Li256ELb1ELb1ELb0ELb0EEENS1_19SingleTileSchedulerILb1ELb0ELb1ELi128EEEEEEEEEvNT_6ParamsE)
        /*00a4*/ 	.word	0x00000000


	//----- nvinfo : EIATTR_REGCOUNT
	.align		4
.L_38:
        /*00a8*/ 	.byte	0x04, 0x2f
        /*00aa*/ 	.short	(.L_40 - .L_39)
	.align		4
.L_39:
        /*00ac*/ 	.word	index@(_ZN7cutlass13device_kernelIN5flash19enable_sm80_to_sm89INS1_16FlashAttnFwdSm80INS1_25CollectiveMainloopFwdSm80ILi8ELi1ELb0EN4cute5tupleIJNS5_1CILi128EEENS7_ILi96EEENS7_ILi256EEEEEELi256ENS_10bfloat16_tEfNS_4arch4Sm80ELb0ELb0ELb0ELb1ELb1ELb0ELb1ELb0EEENS1_21CollectiveEpilogueFwdINS6_IJS8_SA_S9_EEENS6_IJNS7_ILi1EEESI_SI_EEESC_SE_Li256ELb1ELb1ELb0ELb0EEENS1_19SingleTileSchedulerILb1ELb0ELb1ELi128EEEEEEEEEvNT_6ParamsE)
        /*00b0*/ 	.word	0x00000004


	//----- nvinfo : EIATTR_FRAME_SIZE
	.align		4
.L_40:
        /*00b4*/ 	.byte	0x04, 0x11
        /*00b6*/ 	.short	(.L_42 - .L_41)
	.align		4
.L_41:
        /*00b8*/ 	.word	index@(_ZN7cutlass13device_kernelIN5flash19enable_sm80_to_sm89INS1_16FlashAttnFwdSm80INS1_25CollectiveMainloopFwdSm80ILi8ELi1ELb0EN4cute5tupleIJNS5_1CILi128EEENS7_ILi96EEENS7_ILi256EEEEEELi256ENS_10bfloat16_tEfNS_4arch4Sm80ELb0ELb0ELb0ELb1ELb1ELb0ELb1ELb0EEENS1_21CollectiveEpilogueFwdINS6_IJS8_SA_S9_EEENS6_IJNS7_ILi1EEESI_SI_EEESC_SE_Li256ELb1ELb1ELb0ELb0EEENS1_19SingleTileSchedulerILb1ELb0ELb1ELi128EEEEEEEEEvNT_6ParamsE)
        /*00bc*/ 	.word	0x00000000


	//----- nvinfo : EIATTR_REGCOUNT
	.align		4
.L_42:
        /*00c0*/ 	.byte	0x04, 0x2f
        /*00c2*/ 	.short	(.L_44 - .L_43)
	.align		4
.L_43:
        /*00c4*/ 	.word	index@(_ZN7cutlass13device_kernelIN5flash19enable_sm80_to_sm89INS1_16FlashAttnFwdSm80INS1_25CollectiveMainloopFwdSm80ILi8ELi1ELb0EN4cute5tupleIJNS5_1CILi128EEENS7_ILi96EEENS7_ILi256EEEEEELi256ENS_10bfloat16_tEfNS_4arch4Sm80ELb0ELb0ELb0ELb0ELb1ELb0ELb1ELb0EEENS1_21CollectiveEpilogueFwdINS6_IJS8_SA_S9_EEENS6_IJNS7_ILi1EEESI_SI_EEESC_SE_Li256ELb0ELb1ELb0ELb0EEENS1_19SingleTileSchedulerILb0ELb0ELb1ELi128EEEEEEEEEvNT_6ParamsE)
        /*00c8*/ 	.word	0x00000004


	//----- nvinfo : EIATTR_FRAME_SIZE
	.align		4
.L_44:
        /*00cc*/ 	.byte	0x04, 0x11
        /*00ce*/ 	.short	(.L_46 - .L_45)
	.align		4
.L_45:
        /*00d0*/ 	.word	index@(_ZN7cutlass13device_kernelIN5flash19enable_sm80_to_sm89INS1_16FlashAttnFwdSm80INS1_25CollectiveMainloopFwdSm80ILi8ELi1ELb0EN4cute5tupleIJNS5_1CILi128EEENS7_ILi96EEENS7_ILi256EEEEEELi256ENS_10bfloat16_tEfNS_4arch4Sm80ELb0ELb0ELb0ELb0ELb1ELb0ELb1ELb0EEENS1_21CollectiveEpilogueFwdINS6_IJS8_SA_S9_EEENS6_IJNS7_ILi1EEESI_SI_EEESC_SE_Li256ELb0ELb1ELb0ELb0EEENS1_19SingleTileSchedulerILb0ELb0ELb1ELi128EEEEEEEEEvNT_6ParamsE)
        /*00d4*/ 	.word	0x00000000


	//----- nvinfo : EIATTR_REGCOUNT
	.align		4
.L_46:
        /*00d8*/ 	.byte	0x04, 0x2f
        /*00da*/ 	.short	(.L_48 - .L_47)
	.align		4
.L_47:
        /*00dc*/ 	.word	index@(_ZN7cutlass13device_kernelIN5flash19enable_sm80_to_sm89INS1_16FlashAttnFwdSm80INS1_25CollectiveMainloopFwdSm80ILi8ELi1ELb0EN4cute5tupleIJNS5_1CILi128EEENS7_ILi32EEENS7_ILi256EEEEEELi256ENS_10bfloat16_tEfNS_4arch4Sm80ELb1ELb0ELb0ELb1ELb1ELb1ELb1ELb0EEENS1_21CollectiveEpilogueFwdINS6_IJS8_SA_S9_EEENS6_IJNS7_ILi1EEESI_SI_EEESC_SE_Li256ELb1ELb1ELb0ELb0EEENS1_19SingleTileSchedulerILb1ELb0ELb1ELi128EEEEEEEEEvNT_6ParamsE)
        /*00e0*/ 	.word	0x00000004


	//----- nvinfo : EIATTR_FRAME_SIZE
	.align		4
.L_48:
        /*00e4*/ 	.byte	0x04, 0x11
        /*00e6*/ 	.short	(.L_50 - .L_49)
	.align		4
.L_49:
        /*00e8*/ 	.word	index@(_ZN7cutlass13device_kernelIN5flash19enable_sm80_to_sm89INS1_16FlashAttnFwdSm80INS1_25CollectiveMainloopFwdSm80ILi8ELi1ELb0EN4cute5tupleIJNS5_1CILi128EEENS7_ILi32EEENS7_ILi256EEEEEELi256ENS_10bfloat16_tEfNS_4arch4Sm80ELb1ELb0ELb0ELb1ELb1ELb1ELb1ELb0EEENS1_21CollectiveEpilogueFwdINS6_IJS8_SA_S9_EEENS6_IJNS7_ILi1EEESI_SI_EEESC_SE_Li256ELb1ELb1ELb0ELb0EEENS1_19SingleTileSchedulerILb1ELb0ELb1ELi128EEEEEEEEEvNT_6ParamsE)
        /*00ec*/ 	.word	0x00000000


	//----- nvinfo : EIATTR_REGCOUNT
	.align		4
.L_50:
        /*00f0*/ 	.byte	0x04, 0x2f
        /*00f2*/ 	.short	(.L_52 - .L_51)
	.align		4
.L_51:
        /*00f4*/ 	.word	index@(_ZN7cutlass13device_kernelIN5flash19enable_sm80_to_sm89INS1_16FlashAttnFwdSm80INS1_25CollectiveMainloopFwdSm80ILi8ELi1ELb1EN4cute5tupleIJNS5_1CILi128EEENS7_ILi64EEENS7_ILi256EEEEEELi256ENS_10bfloat16_tEfNS_4arch4Sm80ELb1ELb0ELb0ELb1ELb1ELb0ELb1ELb0EEENS1_21CollectiveEpilogueFwdINS6_IJS8_SA_S9_EEENS6_IJNS7_ILi1EEESI_SI_EEESC_SE_Li256ELb1ELb1ELb0ELb0EEENS1_19SingleTileSchedulerILb1ELb0ELb1ELi128EEEEEEEEEvNT_6ParamsE)
        /*00f8*/ 	.word	0x00000004


	//----- nvinfo : EIATTR_FRAME_SIZE
	.align		4
.L_52:
        /*00fc*/ 	.byte	0x04, 0x11
        /*00fe*/ 	.short	(.L_54 - .L_53)
	.align		4
.L_53:
        /*0100*/ 	.word	index@(_ZN7cutlass13device_kernelIN5flash19enable_sm80_to_sm89INS1_16FlashAttnFwdSm80INS1_25CollectiveMainloopFwdSm80ILi8ELi1ELb1EN4cute5tupleIJNS5_1CILi128EEENS7_ILi64EEENS7_ILi256EEEEEELi256ENS_10bfloat16_tEfNS_4arch4Sm80ELb1ELb0ELb0ELb1ELb1ELb0ELb1ELb0EEENS1_21CollectiveEpilogueFwdINS6_IJS8_SA_S9_EEENS6_IJNS7_ILi1EEESI_SI_EEESC_SE_Li256ELb1ELb1ELb0ELb0EEENS1_19SingleTileSchedulerILb1ELb0ELb1ELi128EEEEEEEEEvNT_6ParamsE)
        /*0104*/ 	.word	0x00000000


	//----- nvinfo : EIATTR_REGCOUNT
	.align		4
.L_54:
        /*0108*/ 	.byte	0x04, 0x2f
        /*010a*/ 	.short	(.L_56 - .L_55)
	.align		4
.L_55:
        /*010c*/ 	.word	index@(_ZN7cutlass13device_kernelIN5flash19enable_sm80_to_sm89INS1_16FlashAttnFwdSm80INS1_25CollectiveMainloopFwdSm80ILi8ELi1ELb1EN4cute5tupleIJNS5_1CILi128EEENS7_ILi64EEENS7_ILi256EEEEEELi256ENS_10bfloat16_tEfNS_4arch4Sm80ELb1ELb0ELb0ELb0ELb1ELb0ELb1ELb0EEENS1_21CollectiveEpilogueFwdINS6_IJS8_SA_S9_EEENS6_IJNS7_ILi1EEESI_SI_EEESC_SE_Li256ELb0ELb1ELb0ELb0EEENS1_30DynamicPersistentTileSchedulerILi256ELi256ELb0ELb1ELb0EEEEEEEEEvNT_6ParamsE)
        /*0110*/ 	.word	0x00000004


	//----- nvinfo : EIATTR_FRAME_SIZE
	.align		4
.L_56:
        /*0114*/ 	.byte	0x04, 0x11
        /*0116*/ 	.short	(.L_58 - .L_57)
	.align		4
.L_57:
        /*0118*/ 	.word	index@(_ZN7cutlass13device_kernelIN5flash19enable_sm80_to_sm89INS1_16FlashAttnFwdSm80INS1_25CollectiveMainloopFwdSm80ILi8ELi1ELb1EN4cute5tupleIJNS5_1CILi128EEENS7_ILi64EEENS7_ILi256EEEEEELi256ENS_10bfloat16_tEfNS_4arch4Sm80ELb1ELb0ELb0ELb0ELb1ELb0ELb1ELb0EEENS1_21CollectiveEpilogueFwdINS6_IJS8_SA_S9_EEENS6_IJNS7_ILi1EEESI_SI_EEESC_SE_Li256ELb0ELb1ELb0ELb0EEENS1_30DynamicPersistentTileSchedulerILi256ELi256ELb0ELb1ELb0EEEEEEEEEvNT_6ParamsE)
        /*011c*/ 	.word	0x00000000


	//----- nvinfo : EIATTR_REGCOUNT
	.align		4
.L_58:
        /*0120*/ 	.byte	0x04, 0x2f
        /*0122*/ 	.short	(.L_60 - .L_59)
	.align		4
.L_59:
        /*0124*/ 	.word	index@(_ZN7cutlass13device_kernelIN5flash19enable_sm80_to_sm89INS1_16FlashAttnFwdSm80INS1_25CollectiveMainloopFwdSm80ILi8ELi1ELb0EN4cute5tupleIJNS5_1CILi128EEENS7_ILi32EEENS7_ILi256EEEEEELi256ENS_10bfloat16_tEfNS_4arch4Sm80ELb0ELb1ELb0ELb1ELb1ELb1ELb1ELb0EEENS1_21CollectiveEpilogueFwdINS6_IJS8_SA_S9_EEENS6_IJNS7_ILi1EEESI_SI_EEESC_SE_Li256ELb1ELb1ELb0ELb0EEENS1_19SingleTileSchedulerILb1ELb0ELb1ELi128EEEEEEEEEvNT_6ParamsE)
        /*0128*/ 	.word	0x00000004


	//----- nvinfo : EIATTR_FRAME_SIZE
	.align		4
.L_60:
        /*012c*/ 	.byte	0x04, 0x11
        /*012e*/ 	.short	(.L_62 - .L_61)
	.align		4
.L_61:
        /*0130*/ 	.word	index@(_ZN7cutlass13device_kernelIN5flash19enable_sm80_to_sm89INS1_16FlashAttnFwdSm80INS1_25CollectiveMainloopFwdSm80ILi8ELi1ELb0EN4cute5tupleIJNS5_1CILi128EEENS7_ILi32EEENS7_ILi256EEEEEELi256ENS_10bfloat16_tEfNS_4arch4Sm80ELb0ELb1ELb0ELb1ELb1ELb1ELb1ELb0EEENS1_21CollectiveEpilogueFwdINS6_IJS8_SA_S9_EEENS6_IJNS7_ILi1EEESI_SI_EEESC_SE_Li256ELb1ELb1ELb0ELb0EEENS1_19SingleTileSchedulerILb1ELb0ELb1ELi128EEEEEEEEEvNT_6ParamsE)
        /*0134*/ 	.word	0x00000000


	//----- nvinfo : EIATTR_REGCOUNT
	.align		4
.L_62:
        /*0138*/ 	.byte	0x04, 0x2f
        /*013a*/ 	.short	(.L_64 - .L_63)
	.align		4
.L_63:
        /*013c*/ 	.word	index@(_ZN7cutlass13device_kernelIN5flash19enable_sm80_to_sm89INS1_16FlashAttnFwdSm80INS1_25CollectiveMainloopFwdSm80ILi8ELi1ELb1EN4cute5tupleIJNS5_1CILi128EEENS7_ILi48EEENS7_ILi256EEEEEELi256ENS_10bfloat16_tEfNS_4arch4Sm80ELb0ELb1ELb0ELb1ELb1ELb0ELb1ELb0EEENS1_21CollectiveEpilogueFwdINS6_IJS8_SA_S9_EEENS6_IJNS7_ILi1EEESI_SI_EEESC_SE_Li256ELb1ELb1ELb0ELb0EEENS1_19SingleTileSchedulerILb1ELb0ELb1ELi128EEEEEEEEEvNT_6ParamsE)
        /*0140*/ 	.word	0x00000004


	//----- nvinfo : EIATTR_FRAME_SIZE
	.align		4
.L_64:
        /*0144*/ 	.byte	0x04, 0x11
        /*0146*/ 	.short	(.L_66 - .L_65)
	.align		4
.L_65:
        /*0148*/ 	.word	index@(_ZN7cutlass13device_kernelIN5flash19enable_sm80_to_sm89INS1_16FlashAttnFwdSm80INS1_25CollectiveMainloopFwdSm80ILi8ELi1ELb1EN4cute5tupleIJNS5_1CILi128EEENS7_ILi48EEENS7_ILi256EEEEEELi256ENS_10bfloat16_tEfNS_4arch4Sm80ELb0ELb1ELb0ELb1ELb1ELb0ELb1ELb0EEENS1_21CollectiveEpilogueFwdINS6_IJS8_SA_S9_EEENS6_IJNS7_ILi1EEESI_SI_EEESC_SE_Li256ELb1ELb1ELb0ELb0EEENS1_19SingleTileSchedulerILb1ELb0ELb1ELi128EEEEEEEEEvNT_6ParamsE)
        /*014c*/ 	.word	0x00000000


	//----- nvinfo : EIATTR_REGCOUNT
	.align		4
.L_66:
        /*0150*/ 	.byte	0x04, 0x2f
        /*0152*/ 	.short	(.L_68 - .L_67)
	.align		4
.L_67:
        /*0154*/ 	.word	index@(_ZN7cutlass13device_kernelIN5flash19enable_sm80_to_sm89INS1_16FlashAttnFwdSm80INS1_25CollectiveMainloopFwdSm80ILi8ELi1ELb1EN4cute5tupleIJNS5_1CILi128EEENS7_ILi48EEENS7_ILi256EEEEEELi256ENS_10bfloat16_tEfNS_4arch4Sm80ELb0ELb1ELb0ELb0ELb1ELb0ELb1ELb0EEENS1_21CollectiveEpilogueFwdINS6_IJS8_SA_S9_EEENS6_IJNS7_ILi1EEESI_SI_EEESC_SE_Li256ELb0ELb1ELb0ELb0EEENS1_19SingleTileSchedulerILb0ELb0ELb1ELi128EEEEEEEEEvNT_6ParamsE)
        /*0158*/ 	.word	0x00000004


	//----- nvinfo : EIATTR_FRAME_SIZE
	.align		4
.L_68:
        /*015c*/ 	.byte	0x04, 0x11
        /*015e*/ 	.short	(.L_70 - .L_69)
	.align		4
.L_69:
        /*0160*/ 	.word	index@(_ZN7cutlass13device_kernelIN5flash19enable_sm80_to_sm89INS1_16FlashAttnFwdSm80INS1_25CollectiveMainloopFwdSm80ILi8ELi1ELb1EN4cute5tupleIJNS5_1CILi128EEENS7_ILi48EEENS7_ILi256EEEEEELi256ENS_10bfloat16_tEfNS_4arch4Sm80ELb0ELb1ELb0ELb0ELb1ELb0ELb1ELb0EEENS1_21CollectiveEpilogueFwdINS6_IJS8_SA_S9_EEENS6_IJNS7_ILi1EEESI_SI_EEESC_SE_Li256ELb0ELb1ELb0ELb0EEENS1_19SingleTileSchedulerILb0ELb0ELb1ELi128EEEEEEEEEvNT_6ParamsE)
        /*0164*/ 	.word	0x00000000


	//----- nvinfo : EIATTR_REGCOUNT
	.align		4
.L_70:
        /*0168*/ 	.byte	0x04, 0x2f
        /*016a*/ 	.short	(.L_72 - .L_71)
	.align		4
.L_71:
        /*016c*/ 	.word	index@(_ZN7cutlass13device_kernelIN5flash19enable_sm80_to_sm89INS1_16FlashAttnFwdSm80INS1_25CollectiveMainloopFwdSm80ILi8ELi1ELb0EN4cute5tupleIJNS5_1CILi128EEENS7_ILi32EEENS7_ILi256EEEEEELi256ENS_10bfloat16_tEfNS_4arch4Sm80ELb0ELb0ELb0ELb1ELb1ELb1ELb1ELb0EEENS1_21CollectiveEpilogueFwdINS6_IJS8_SA_S9_EEENS6_IJNS7_ILi1EEESI_SI_EEESC_SE_Li256ELb1ELb1ELb0ELb0EEENS1_19SingleTileSchedulerILb1ELb0ELb1ELi128EEEEEEEEEvNT_6ParamsE)
        /*0170*/ 	.word	0x00000004


	//----- nvinfo : EIATTR_FRAME_SIZE
	.align		4
.L_72:
        /*0174*/ 	.byte	0x04, 0x11
        /*0176*/ 	.short	(.L_74 - .L_73)
	.align		4
.L_73:
        /*0178*/ 	.word	index@(_ZN7cutlass13device_kernelIN5flash19enable_sm80_to_sm89INS1_16FlashAttnFwdSm80INS1_25CollectiveMainloopFwdSm80ILi8ELi1ELb0EN4cute5tupleIJNS5_1CILi128EEENS7_ILi32EEENS7_ILi256EEEEEELi256ENS_10bfloat16_tEfNS_4arch4Sm80ELb0ELb0ELb0ELb1ELb1ELb1ELb1ELb0EEENS1_21CollectiveEpilogueFwdINS6_IJS8_SA_S9_EEENS6_IJNS7_ILi1EEESI_SI_EEESC_SE_Li256ELb1ELb1ELb0ELb0EEENS1_19SingleTileSchedulerILb1ELb0ELb1ELi128EEEEEEEEEvNT_6ParamsE)
        /*017c*/ 	.word	0x00000000


	//----- nvinfo : EIATTR_REGCOUNT
	.align		4
.L_74:
        /*0180*/ 	.byte	0x04, 0x2f
        /*0182*/ 	.short	(.L_76 - .L_75)
	.align		4
.L_75:
        /*0184*/ 	.word	index@(_ZN7cutlass13device_kernelIN5flash19enable_sm80_to_sm89INS1_16FlashAttnFwdSm80INS1_25CollectiveMainloopFwdSm80ILi8ELi1ELb1EN4cute5tupleIJNS5_1CILi128EEENS7_ILi64EEENS7_ILi256EEEEEELi256ENS_10bfloat16_tEfNS_4arch4Sm80ELb0ELb0ELb0ELb1ELb1ELb0ELb1ELb0EEENS1_21CollectiveEpilogueFwdINS6_IJS8_SA_S9_EEENS6_IJNS7_ILi1EEESI_SI_EEESC_SE_Li256ELb1ELb1ELb0ELb0EEENS1_19SingleTileSchedulerILb1ELb0ELb1ELi128EEEEEEEEEvNT_6ParamsE)
        /*0188*/ 	.word	0x00000004


	//----- nvinfo : EIATTR_FRAME_SIZE
	.align		4
.L_76:
        /*018c*/ 	.byte	0x04, 0x11
        /*018e*/ 	.short	(.L_78 - .L_77)
	.align		4
.L_77:
        /*0190*/ 	.word	index@(_ZN7cutlass13device_kernelIN5flash19enable_sm80_to_sm89INS1_16FlashAttnFwdSm80INS1_25CollectiveMainloopFwdSm80ILi8ELi1ELb1EN4cute5tupleIJNS5_1CILi128EEENS7_ILi64EEENS7_ILi256EEEEEELi256ENS_10bfloat16_tEfNS_4arch4Sm80ELb0ELb0ELb0ELb1ELb1ELb0ELb1ELb0EEENS1_21CollectiveEpilogueFwdINS6_IJS8_SA_S9_EEENS6_IJNS7_ILi1EEESI_SI_EEESC_SE_Li256ELb1ELb1ELb0ELb0EEENS1_19SingleTileSchedulerILb1ELb0ELb1ELi128EEEEEEEEEvNT_6ParamsE)
        /*0194*/ 	.word	0x00000000


	//----- nvinfo : EIATTR_REGCOUNT
	.align		4
.L_78:
        /*0198*/ 	.byte	0x04, 0x2f
        /*019a*/ 	.short	(.L_80 - .L_79)
	.align		4
.L_79:
        /*019c*/ 	.word	index@(_ZN7cutlass13device_kernelIN5flash19enable_sm80_to_sm89INS1_16FlashAttnFwdSm80INS1_25CollectiveMainloopFwdSm80ILi8ELi1ELb1EN4cute5tupleIJNS5_1CILi128EEENS7_ILi64EEENS7_ILi256EEEEEELi256ENS_10bfloat16_tEfNS_4arch4Sm80ELb0ELb0ELb0ELb0ELb1ELb0ELb1ELb0EEENS1_21CollectiveEpilogueFwdINS6_IJS8_SA_S9_EEENS6_IJNS7_ILi1EEESI_SI_EEESC_SE_Li256ELb0ELb1ELb0ELb0EEENS1_19SingleTileSchedulerILb0ELb0ELb1ELi128EEEEEEEEEvNT_6ParamsE)
        /*01a0*/ 	.word	0x00000004


	//----- nvinfo : EIATTR_FRAME_SIZE
	.align		4
.L_80:
        /*01a4*/ 	.byte	0x04, 0x11
        /*01a6*/ 	.short	(.L_82 - .L_81)
	.align		4
.L_81:
        /*01a8*/ 	.word	index@(_ZN7cutlass13device_kernelIN5flash19enable_sm80_to_sm89INS1_16FlashAttnFwdSm80INS1_25CollectiveMainloopFwdSm80ILi8ELi1ELb1EN4cute5tupleIJNS5_1CILi128EEENS7_ILi64EEENS7_ILi256EEEEEELi256ENS_10bfloat16_tEfNS_4arch4Sm80ELb0ELb0ELb0ELb0ELb1ELb0ELb1ELb0EEENS1_21CollectiveEpilogueFwdINS6_IJS8_SA_S9_EEENS6_IJNS7_ILi1EEESI_SI_EEESC_SE_Li256ELb0ELb1ELb0ELb0EEENS1_19SingleTileSchedulerILb0ELb0ELb1ELi128EEEEEEEEEvNT_6ParamsE)
        /*01ac*/ 	.word	0x00000000


	//----- nvinfo : EIATTR_REGCOUNT
	.align		4
.L_82:
        /*01b0*/ 	.byte	0x04, 0x2f
        /*01b2*/ 	.short	(.L_84 - .L_83)
	.align		4
.L_83:
        /*01b4*/ 	.word	index@(_ZN7cutlass13device_kernelIN5flash19enable_sm80_to_sm89INS1_16FlashAttnFwdSm80INS1_25CollectiveMainloopFwdSm80ILi8ELi1ELb0EN4cute5tupleIJNS5_1CILi128EEENS7_ILi48EEENS7_ILi256EEEEEELi256ENS_10bfloat16_tEfNS_4arch4Sm80ELb1ELb0ELb1ELb1ELb1ELb1ELb1ELb0EEENS1_21CollectiveEpilogueFwdINS6_IJS8_SA_S9_EEENS6_IJNS7_ILi1EEESI_SI_EEESC_SE_Li256ELb1ELb1ELb0ELb0EEENS1_19SingleTileSchedulerILb1ELb0ELb1ELi128EEEEEEEEEvNT_6ParamsE)
        /*01b8*/ 	.word	0x00000004


	//----- nvinfo : EIATTR_FRAME_SIZE
	.align		4
.L_84:
        /*01bc*/ 	.byte	0x04, 0x11
        /*01be*/ 	.short	(.L_86 - .L_85)
	.align		4
.L_85:
        /*01c0*/ 	.word	index@(_ZN7cutlass13device_kernelIN5flash19enable_sm80_to_sm89INS1_16FlashAttnFwdSm80INS1_25CollectiveMainloopFwdSm80ILi8ELi1ELb0EN4cute5tupleIJNS5_1CILi128EEENS7_ILi48EEENS7_ILi256EEEEEELi256ENS_10bfloat16_tEfNS_4arch4Sm80ELb1ELb0ELb1ELb1ELb1ELb1ELb1ELb0EEENS1_21CollectiveEpilogueFwdINS6_IJS8_SA_S9_EEENS6_IJNS7_ILi1EEESI_SI_EEESC_SE_Li256ELb1ELb1ELb0ELb0EEENS1_19SingleTileSchedulerILb1ELb0ELb1ELi128EEEEEEEEEvNT_6ParamsE)
        /*01c4*/ 	.word	0x00000000


	//----- nvinfo : EIATTR_REGCOUNT
	.align		4
.L_86:
        /*01c8*/ 	.byte	0x04, 0x2f
        /*01ca*/ 	.short	(.L_88 - .L_87)
	.align		4
.L_87:
        /*01cc*/ 	.word	index@(_ZN7cutlass13device_kernelIN5flash19enable_sm80_to_sm89INS1_16FlashAttnFwdSm80INS1_25CollectiveMainloopFwdSm80ILi8ELi1ELb0EN4cute5tupleIJNS5_1CILi128EEENS7_ILi96EEENS7_ILi256EEEEEELi256ENS_10bfloat16_tEfNS_4arch4Sm80ELb1ELb0ELb1ELb1ELb1ELb0ELb1ELb0EEENS1_21CollectiveEpilogueFwdINS6_IJS8_SA_S9_EEENS6_IJNS7_ILi1EEESI_SI_EEESC_SE_Li256ELb1ELb1ELb0ELb0EEENS1_19SingleTileSchedulerILb1ELb0ELb1ELi128EEEEEEEEEvNT_6ParamsE)
        /*01d0*/ 	.word	0x00000004


	//----- nvinfo : EIATTR_FRAME_SIZE
	.align		4
.L_88:
        /*01d4*/ 	.byte	0x04, 0x11
        /*01d6*/ 	.short	(.L_90 - .L_89)
	.align		4
.L_89:
        /*01d8*/ 	.word	index@(_ZN7cutlass13device_kernelIN5flash19enable_sm80_to_sm89INS1_16FlashAttnFwdSm80INS1_25CollectiveMainloopFwdSm80ILi8ELi1ELb0EN4cute5tupleIJNS5_1CILi128EEENS7_ILi96EEENS7_ILi256EEEEEELi256ENS_10bfloat16_tEfNS_4arch4Sm80ELb1ELb0ELb1ELb1ELb1ELb0ELb1ELb0EEENS1_21CollectiveEpilogueFwdINS6_IJS8_SA_S9_EEENS6_IJNS7_ILi1EEESI_SI_EEESC_SE_Li256ELb1ELb1ELb0ELb0EEENS1_19SingleTileSchedulerILb1ELb0ELb1ELi128EEEEEEEEEvNT_6ParamsE)
        /*01dc*/ 	.word	0x00000000


	//----- nvinfo : EIATTR_REGCOUNT
	.align		4
.L_90:
        /*01e0*/ 	.byte	0x04, 0x2f
        /*01e2*/ 	.short	(.L_92 - .L_91)
	.align		4
.L_91:
        /*01e4*/ 	.word	index@(_ZN7cutlass13device_kernelIN5flash19enable_sm80_to_sm89INS1_16FlashAttnFwdSm80INS1_25CollectiveMainloopFwdSm80ILi8ELi1ELb0EN4cute5tupleIJNS5_1CILi128EEENS7_ILi96EEENS7_ILi256EEEEEELi256ENS_10bfloat16_tEfNS_4arch4Sm80ELb1ELb0ELb1ELb0ELb1ELb0ELb1ELb0EEENS1_21CollectiveEpilogueFwdINS6_IJS8_SA_S9_EEENS6_IJNS7_ILi1EEESI_SI_EEESC_SE_Li256ELb0ELb1ELb0ELb0EEENS1_30DynamicPersistentTileSchedulerILi256ELi256ELb0ELb1ELb0EEEEEEEEEvNT_6ParamsE)
        /*01e8*/ 	.word	0x00000004


	//----- nvinfo : EIATTR_FRAME_SIZE
	.align		4
.L_92:
        /*01ec*/ 	.byte	0x04, 0x11
        /*01ee*/ 	.short	(.L_94 - .L_93)
	.align		4
.L_93:
        /*01f0*/ 	.word	index@(_ZN7cutlass13device_kernelIN5flash19enable_sm80_to_sm89INS1_16FlashAttnFwdSm80INS1_25CollectiveMainloopFwdSm80ILi8ELi1ELb0EN4cute5tupleIJNS5_1CILi128EEENS7_ILi96EEENS7_ILi256EEEEEELi256ENS_10bfloat16_tEfNS_4arch4Sm80ELb1ELb0ELb1ELb0ELb1ELb0ELb1ELb0EEENS1_21CollectiveEpilogueFwdINS6_IJS8_SA_S9_EEENS6_IJNS7_ILi1EEESI_SI_EEESC_SE_Li256ELb0ELb1ELb0ELb0EEENS1_30DynamicPersistentTileSchedulerILi256ELi256ELb0ELb1ELb0EEEEEEEEEvNT_6ParamsE)
        /*01f4*/ 	.word	0x00000000


	//----- nvinfo : EIATTR_REGCOUNT
	.align		4
.L_94:
        /*01f8*/ 	.byte	0x04, 0x2f
        /*01fa*/ 	.short	(.L_96 - .L_95)
	.align		4
.L_95:
        /*01fc*/ 	.word	index@(_ZN7cutlass13device_kernelIN5flash19enable_sm80_to_sm89INS1_16FlashAttnFwdSm80INS1_25CollectiveMainloopFwdSm80ILi8ELi1ELb0EN4cute5tupleIJNS5_1CILi128EEENS7_ILi48EEENS7_ILi256EEEEEELi256ENS_10bfloat16_tEfNS_4arch4Sm80ELb0ELb1ELb1ELb1ELb1ELb1ELb1ELb0EEENS1_21CollectiveEpilogueFwdINS6_IJS8_SA_S9_EEENS6_IJNS7_ILi1EEESI_SI_EEESC_SE_Li256ELb1ELb1ELb0ELb0EEENS1_19SingleTileSchedulerILb1ELb0ELb1ELi128EEEEEEEEEvNT_6ParamsE)
        /*0200*/ 	.word	0x00000004


	//----- nvinfo : EIATTR_FRAME_SIZE
	.align		4
.L_96:
        /*0204*/ 	.byte	0x04, 0x11
        /*0206*/ 	.short	(.L_98 - .L_97)
	.align		4
.L_97:
        /*0208*/ 	.word	index@(_ZN7cutlass13device_kernelIN5flash19enable_sm80_to_sm89INS1_16FlashAttnFwdSm80INS1_25CollectiveMainloopFwdSm80ILi8ELi1ELb0EN4cute5tupleIJNS5_1CILi128EEENS7_ILi48EEENS7_ILi256EEEEEELi256ENS_10bfloat16_tEfNS_4arch4Sm80ELb0ELb1ELb1ELb1ELb1ELb1ELb1ELb0EEENS1_21CollectiveEpilogueFwdINS6_IJS8_SA_S9_EEENS6_IJNS7_ILi1EEESI_SI_EEESC_SE_Li256ELb1ELb1ELb0ELb0EEENS1_19SingleTileSchedulerILb1ELb0ELb1ELi128EEEEEEEEEvNT_6ParamsE)
        /*020c*/ 	.word	0x00000000


	//----- nvinfo : EIATTR_REGCOUNT
	.align		4
.L_98:
        /*0210*/ 	.byte	0x04, 0x2f
        /*0212*/ 	.short	(.L_100 - .L_99)
	.align		4
.L_99:
        /*0214*/ 	.word	index@(_ZN7cutlass13device_kernelIN5flash19enable_sm80_to_sm89INS1_16FlashAttnFwdSm80INS1_25CollectiveMainloopFwdSm80ILi8ELi1ELb0EN4cute5tupleIJNS5_1CILi128EEENS7_ILi64EEENS7_ILi256EEEEEELi256ENS_10bfloat16_tEfNS_4arch4Sm80ELb0ELb1ELb1ELb1ELb1ELb0ELb1ELb0EEENS1_21CollectiveEpilogueFwdINS6_IJS8_SA_S9_EEENS6_IJNS7_ILi1EEESI_SI_EEESC_SE_Li256ELb1ELb1ELb0ELb0EEENS1_19SingleTileSchedulerILb1ELb0ELb1ELi128EEEEEEEEEvNT_6ParamsE)
        /*0218*/ 	.word	0x00000004


	//----- nvinfo : EIATTR_FRAME_SIZE
	.align		4
.L_100:
        /*021c*/ 	.byte	0x04, 0x11
        /*021e*/ 	.short	(.L_102 - .L_101)
	.align		4
.L_101:
        /*0220*/ 	.word	index@(_ZN7cutlass13device_kernelIN5flash19enable_sm80_to_sm89INS1_16FlashAttnFwdSm80INS1_25CollectiveMainloopFwdSm80ILi8ELi1ELb0EN4cute5tupleIJNS5_1CILi128EEENS7_ILi64EEENS7_ILi256EEEEEELi256ENS_10bfloat16_tEfNS_4arch4Sm80ELb0ELb1ELb1ELb1ELb1ELb0ELb1ELb0EEENS1_21CollectiveEpilogueFwdINS6_IJS8_SA_S9_EEENS6_IJNS7_ILi1EEESI_SI_EEESC_SE_Li256ELb1ELb1ELb0ELb0EEENS1_19SingleTileSchedulerILb1ELb0ELb1ELi128EEEEEEEEEvNT_6ParamsE)
        /*0224*/ 	.word	0x00000000


	//----- nvinfo : EIATTR_REGCOUNT
	.align		4
.L_102:
        /*0228*/ 	.byte	0x04, 0x2f
        /*022a*/ 	.short	(.L_104 - .L_103)
	.align		4
.L_103:
        /*022c*/ 	.word	index@(_ZN7cutlass13device_kernelIN5flash19enable_sm80_to_sm89INS1_16FlashAttnFwdSm80INS1_25CollectiveMainloopFwdSm80ILi8ELi1ELb0EN4cute5tupleIJNS5_1CILi128EEENS7_ILi64EEENS7_ILi256EEEEEELi256ENS_10bfloat16_tEfNS_4arch4Sm80ELb0ELb1ELb1ELb0ELb1ELb0ELb1ELb0EEENS1_21CollectiveEpilogueFwdINS6_IJS8_SA_S9_EEENS6_IJNS7_ILi1EEESI_SI_EEESC_SE_Li256ELb0ELb1ELb0ELb0EEENS1_19SingleTileSchedulerILb0ELb0ELb1ELi128EEEEEEEEEvNT_6ParamsE)
        /*0230*/ 	.word	0x00000004


	//----- nvinfo : EIATTR_FRAME_SIZE
	.align		4
.L_104:
        /*0234*/ 	.byte	0x04, 0x11
        /*0236*/ 	.short	(.L_106 - .L_105)
	.align		4
.L_105:
        /*0238*/ 	.word	index@(_ZN7cutlass13device_kernelIN5flash19enable_sm80_to_sm89INS1_16FlashAttnFwdSm80INS1_25CollectiveMainloopFwdSm80ILi8ELi1ELb0EN4cute5tupleIJNS5_1CILi128EEENS7_ILi64EEENS7_ILi256EEEEEELi256ENS_10bfloat16_tEfNS_4arch4Sm80ELb0ELb1ELb1ELb0ELb1ELb0ELb1ELb0EEENS1_21CollectiveEpilogueFwdINS6_IJS8_SA_S9_EEENS6_IJNS7_ILi1EEESI_SI_EEESC_SE_Li256ELb0ELb1ELb0ELb0EEENS1_19SingleTileSchedulerILb0ELb0ELb1ELi128EEEEEEEEEvNT_6ParamsE)
        /*023c*/ 	.word	0x00000000


	//----- nvinfo : EIATTR_REGCOUNT
	.align		4
.L_106:
        /*0240*/ 	.byte	0x04, 0x2f
        /*0242*/ 	.short	(.L_108 - .L_107)
	.align		4
.L_107:
        /*0244*/ 	.word	index@(_ZN7cutlass13device_kernelIN5flash19enable_sm80_to_sm89INS1_16FlashAttnFwdSm80INS1_25CollectiveMainloopFwdSm80ILi8ELi1ELb0EN4cute5tupleIJNS5_1CILi128EEENS7_ILi48EEENS7_ILi256EEEEEELi256ENS_10bfloat16_tEfNS_4arch4Sm80ELb0ELb0ELb1ELb1ELb1ELb1ELb1ELb0EEENS1_21CollectiveEpilogueFwdINS6_IJS8_SA_S9_EEENS6_IJNS7_ILi1EEESI_SI_EEESC_SE_Li256ELb1ELb1ELb0ELb0EEENS1_19SingleTileSchedulerILb1ELb0ELb1ELi128EEEEEEEEEvNT_6ParamsE)
        /*0248*/ 	.word	0x00000004


	//----- nvinfo : EIATTR_FRAME_SIZE
	.align		4
.L_108:
        /*024c*/ 	.byte	0x04, 0x11
        /*024e*/ 	.short	(.L_110 - .L_109)
	.align		4
.L_109:
        /*0250*/ 	.word	index@(_ZN7cutlass13device_kernelIN5flash19enable_sm80_to_sm89INS1_16FlashAttnFwdSm80INS1_25CollectiveMainloopFwdSm80ILi8ELi1ELb0EN4cute5tupleIJNS5_1CILi128EEENS7_ILi48EEENS7_ILi256EEEEEELi256ENS_10bfloat16_tEfNS_4arch4Sm80ELb0ELb0ELb1ELb1ELb1ELb1ELb1ELb0EEENS1_21CollectiveEpilogueFwdINS6_IJS8_SA_S9_EEENS6_IJNS7_ILi1EEESI_SI_EEESC_SE_Li256ELb1ELb1ELb0ELb0EEENS1_19SingleTileSchedulerILb1ELb0ELb1ELi128EEEEEEEEEvNT_6ParamsE)
        /*0254*/ 	.word	0x00000000


	//----- nvinfo : EIATTR_REGCOUNT
	.align		4
.L_110:
        /*0258*/ 	.byte	0x04, 0x2f
        /*025a*/ 	.short	(.L_112 - .L_111)
	.align		4
.L_111:
        /*025c*/ 	.word	index@(_ZN7cutlass13device_kernelIN5flash19enable_sm80_to_sm89INS1_16FlashAttnFwdSm80INS1_25CollectiveMainloopFwdSm80ILi8ELi1ELb0EN4cute5tupleIJNS5_1CILi128EEENS7_ILi96EEENS7_ILi256EEEEEELi256ENS_10bfloat16_tEfNS_4arch4Sm80ELb0ELb0ELb1ELb1ELb1ELb0ELb1ELb0EEENS1_21CollectiveEpilogueFwdINS6_IJS8_SA_S9_EEENS6_IJNS7_ILi1EEESI_SI_EEESC_SE_Li256ELb1ELb1ELb0ELb0EEENS1_19SingleTileSchedulerILb1ELb0ELb1ELi128EEEEEEEEEvNT_6ParamsE)
        /*0260*/ 	.word	0x00000004


	//----- nvinfo : EIATTR_FRAME_SIZE
	.align		4
.L_112:
        /*0264*/ 	.byte	0x04, 0x11
        /*0266*/ 	.short	(.L_114 - .L_113)
	.align		4
.L_113:
        /*0268*/ 	.word	index@(_ZN7cutlass13device_kernelIN5flash19enable_sm80_to_sm89INS1_16FlashAttnFwdSm80INS1_25CollectiveMainloopFwdSm80ILi8ELi1ELb0EN4cute5tupleIJNS5_1CILi128EEENS7_ILi96EEENS7_ILi256EEEEEELi256ENS_10bfloat16_tEfNS_4arch4Sm80ELb0ELb0ELb1ELb1ELb1ELb0ELb1ELb0EEENS1_21CollectiveEpilogueFwdINS6_IJS8_SA_S9_EEENS6_IJNS7_ILi1EEESI_SI_EEESC_SE_Li256ELb1ELb1ELb0ELb0EEENS1_19SingleTileSchedulerILb1ELb0ELb1ELi128EEEEEEEEEvNT_6ParamsE)
        /*026c*/ 	.word	0x00000000


	//----- nvinfo : EIATTR_REGCOUNT
	.align		4
.L_114:
        /*0270*/ 	.byte	0x04, 0x2f
        /*0272*/ 	.short	(.L_116 - .L_115)
	.align		4
.L_115:
        /*0274*/ 	.word	index@(_ZN7cutlass13device_kernelIN5flash19enable_sm80_to_sm89INS1_16FlashAttnFwdSm80INS1_25CollectiveMainloopFwdSm80ILi8ELi1ELb0EN4cute5tupleIJNS5_1CILi128EEENS7_ILi96EEENS7_ILi256EEEEEELi256ENS_10bfloat16_tEfNS_4arch4Sm80ELb0ELb0ELb1ELb0ELb1ELb0ELb1ELb0EEENS1_21CollectiveEpilogueFwdINS6_IJS8_SA_S9_EEENS6_IJNS7_ILi1EEESI_SI_EEESC_SE_Li256ELb0ELb1ELb0ELb0EEENS1_19SingleTileSchedulerILb0ELb0ELb1ELi128EEEEEEEEEvNT_6ParamsE)
        /*0278*/ 	.word	0x00000004


	//----- nvinfo : EIATTR_FRAME_SIZE
	.align		4
.L_116:
        /*027c*/ 	.byte	0x04, 0x11
        /*027e*/ 	.short	(.L_118 - .L_117)
	.align		4
.L_117:
        /*0280*/ 	.word	index@(_ZN7cutlass13device_kernelIN5flash19enable_sm80_to_sm89INS1_16FlashAttnFwdSm80INS1_25CollectiveMainloopFwdSm80ILi8ELi1ELb0EN4cute5tupleIJNS5_1CILi128EEENS7_ILi96EEENS7_ILi256EEEEEELi256ENS_10bfloat16_tEfNS_4arch4Sm80ELb0ELb0ELb1ELb0ELb1ELb0ELb1ELb0EEENS1_21CollectiveEpilogueFwdINS6_IJS8_SA_S9_EEENS6_IJNS7_ILi1EEESI_SI_EEESC_SE_Li256ELb0ELb1ELb0ELb0EEENS1_19SingleTileSchedulerILb0ELb0ELb1ELi128EEEEEEEEEvNT_6ParamsE)
        /*0284*/ 	.word	0x00000000


	//----- nvinfo : EIATTR_REGCOUNT
	.align		4
.L_118:
        /*0288*/ 	.byte	0x04, 0x2f
        /*028a*/ 	.short	(.L_120 - .L_119)
	.align		4
.L_119:
        /*028c*/ 	.word	index@(_ZN7cutlass13device_kernelIN5flash19enable_sm80_to_sm89INS1_16FlashAttnFwdSm80INS1_25CollectiveMainloopFwdSm80ILi8ELi1ELb0EN4cute5tupleIJNS5_1CILi128EEENS7_ILi32EEENS7_ILi256EEEEEELi256ENS_10bfloat16_tEfNS_4arch4Sm80ELb1ELb0ELb1ELb1ELb1ELb1ELb1ELb0EEENS1_21CollectiveEpilogueFwdINS6_IJS8_SA_S9_EEENS6_IJNS7_ILi1EEESI_SI_EEESC_SE_Li256ELb1ELb1ELb0ELb0EEENS1_19SingleTileSchedulerILb1ELb0ELb1ELi128EEEEEEEEEvNT_6ParamsE)
        /*0290*/ 	.word	0x00000004


	//----- nvinfo : EIATTR_FRAME_SIZE
	.align		4
.L_120:
        /*0294*/ 	.byte	0x04, 0x11
        /*0296*/ 	.short	(.L_122 - .L_121)
	.align		4
.L_121:
        /*0298*/ 	.word	index@(_ZN7cutlass13device_kernelIN5flash19enable_sm80_to_sm89INS1_16FlashAttnFwdSm80INS1_25CollectiveMainloopFwdSm80ILi8ELi1ELb0EN4cute5tupleIJNS5_1CILi128EEENS7_ILi32EEENS7_ILi256EEEEEELi256ENS_10bfloat16_tEfNS_4arch4Sm80ELb1ELb0ELb1ELb1ELb1ELb1ELb1ELb0EEENS1_21CollectiveEpilogueFwdINS6_IJS8_SA_S9_EEENS6_IJNS7_ILi1EEESI_SI_EEESC_SE_Li256ELb1ELb1ELb0ELb0EEENS1_19SingleTileSchedulerILb1ELb0ELb1ELi128EEEEEEEEEvNT_6ParamsE)
        /*029c*/ 	.word	0x00000000


	//----- nvinfo : EIATTR_REGCOUNT
	.align		4
.L_122:
        /*02a0*/ 	.byte	0x04, 0x2f
        /*02a2*/ 	.short	(.L_124 - .L_123)
	.align		4
.L_123:
        /*02a4*/ 	.word	index@(_ZN7cutlass13device_kernelIN5flash19enable_sm80_to_sm89INS1_16FlashAttnFwdSm80INS1_25CollectiveMainloopFwdSm80ILi8ELi1ELb1EN4cute5tupleIJNS5_1CILi128EEENS7_ILi64EEENS7_ILi256EEEEEELi256ENS_10bfloat16_tEfNS_4arch4Sm80ELb1ELb0ELb1ELb1ELb1ELb0ELb1ELb0EEENS1_21CollectiveEpilogueFwdINS6_IJS8_SA_S9_EEENS6_IJNS7_ILi1EEESI_SI_EEESC_SE_Li256ELb1ELb1ELb0ELb0EEENS1_19SingleTileSchedulerILb1ELb0ELb1ELi128EEEEEEEEEvNT_6ParamsE)
        /*02a8*/ 	.word	0x00000004


	//----- nvinfo : EIATTR_FRAME_SIZE
	.align		4
.L_124:
        /*02ac*/ 	.byte	0x04, 0x11
        /*02ae*/ 	.short	(.L_126 - .L_125)
	.align		4
.L_125:
        /*02b0*/ 	.word	index@(_ZN7cutlass13device_kernelIN5flash19enable_sm80_to_sm89INS1_16FlashAttnFwdSm80INS1_25CollectiveMainloopFwdSm80ILi8ELi1ELb1EN4cute5tupleIJNS5_1CILi128EEENS7_ILi64EEENS7_ILi256EEEEEELi256ENS_10bfloat16_tEfNS_4arch4Sm80ELb1ELb0ELb1ELb1ELb1ELb0ELb1ELb0EEENS1_21CollectiveEpilogueFwdINS6_IJS8_SA_S9_EEENS6_IJNS7_ILi1EEESI_SI_EEESC_SE_Li256ELb1ELb1ELb0ELb0EEENS1_19SingleTileSchedulerILb1ELb0ELb1ELi128EEEEEEEEEvNT_6ParamsE)
        /*02b4*/ 	.word	0x00000000


	//----- nvinfo : EIATTR_REGCOUNT
	.align		4
.L_126:
        /*02b8*/ 	.byte	0x04, 0x2f
        /*02ba*/ 	.short	(.L_128 - .L_127)
	.align		4
.L_127:
        /*02bc*/ 	.word	index@(_ZN7cutlass13device_kernelIN5flash19enable_sm80_to_sm89INS1_16FlashAttnFwdSm80INS1_25CollectiveMainloopFwdSm80ILi8ELi1ELb1EN4cute5tupleIJNS5_1CILi128EEENS7_ILi64EEENS7_ILi256EEEEEELi256ENS_10bfloat16_tEfNS_4arch4Sm80ELb1ELb0ELb1ELb0ELb1ELb0ELb1ELb0EEENS1_21CollectiveEpilogueFwdINS6_IJS8_SA_S9_EEENS6_IJNS7_ILi1EEESI_SI_EEESC_SE_Li256ELb0ELb1ELb0ELb0EEENS1_30DynamicPersistentTileSchedulerILi256ELi256ELb0ELb1ELb0EEEEEEEEEvNT_6ParamsE)
        /*02c0*/ 	.word	0x00000004


	//----- nvinfo : EIATTR_FRAME_SIZE
	.align		4
.L_128:
        /*02c4*/ 	.byte	0x04, 0x11
        /*02c6*/ 	.short	(.L_130 - .L_129)
	.align		4
.L_129:
        /*02c8*/ 	.word	index@(_ZN7cutlass13device_kernelIN5flash19enable_sm80_to_sm89INS1_16FlashAttnFwdSm80INS1_25CollectiveMainloopFwdSm80ILi8ELi1ELb1EN4cute5tupleIJNS5_1CILi128EEENS7_ILi64EEENS7_ILi256EEEEEELi256ENS_10bfloat16_tEfNS_4arch4Sm80ELb1ELb0ELb1ELb0ELb1ELb0ELb1ELb0EEENS1_21CollectiveEpilogueFwdINS6_IJS8_SA_S9_EEENS6_IJNS7_ILi1EEESI_SI_EEESC_SE_Li256ELb0ELb1ELb0ELb0EEENS1_30DynamicPersistentTileSchedulerILi256ELi256ELb0ELb1ELb0EEEEEEEEEvNT_6ParamsE)
        /*02cc*/ 	.word	0x00000000


	//----- nvinfo : EIATTR_REGCOUNT
	.align		4
.L_130:
        /*02d0*/ 	.byte	0x04, 0x2f
        /*02d2*/ 	.short	(.L_132 - .L_131)
	.align		4
.L_131:
        /*02d4*/ 	.word	index@(_ZN7cutlass13device_kernelIN5flash19enable_sm80_to_sm89INS1_16FlashAttnFwdSm80INS1_25CollectiveMainloopFwdSm80ILi8ELi1ELb0EN4cute5tupleIJNS5_1CILi128EEENS7_ILi32EEENS7_ILi256EEEEEELi256ENS_10bfloat16_tEfNS_4arch4Sm80ELb0ELb1ELb1ELb1ELb1ELb1ELb1ELb0EEENS1_21CollectiveEpilogueFwdINS6_IJS8_SA_S9_EEENS6_IJNS7_ILi1EEESI_SI_EEESC_SE_Li256ELb1ELb1ELb0ELb0EEENS1_19SingleTileSchedulerILb1ELb0ELb1ELi128EEEEEEEEEvNT_6ParamsE)
        /*02d8*/ 	.word	0x00000004


	//----- nvinfo : EIATTR_FRAME_SIZE
	.align		4
.L_132:
        /*02dc*/ 	.byte	0x04, 0x11
        /*02de*/ 	.short	(.L_134 - .L_133)
	.align		4
.L_133:
        /*02e0*/ 	.word	index@(_ZN7cutlass13device_kernelIN5flash19enable_sm80_to_sm89INS1_16FlashAttnFwdSm80INS1_25CollectiveMainloopFwdSm80ILi8ELi1ELb0EN4cute5tupleIJNS5_1CILi128EEENS7_ILi32EEENS7_ILi256EEEEEELi256ENS_10bfloat16_tEfNS_4arch4Sm80ELb0ELb1ELb1ELb1ELb1ELb1ELb1ELb0EEENS1_21CollectiveEpilogueFwdINS6_IJS8_SA_S9_EEENS6_IJNS7_ILi1EEESI_SI_EEESC_SE_Li256ELb1ELb1ELb0ELb0EEENS1_19SingleTileSchedulerILb1ELb0ELb1ELi128EEEEEEEEEvNT_6ParamsE)
        /*02e4*/ 	.word	0x00000000


	//----- nvinfo : EIATTR_REGCOUNT
	.align		4
.L_134:
        /*02e8*/ 	.byte	0x04, 0x2f
        /*02ea*/ 	.short	(.L_136 - .L_135)
	.align		4
.L_135:
        /*02ec*/ 	.word	index@(_ZN7cutlass13device_kernelIN5flash19enable_sm80_to_sm89INS1_16FlashAttnFwdSm80INS1_25CollectiveMainloopFwdSm80ILi8ELi1ELb1EN4cute5tupleIJNS5_1CILi128EEENS7_ILi48EEENS7_ILi256EEEEEELi256ENS_10bfloat16_tEfNS_4arch4Sm80ELb0ELb1ELb1ELb1ELb1ELb0ELb1ELb0EEENS1_21CollectiveEpilogueFwdINS6_IJS8_SA_S9_EEENS6_IJNS7_ILi1EEESI_SI_EEESC_SE_Li256ELb1ELb1ELb0ELb0EEENS1_19SingleTileSchedulerILb1ELb0ELb1ELi128EEEEEEEEEvNT_6ParamsE)
        /*02f0*/ 	.word	0x00000004


	//----- nvinfo : EIATTR_FRAME_SIZE
	.align		4
.L_136:
        /*02f4*/ 	.byte	0x04, 0x11
        /*02f6*/ 	.short	(.L_138 - .L_137)
	.align		4
.L_137:
        /*02f8*/ 	.word	index@(_ZN7cutlass13device_kernelIN5flash19enable_sm80_to_sm89INS1_16FlashAttnFwdSm80INS1_25CollectiveMainloopFwdSm80ILi8ELi1ELb1EN4cute5tupleIJNS5_1CILi128EEENS7_ILi48EEENS7_ILi256EEEEEELi256ENS_10bfloat16_tEfNS_4arch4Sm80ELb0ELb1ELb1ELb1ELb1ELb0ELb1ELb0EEENS1_21CollectiveEpilogueFwdINS6_IJS8_SA_S9_EEENS6_IJNS7_ILi1EEESI_SI_EEESC_SE_Li256ELb1ELb1ELb0ELb0EEENS1_19SingleTileSchedulerILb1ELb0ELb1ELi128EEEEEEEEEvNT_6ParamsE)
        /*02fc*/ 	.word	0x00000000


	//----- nvinfo : EIATTR_REGCOUNT
	.align		4
.L_138:
        /*0300*/ 	.byte	0x04, 0x2f
        /*0302*/ 	.short	(.L_140 - .L_139)
	.align		4
.L_139:
        /*0304*/ 	.word	index@(_ZN7cutlass13device_kernelIN5flash19enable_sm80_to_sm89INS1_16FlashAttnFwdSm80INS1_25CollectiveMainloopFwdSm80ILi8ELi1ELb1EN4cute5tupleIJNS5_1CILi128EEENS7_ILi48EEENS7_ILi256EEEEEELi256ENS_10bfloat16_tEfNS_4arch4Sm80ELb0ELb1ELb1ELb0ELb1ELb0ELb1ELb0EEENS1_21CollectiveEpilogueFwdINS6_IJS8_SA_S9_EEENS6_IJNS7_ILi1EEESI_SI_EEESC_SE_Li256ELb0ELb1ELb0ELb0EEENS1_19SingleTileSchedulerILb0ELb0ELb1ELi128EEEEEEEEEvNT_6ParamsE)
        /*0308*/ 	.word	0x00000004


	//----- nvinfo : EIATTR_FRAME_SIZE
	.align		4
.L_140:
        /*030c*/ 	.byte	0x04, 0x11
        /*030e*/ 	.short	(.L_142 - .L_141)
	.align		4
.L_141:
        /*0310*/ 	.word	index@(_ZN7cutlass13device_kernelIN5flash19enable_sm80_to_sm89INS1_16FlashAttnFwdSm80INS1_25CollectiveMainloopFwdSm80ILi8ELi1ELb1EN4cute5tupleIJNS5_1CILi128EEENS7_ILi48EEENS7_ILi256EEEEEELi256ENS_10bfloat16_tEfNS_4arch4Sm80ELb0ELb1ELb1ELb0ELb1ELb0ELb1ELb0EEENS1_21CollectiveEpilogueFwdINS6_IJS8_SA_S9_EEENS6_IJNS7_ILi1EEESI_SI_EEESC_SE_Li256ELb0ELb1ELb0ELb0EEENS1_19SingleTileSchedulerILb0ELb0ELb1ELi128EEEEEEEEEvNT_6ParamsE)
        /*0314*/ 	.word	0x00000000


	//----- nvinfo : EIATTR_REGCOUNT
	.align		4
.L_142:
        /*0318*/ 	.byte	0x04, 0x2f
        /*031a*/ 	.short	(.L_144 - .L_143)
	.align		4
.L_143:
        /*031c*/ 	.word	index@(_ZN7cutlass13device_kernelIN5flash19enable_sm80_to_sm89INS1_16FlashAttnFwdSm80INS1_25CollectiveMainloopFwdSm80ILi8ELi1ELb0EN4cute5tupleIJNS5_1CILi128EEENS7_ILi32EEENS7_ILi256EEEEEELi256ENS_10bfloat16_tEfNS_4arch4Sm80ELb0ELb0ELb1ELb1ELb1ELb1ELb1ELb0EEENS1_21CollectiveEpilogueFwdINS6_IJS8_SA_S9_EEENS6_IJNS7_ILi1EEESI_SI_EEESC_SE_Li256ELb1ELb1ELb0ELb0EEENS1_19SingleTileSchedulerILb1ELb0ELb1ELi128EEEEEEEEEvNT_6ParamsE)
        /*0320*/ 	.word	0x00000004


	//----- nvinfo : EIATTR_FRAME_SIZE
	.align		4
.L_144:
        /*0324*/ 	.byte	0x04, 0x11
        /*0326*/ 	.short	(.L_146 - .L_145)
	.align		4
.L_145:
        /*0328*/ 	.word	index@(_ZN7cutlass13device_kernelIN5flash19enable_sm80_to_sm89INS1_16FlashAttnFwdSm80INS1_25CollectiveMainloopFwdSm80ILi8ELi1ELb0EN4cute5tupleIJNS5_1CILi128EEENS7_ILi32EEENS7_ILi256EEEEEELi256ENS_10bfloat16_tEfNS_4arch4Sm80ELb0ELb0ELb1ELb1ELb1ELb1ELb1ELb0EEENS1_21CollectiveEpilogueFwdINS6_IJS8_SA_S9_EEENS6_IJNS7_ILi1EEESI_SI_EEESC_SE_Li256ELb1ELb1ELb0ELb0EEENS1_19SingleTileSchedulerILb1ELb0ELb1ELi128EEEEEEEEEvNT_6ParamsE)
        /*032c*/ 	.word	0x00000000


	//----- nvinfo : EIATTR_REGCOUNT
	.align		4
.L_146:
        /*0330*/ 	.byte	0x04, 0x2f
        /*0332*/ 	.short	(.L_148 - .L_147)
	.align		4
.L_147:
        /*0334*/ 	.word	index@(_ZN7cutlass13device_kernelIN5flash19enable_sm80_to_sm89INS1_16FlashAttnFwdSm80INS1_25CollectiveMainloopFwdSm80ILi8ELi1ELb1EN4cute5tupleIJNS5_1CILi128EEENS7_ILi64EEENS7_ILi256EEEEEELi256ENS_10bfloat16_tEfNS_4arch4Sm80ELb0ELb0ELb1ELb1ELb1ELb0ELb1ELb0EEENS1_21CollectiveEpilogueFwdINS6_IJS8_SA_S9_EEENS6_IJNS7_ILi1EEESI_SI_EEESC_SE_Li256ELb1ELb1ELb0ELb0EEENS1_19SingleTileSchedulerILb1ELb0ELb1ELi128EEEEEEEEEvNT_6ParamsE)
        /*0338*/ 	.word	0x00000004


	//----- nvinfo : EIATTR_FRAME_SIZE
	.align		4
.L_148:
        /*033c*/ 	.byte	0x04, 0x11
        /*033e*/ 	.short	(.L_150 - .L_149)
	.align		4
.L_149:
        /*0340*/ 	.word	index@(_ZN7cutlass13device_kernelIN5flash19enable_sm80_to_sm89INS1_16FlashAttnFwdSm80INS1_25CollectiveMainloopFwdSm80ILi8ELi1ELb1EN4cute5tupleIJNS5_1CILi128EEENS7_ILi64EEENS7_ILi256EEEEEELi256ENS_10bfloat16_tEfNS_4arch4Sm80ELb0ELb0ELb1ELb1ELb1ELb0ELb1ELb0EEENS1_21CollectiveEpilogueFwdINS6_IJS8_SA_S9_EEENS6_IJNS7_ILi1EEESI_SI_EEESC_SE_Li256ELb1ELb1ELb0ELb0EEENS1_19SingleTileSchedulerILb1ELb0ELb1ELi128EEEEEEEEEvNT_6ParamsE)
        /*0344*/ 	.word	0x00000000


	//----- nvinfo : EIATTR_REGCOUNT
	.align		4
.L_150:
        /*0348*/ 	.byte	0x04, 0x2f
        /*034a*/ 	.short	(.L_152 - .L_151)
	.align		4
.L_151:
        /*034c*/ 	.word	index@(_ZN7cutlass13device_kernelIN5flash19enable_sm80_to_sm89INS1_16FlashAttnFwdSm80INS1_25CollectiveMainloopFwdSm80ILi8ELi1ELb1EN4cute5tupleIJNS5_1CILi128EEENS7_ILi64EEENS7_ILi256EEEEEELi256ENS_10bfloat16_tEfNS_4arch4Sm80ELb0ELb0ELb1ELb0ELb1ELb0ELb1ELb0EEENS1_21CollectiveEpilogueFwdINS6_IJS8_SA_S9_EEENS6_IJNS7_ILi1EEESI_SI_EEESC_SE_Li256ELb0ELb1ELb0ELb0EEENS1_19SingleTileSchedulerILb0ELb0ELb1ELi128EEEEEEEEEvNT_6ParamsE)
        /*0350*/ 	.word	0x00000004


	//----- nvinfo : EIATTR_FRAME_SIZE
	.align		4
.L_152:
        /*0354*/ 	.byte	0x04, 0x11
        /*0356*/ 	.short	(.L_154 - .L_153)
	.align		4
.L_153:
        /*0358*/ 	.word	index@(_ZN7cutlass13device_kernelIN5flash19enable_sm80_to_sm89INS1_16FlashAttnFwdSm80INS1_25CollectiveMainloopFwdSm80ILi8ELi1ELb1EN4cute5tupleIJNS5_1CILi128EEENS7_ILi64EEENS7_ILi256EEEEEELi256ENS_10bfloat16_tEfNS_4arch4Sm80ELb0ELb0ELb1ELb0ELb1ELb0ELb1ELb0EEENS1_21CollectiveEpilogueFwdINS6_IJS8_SA_S9_EEENS6_IJNS7_ILi1EEESI_SI_EEESC_SE_Li256ELb0ELb1ELb0ELb0EEENS1_19SingleTileSchedulerILb0ELb0ELb1ELi128EEEEEEEEEvNT_6ParamsE)
        /*035c*/ 	.word	0x00000000


	//----- nvinfo : EIATTR_MIN_STACK_SIZE
	.align		4
.L_154:
        /*0360*/ 	.byte	0x04, 0x12
        /*0362*/ 	.short	(.L_156 - .L_155)
	.align		4
.L_155:
        /*0364*/ 	.word	index@(_ZN7cutlass13device_kernelIN5flash19enable_sm80_to_sm89INS1_16FlashAttnFwdSm80INS1_25CollectiveMainloopFwdSm80ILi8ELi1ELb1EN4cute5tupleIJNS5_1CILi128EEENS7_ILi64EEENS7_ILi256EEEEEELi256ENS_10bfloat16_tEfNS_4arch4Sm80ELb0ELb0ELb1ELb0ELb1ELb0ELb1ELb0EEENS1_21CollectiveEpilogueFwdINS6_IJS8_SA_S9_EEENS6_IJNS7_ILi1EEESI_SI_EEESC_SE_Li256ELb0ELb1ELb0ELb0EEENS1_19SingleTileSchedulerILb0ELb0ELb1ELi128EEEEEEEEEvNT_6ParamsE)
        /*0368*/ 	.word	0x00000000


	//----- nvinfo : EIATTR_MIN_STACK_SIZE
	.align		4
.L_156:
        /*036c*/ 	.byte	0x04, 0x12
        /*036e*/ 	.short	(.L_158 - .L_157)
	.align		4
.L_157:
        /*0370*/ 	.word	index@(_ZN7cutlass13device_kernelIN5flash19enable_sm80_to_sm89INS1_16FlashAttnFwdSm80INS1_25CollectiveMainloopFwdSm80ILi8ELi1ELb1EN4cute5tupleIJNS5_1CILi128EEENS7_ILi64EEENS7_ILi256EEEEEELi256ENS_10bfloat16_tEfNS_4arch4Sm80ELb0ELb0ELb1ELb1ELb1ELb0ELb1ELb0EEENS1_21CollectiveEpilogueFwdINS6_IJS8_SA_S9_EEENS6_IJNS7_ILi1EEESI_SI_EEESC_SE_Li256ELb1ELb1ELb0ELb0EEENS1_19SingleTileSchedulerILb1ELb0ELb1ELi128EEEEEEEEEvNT_6ParamsE)
        /*0374*/ 	.word	0x00000000


	//----- nvinfo : EIATTR_MIN_STACK_SIZE
	.align		4
.L_158:
        /*0378*/ 	.byte	0x04, 0x12
        /*037a*/ 	.short	(.L_160 - .L_159)
	.align		4
.L_159:
        /*037c*/ 	.word	index@(_ZN7cutlass13device_kernelIN5flash19enable_sm80_to_sm89INS1_16FlashAttnFwdSm80INS1_25CollectiveMainloopFwdSm80ILi8ELi1ELb0EN4cute5tupleIJNS5_1CILi128EEENS7_ILi32EEENS7_ILi256EEEEEELi256ENS_10bfloat16_tEfNS_4arch4Sm80ELb0ELb0ELb1ELb1ELb1ELb1ELb1ELb0EEENS1_21CollectiveEpilogueFwdINS6_IJS8_SA_S9_EEENS6_IJNS7_ILi1EEESI_SI_EEESC_SE_Li256ELb1ELb1ELb0ELb0EEENS1_19SingleTileSchedulerILb1ELb0ELb1ELi128EEEEEEEEEvNT_6ParamsE)
        /*0380*/ 	.word	0x00000000


	//----- nvinfo : EIATTR_MIN_STACK_SIZE
	.align		4
.L_160:
        /*0384*/ 	.byte	0x04, 0x12
        /*0386*/ 	.short	(.L_162 - .L_161)
	.align		4
.L_161:
        /*0388*/ 	.word	index@(_ZN7cutlass13device_kernelIN5flash19enable_sm80_to_sm89INS1_16FlashAttnFwdSm80INS1_25CollectiveMainloopFwdSm80ILi8ELi1ELb1EN4cute5tupleIJNS5_1CILi128EEENS7_ILi48EEENS7_ILi256EEEEEELi256ENS_10bfloat16_tEfNS_4arch4Sm80ELb0ELb1ELb1ELb0ELb1ELb0ELb1ELb0EEENS1_21CollectiveEpilogueFwdINS6_IJS8_SA_S9_EEENS6_IJNS7_ILi1EEESI_SI_EEESC_SE_Li256ELb0ELb1ELb0ELb0EEENS1_19SingleTileSchedulerILb0ELb0ELb1ELi128EEEEEEEEEvNT_6ParamsE)
        /*038c*/ 	.word	0x00000000


	//----- nvinfo : EIATTR_MIN_STACK_SIZE
	.align		4
.L_162:
        /*0390*/ 	.byte	0x04, 0x12
        /*0392*/ 	.short	(.L_164 - .L_163)
	.align		4
.L_163:
        /*0394*/ 	.word	index@(_ZN7cutlass13device_kernelIN5flash19enable_sm80_to_sm89INS1_16FlashAttnFwdSm80INS1_25CollectiveMainloopFwdSm80ILi8ELi1ELb1EN4cute5tupleIJNS5_1CILi128EEENS7_ILi48EEENS7_ILi256EEEEEELi256ENS_10bfloat16_tEfNS_4arch4Sm80ELb0ELb1ELb1ELb1ELb1ELb0ELb1ELb0EEENS1_21CollectiveEpilogueFwdINS6_IJS8_SA_S9_EEENS6_IJNS7_ILi1EEESI_SI_EEESC_SE_Li256ELb1ELb1ELb0ELb0EEENS1_19SingleTileSchedulerILb1ELb0ELb1ELi128EEEEEEEEEvNT_6ParamsE)
        /*0398*/ 	.word	0x00000000


	//----- nvinfo : EIATTR_MIN_STACK_SIZE
	.align		4
.L_164:
        /*039c*/ 	.byte	0x04, 0x12
        /*039e*/ 	.short	(.L_166 - .L_165)
	.align		4
.L_165:
        /*03a0*/ 	.word	index@(_ZN7cutlass13device_kernelIN5flash19enable_sm80_to_sm89INS1_16FlashAttnFwdSm80INS1_25CollectiveMainloopFwdSm80ILi8ELi1ELb0EN4cute5tupleIJNS5_1CILi128EEENS7_ILi32EEENS7_ILi256EEEEEELi256ENS_10bfloat16_tEfNS_4arch4Sm80ELb0ELb1ELb1ELb1ELb1ELb1ELb1ELb0EEENS1_21CollectiveEpilogueFwdINS6_IJS8_SA_S9_EEENS6_IJNS7_ILi1EEESI_SI_EEESC_SE_Li256ELb1ELb1ELb0ELb0EEENS1_19SingleTileSchedulerILb1ELb0ELb1ELi128EEEEEEEEEvNT_6ParamsE)
        /*03a4*/ 	.word	0x00000000


	//----- nvinfo : EIATTR_MIN_STACK_SIZE
	.align		4
.L_166:
        /*03a8*/ 	.byte	0x04, 0x12
        /*03aa*/ 	.short	(.L_168 - .L_167)
	.align		4
.L_167:
        /*03ac*/ 	.word	index@(_ZN7cutlass13device_kernelIN5flash19enable_sm80_to_sm89INS1_16FlashAttnFwdSm80INS1_25CollectiveMainloopFwdSm80ILi8ELi1ELb1EN4cute5tupleIJNS5_1CILi128EEENS7_ILi64EEENS7_ILi256EEEEEELi256ENS_10bfloat16_tEfNS_4arch4Sm80ELb1ELb0ELb1ELb0ELb1ELb0ELb1ELb0EEENS1_21CollectiveEpilogueFwdINS6_IJS8_SA_S9_EEENS6_IJNS7_ILi1EEESI_SI_EEESC_SE_Li256ELb0ELb1ELb0ELb0EEENS1_30DynamicPersistentTileSchedulerILi256ELi256ELb0ELb1ELb0EEEEEEEEEvNT_6ParamsE)
        /*03b0*/ 	.word	0x00000000


	//----- nvinfo : EIATTR_MIN_STACK_SIZE
	.align		4
.L_168:
        /*03b4*/ 	.byte	0x04, 0x12
        /*03b6*/ 	.short	(.L_170 - .L_169)
	.align		4
.L_169:
        /*03b8*/ 	.word	index@(_ZN7cutlass13device_kernelIN5flash19enable_sm80_to_sm89INS1_16FlashAttnFwdSm80INS1_25CollectiveMainloopFwdSm80ILi8ELi1ELb1EN4cute5tupleIJNS5_1CILi128EEENS7_ILi64EEENS7_ILi256EEEEEELi256ENS_10bfloat16_tEfNS_4arch4Sm80ELb1ELb0ELb1ELb1ELb1ELb0ELb1ELb0EEENS1_21CollectiveEpilogueFwdINS6_IJS8_SA_S9_EEENS6_IJNS7_ILi1EEESI_SI_EEESC_SE_Li256ELb1ELb1ELb0ELb0EEENS1_19SingleTileSchedulerILb1ELb0ELb1ELi128EEEEEEEEEvNT_6ParamsE)
        /*03bc*/ 	.word	0x00000000


	//----- nvinfo : EIATTR_MIN_STACK_SIZE
	.align		4
.L_170:
        /*03c0*/ 	.byte	0x04, 0x12
        /*03c2*/ 	.short	(.L_172 - .L_171)
	.align		4
.L_171:
        /*03c4*/ 	.word	index@(_ZN7cutlass13device_kernelIN5flash19enable_sm80_to_sm89INS1_16FlashAttnFwdSm80INS1_25CollectiveMainloopFwdSm80ILi8ELi1ELb0EN4cute5tupleIJNS5_1CILi128EEENS7_ILi32EEENS7_ILi256EEEEEELi256ENS_10bfloat16_tEfNS_4arch4Sm80ELb1ELb0ELb1ELb1ELb1ELb1ELb1ELb0EEENS1_21CollectiveEpilogueFwdINS6_IJS8_SA_S9_EEENS6_IJNS7_ILi1EEESI_SI_EEESC_SE_Li256ELb1ELb1ELb0ELb0EEENS1_19SingleTileSchedulerILb1ELb0ELb1ELi128EEEEEEEEEvNT_6ParamsE)
        /*03c8*/ 	.word	0x00000000


	//----- nvinfo : EIATTR_MIN_STACK_SIZE
	.align		4
.L_172:
        /*03cc*/ 	.byte	0x04, 0x12
        /*03ce*/ 	.short	(.L_174 - .L_173)
	.align		4
.L_173:
        /*03d0*/ 	.word	index@(_ZN7cutlass13device_kernelIN5flash19enable_sm80_to_sm89INS1_16FlashAttnFwdSm80INS1_25CollectiveMainloopFwdSm80ILi8ELi1ELb0EN4cute5tupleIJNS5_1CILi128EEENS7_ILi96EEENS7_ILi256EEEEEELi256ENS_10bfloat16_tEfNS_4arch4Sm80ELb0ELb0ELb1ELb0ELb1ELb0ELb1ELb0EEENS1_21CollectiveEpilogueFwdINS6_IJS8_SA_S9_EEENS6_IJNS7_ILi1EEESI_SI_EEESC_SE_Li256ELb0ELb1ELb0ELb0EEENS1_19SingleTileSchedulerILb0ELb0ELb1ELi128EEEEEEEEEvNT_6ParamsE)
        /*03d4*/ 	.word	0x00000000


	//----- nvinfo : EIATTR_MIN_STACK_SIZE
	.align		4
.L_174:
        /*03d8*/ 	.byte	0x04, 0x12
        /*03da*/ 	.short	(.L_176 - .L_175)
	.align		4
.L_175:
        /*03dc*/ 	.word	index@(_ZN7cutlass13device_kernelIN5flash19enable_sm80_to_sm89INS1_16FlashAttnFwdSm80INS1_25CollectiveMainloopFwdSm80ILi8ELi1ELb0EN4cute5tupleIJNS5_1CILi128EEENS7_ILi96EEENS7_ILi256EEEEEELi256ENS_10bfloat16_tEfNS_4arch4Sm80ELb0ELb0ELb1ELb1ELb1ELb0ELb1ELb0EEENS1_21CollectiveEpilogueFwdINS6_IJS8_SA_S9_EEENS6_IJNS7_ILi1EEESI_SI_EEESC_SE_Li256ELb1ELb1ELb0ELb0EEENS1_19SingleTileSchedulerILb1ELb0ELb1ELi128EEEEEEEEEvNT_6ParamsE)
        /*03e0*/ 	.word	0x00000000


	//----- nvinfo : EIATTR_MIN_STACK_SIZE
	.align		4
.L_176:
        /*03e4*/ 	.byte	0x04, 0x12
        /*03e6*/ 	.short	(.L_178 - .L_177)
	.align		4
.L_177:
        /*03e8*/ 	.word	index@(_ZN7cutlass13device_kernelIN5flash19enable_sm80_to_sm89INS1_16FlashAttnFwdSm80INS1_25CollectiveMainloopFwdSm80ILi8ELi1ELb0EN4cute5tupleIJNS5_1CILi128EEENS7_ILi48EEENS7_ILi256EEEEEELi256ENS_10bfloat16_tEfNS_4arch4Sm80ELb0ELb0ELb1ELb1ELb1ELb1ELb1ELb0EEENS1_21CollectiveEpilogueFwdINS6_IJS8_SA_S9_EEENS6_IJNS7_ILi1EEESI_SI_EEESC_SE_Li256ELb1ELb1ELb0ELb0EEENS1_19SingleTileSchedulerILb1ELb0ELb1ELi128EEEEEEEEEvNT_6ParamsE)
        /*03ec*/ 	.word	0x00000000


	//----- nvinfo : EIATTR_MIN_STACK_SIZE
	.align		4
.L_178:
        /*03f0*/ 	.byte	0x04, 0x12
        /*03f2*/ 	.short	(.L_180 - .L_179)
	.align		4
.L_179:
        /*03f4*/ 	.word	index@(_ZN7cutlass13device_kernelIN5flash19enable_sm80_to_sm89INS1_16FlashAttnFwdSm80INS1_25CollectiveMainloopFwdSm80ILi8ELi1ELb0EN4cute5tupleIJNS5_1CILi128EEENS7_ILi64EEENS7_ILi256EEEEEELi256ENS_10bfloat16_tEfNS_4arch4Sm80ELb0ELb1ELb1ELb0ELb1ELb0ELb1ELb0EEENS1_21CollectiveEpilogueFwdINS6_IJS8_SA_S9_EEENS6_IJNS7_ILi1EEESI_SI_EEESC_SE_Li256ELb0ELb1ELb0ELb0EEENS1_19SingleTileSchedulerILb0ELb0ELb1ELi128EEEEEEEEEvNT_6ParamsE)
        /*03f8*/ 	.word	0x00000000


	//----- nvinfo : EIATTR_MIN_STACK_SIZE
	.align		4
.L_180:
        /*03fc*/ 	.byte	0x04, 0x12
        /*03fe*/ 	.short	(.L_182 - .L_181)
	.align		4
.L_181:
        /*0400*/ 	.word	index@(_ZN7cutlass13device_kernelIN5flash19enable_sm80_to_sm89INS1_16FlashAttnFwdSm80INS1_25CollectiveMainloopFwdSm80ILi8ELi1ELb0EN4cute5tupleIJNS5_1CILi128EEENS7_ILi64EEENS7_ILi256EEEEEELi256ENS_10bfloat16_tEfNS_4arch4Sm80ELb0ELb1ELb1ELb1ELb1ELb0ELb1ELb0EEENS1_21CollectiveEpilogueFwdINS6_IJS8_SA_S9_EEENS6_IJNS7_ILi1EEESI_SI_EEESC_SE_Li256ELb1ELb1ELb0ELb0EEENS1_19SingleTileSchedulerILb1ELb0ELb1ELi128EEEEEEEEEvNT_6ParamsE)
        /*0404*/ 	.word	0x00000000


	//----- nvinfo : EIATTR_MIN_STACK_SIZE
	.align		4
.L_182:
        /*0408*/ 	.byte	0x04, 0x12
        /*040a*/ 	.short	(.L_184 - .L_183)
	.align		4
.L_183:
        /*040c*/ 	.word	index@(_ZN7cutlass13device_kernelIN5flash19enable_sm80_to_sm89INS1_16FlashAttnFwdSm80INS1_25CollectiveMainloopFwdSm80ILi8ELi1ELb0EN4cute5tupleIJNS5_1CILi128EEENS7_ILi48EEENS7_ILi256EEEEEELi256ENS_10bfloat16_tEfNS_4arch4Sm80ELb0ELb1ELb1ELb1ELb1ELb1ELb1ELb0EEENS1_21CollectiveEpilogueFwdINS6_IJS8_SA_S9_EEENS6_IJNS7_ILi1EEESI_SI_EEESC_SE_Li256ELb1ELb1ELb0ELb0EEENS1_19SingleTileSchedulerILb1ELb0ELb1ELi128EEEEEEEEEvNT_6ParamsE)
        /*0410*/ 	.word	0x00000000


	//----- nvinfo : EIATTR_MIN_STACK_SIZE
	.align		4
.L_184:
        /*0414*/ 	.byte	0x04, 0x12
        /*0416*/ 	.short	(.L_186 - .L_185)
	.align		4
.L_185:
        /*0418*/ 	.word	index@(_ZN7cutlass13device_kernelIN5flash19enable_sm80_to_sm89INS1_16FlashAttnFwdSm80INS1_25CollectiveMainloopFwdSm80ILi8ELi1ELb0EN4cute5tupleIJNS5_1CILi128EEENS7_ILi96EEENS7_ILi256EEEEEELi256ENS_10bfloat16_tEfNS_4arch4Sm80ELb1ELb0ELb1ELb0ELb1ELb0ELb1ELb0EEENS1_21CollectiveEpilogueFwdINS6_IJS8_SA_S9_EEENS6_IJNS7_ILi1EEESI_SI_EEESC_SE_Li256ELb0ELb1ELb0ELb0EEENS1_30DynamicPersistentTileSchedulerILi256ELi256ELb0ELb1ELb0EEEEEEEEEvNT_6ParamsE)
        /*041c*/ 	.word	0x00000000


	//----- nvinfo : EIATTR_MIN_STACK_SIZE
	.align		4
.L_186:
        /*0420*/ 	.byte	0x04, 0x12
        /*0422*/ 	.short	(.L_188 - .L_187)
	.align		4
.L_187:
        /*0424*/ 	.word	index@(_ZN7cutlass13device_kernelIN5flash19enable_sm80_to_sm89INS1_16FlashAttnFwdSm80INS1_25CollectiveMainloopFwdSm80ILi8ELi1ELb0EN4cute5tupleIJNS5_1CILi128EEENS7_ILi96EEENS7_ILi256EEEEEELi256ENS_10bfloat16_tEfNS_4arch4Sm80ELb1ELb0ELb1ELb1ELb1ELb0ELb1ELb0EEENS1_21CollectiveEpilogueFwdINS6_IJS8_SA_S9_EEENS6_IJNS7_ILi1EEESI_SI_EEESC_SE_Li256ELb1ELb1ELb0ELb0EEENS1_19SingleTileSchedulerILb1ELb0ELb1ELi128EEEEEEEEEvNT_6ParamsE)
        /*0428*/ 	.word	0x00000000


	//----- nvinfo : EIATTR_MIN_STACK_SIZE
	.align		4
.L_188:
        /*042c*/ 	.byte	0x04, 0x12
        /*042e*/ 	.short	(.L_190 - .L_189)
	.align		4
.L_189:
        /*0430*/ 	.word	index@(_ZN7cutlass13device_kernelIN5flash19enable_sm80_to_sm89INS1_16FlashAttnFwdSm80INS1_25CollectiveMainloopFwdSm80ILi8ELi1ELb0EN4cute5tupleIJNS5_1CILi128EEENS7_ILi48EEENS7_ILi256EEEEEELi256ENS_10bfloat16_tEfNS_4arch4Sm80ELb1ELb0ELb1ELb1ELb1ELb1ELb1ELb0EEENS1_21CollectiveEpilogueFwdINS6_IJS8_SA_S9_EEENS6_IJNS7_ILi1EEESI_SI_EEESC_SE_Li256ELb1ELb1ELb0ELb0EEENS1_19SingleTileSchedulerILb1ELb0ELb1ELi128EEEEEEEEEvNT_6ParamsE)
        /*0434*/ 	.word	0x00000000


	//----- nvinfo : EIATTR_MIN_STACK_SIZE
	.align		4
.L_190:
        /*0438*/ 	.byte	0x04, 0x12
        /*043a*/ 	.short	(.L_192 - .L_191)
	.align		4
.L_191:
        /*043c*/ 	.word	index@(_ZN7cutlass13device_kernelIN5flash19enable_sm80_to_sm89INS1_16FlashAttnFwdSm80INS1_25CollectiveMainloopFwdSm80ILi8ELi1ELb1EN4cute5tupleIJNS5_1CILi128EEENS7_ILi64EEENS7_ILi256EEEEEELi256ENS_10bfloat16_tEfNS_4arch4Sm80ELb0ELb0ELb0ELb0ELb1ELb0ELb1ELb0EEENS1_21CollectiveEpilogueFwdINS6_IJS8_SA_S9_EEENS6_IJNS7_ILi1EEESI_SI_EEESC_SE_Li256ELb0ELb1ELb0ELb0EEENS1_19SingleTileSchedulerILb0ELb0ELb1ELi128EEEEEEEEEvNT_6ParamsE)
        /*0440*/ 	.word	0x00000000


	//----- nvinfo : EIATTR_MIN_STACK_SIZE
	.align		4
.L_192:
        /*0444*/ 	.byte	0x04, 0x12
        /*0446*/ 	.short	(.L_194 - .L_193)
	.align		4
.L_193:
        /*0448*/ 	.word	index@(_ZN7cutlass13device_kernelIN5flash19enable_sm80_to_sm89INS1_16FlashAttnFwdSm80INS1_25CollectiveMainloopFwdSm80ILi8ELi1ELb1EN4cute5tupleIJNS5_1CILi128EEENS7_ILi64EEENS7_ILi256EEEEEELi256ENS_10bfloat16_tEfNS_4arch4Sm80ELb0ELb0ELb0ELb1ELb1ELb0ELb1ELb0EEENS1_21CollectiveEpilogueFwdINS6_IJS8_SA_S9_EEENS6_IJNS7_ILi1EEESI_SI_EEESC_SE_Li256ELb1ELb1ELb0ELb0EEENS1_19SingleTileSchedulerILb1ELb0ELb1ELi128EEEEEEEEEvNT_6ParamsE)
        /*044c*/ 	.word	0x00000000


	//----- nvinfo : EIATTR_MIN_STACK_SIZE
	.align		4
.L_194:
        /*0450*/ 	.byte	0x04, 0x12
        /*0452*/ 	.short	(.L_196 - .L_195)
	.align		4
.L_195:
        /*0454*/ 	.word	index@(_ZN7cutlass13device_kernelIN5flash19enable_sm80_to_sm89INS1_16FlashAttnFwdSm80INS1_25CollectiveMainloopFwdSm80ILi8ELi1ELb0EN4cute5tupleIJNS5_1CILi128EEENS7_ILi32EEENS7_ILi256EEEEEELi256ENS_10bfloat16_tEfNS_4arch4Sm80ELb0ELb0ELb0ELb1ELb1ELb1ELb1ELb0EEENS1_21CollectiveEpilogueFwdINS6_IJS8_SA_S9_EEENS6_IJNS7_ILi1EEESI_SI_EEESC_SE_Li256ELb1ELb1ELb0ELb0EEENS1_19SingleTileSchedulerILb1ELb0ELb1ELi128EEEEEEEEEvNT_6ParamsE)
        /*0458*/ 	.word	0x00000000


	//----- nvinfo : EIATTR_MIN_STACK_SIZE
	.align		4
.L_196:
        /*045c*/ 	.byte	0x04, 0x12
        /*045e*/ 	.short	(.L_198 - .L_197)
	.align		4
.L_197:
        /*0460*/ 	.word	index@(_ZN7cutlass13device_kernelIN5flash19enable_sm80_to_sm89INS1_16FlashAttnFwdSm80INS1_25CollectiveMainloopFwdSm80ILi8ELi1ELb1EN4cute5tupleIJNS5_1CILi128EEENS7_ILi48EEENS7_ILi256EEEEEELi256ENS_10bfloat16_tEfNS_4arch4Sm80ELb0ELb1ELb0ELb0ELb1ELb0ELb1ELb0EEENS1_21CollectiveEpilogueFwdINS6_IJS8_SA_S9_EEENS6_IJNS7_ILi1EEESI_SI_EEESC_SE_Li256ELb0ELb1ELb0ELb0EEENS1_19SingleTileSchedulerILb0ELb0ELb1ELi128EEEEEEEEEvNT_6ParamsE)
        /*0464*/ 	.word	0x00000000


	//----- nvinfo : EIATTR_MIN_STACK_SIZE
	.align		4
.L_198:
        /*0468*/ 	.byte	0x04, 0x12
        /*046a*/ 	.short	(.L_200 - .L_199)
	.align		4
.L_199:
        /*046c*/ 	.word	index@(_ZN7cutlass13device_kernelIN5flash19enable_sm80_to_sm89INS1_16FlashAttnFwdSm80INS1_25CollectiveMainloopFwdSm80ILi8ELi1ELb1EN4cute5tupleIJNS5_1CILi128EEENS7_ILi48EEENS7_ILi256EEEEEELi256ENS_10bfloat16_tEfNS_4arch4Sm80ELb0ELb1ELb0ELb1ELb1ELb0ELb1ELb0EEENS1_21CollectiveEpilogueFwdINS6_IJS8_SA_S9_EEENS6_IJNS7_ILi1EEESI_SI_EEESC_SE_Li256ELb1ELb1ELb0ELb0EEENS1_19SingleTileSchedulerILb1ELb0ELb1ELi128EEEEEEEEEvNT_6ParamsE)
        /*0470*/ 	.word	0x00000000


	//----- nvinfo : EIATTR_MIN_STACK_SIZE
	.align		4
.L_200:
        /*0474*/ 	.byte	0x04, 0x12
        /*0476*/ 	.short	(.L_202 - .L_201)
	.align		4
.L_201:
        /*0478*/ 	.word	index@(_ZN7cutlass13device_kernelIN5flash19enable_sm80_to_sm89INS1_16FlashAttnFwdSm80INS1_25CollectiveMainloopFwdSm80ILi8ELi1ELb0EN4cute5tupleIJNS5_1CILi128EEENS7_ILi32EEENS7_ILi256EEEEEELi256ENS_10bfloat16_tEfNS_4arch4Sm80ELb0ELb1ELb0ELb1ELb1ELb1ELb1ELb0EEENS1_21CollectiveEpilogueFwdINS6_IJS8_SA_S9_EEENS6_IJNS7_ILi1EEESI_SI_EEESC_SE_Li256ELb1ELb1ELb0ELb0EEENS1_19SingleTileSchedulerILb1ELb0ELb1ELi128EEEEEEEEEvNT_6ParamsE)
        /*047c*/ 	.word	0x00000000


	//----- nvinfo : EIATTR_MIN_STACK_SIZE
	.align		4
.L_202:
        /*0480*/ 	.byte	0x04, 0x12
        /*0482*/ 	.short	(.L_204 - .L_203)
	.align		4
.L_203:
        /*0484*/ 	.word	index@(_ZN7cutlass13device_kernelIN5flash19enable_sm80_to_sm89INS1_16FlashAttnFwdSm80INS1_25CollectiveMainloopFwdSm80ILi8ELi1ELb1EN4cute5tupleIJNS5_1CILi128EEENS7_ILi64EEENS7_ILi256EEEEEELi256ENS_10bfloat16_tEfNS_4arch4Sm80ELb1ELb0ELb0ELb0ELb1ELb0ELb1ELb0EEENS1_21CollectiveEpilogueFwdINS6_IJS8_SA_S9_EEENS6_IJNS7_ILi1EEESI_SI_EEESC_SE_Li256ELb0ELb1ELb0ELb0EEENS1_30DynamicPersistentTileSchedulerILi256ELi256ELb0ELb1ELb0EEEEEEEEEvNT_6ParamsE)
        /*0488*/ 	.word	0x00000000


	//----- nvinfo : EIATTR_MIN_STACK_SIZE
	.align		4
.L_204:
        /*048c*/ 	.byte	0x04, 0x12
        /*048e*/ 	.short	(.L_206 - .L_205)
	.align		4
.L_205:
        /*0490*/ 	.word	index@(_ZN7cutlass13device_kernelIN5flash19enable_sm80_to_sm89INS1_16FlashAttnFwdSm80INS1_25CollectiveMainloopFwdSm80ILi8ELi1ELb1EN4cute5tupleIJNS5_1CILi128EEENS7_ILi64EEENS7_ILi256EEEEEELi256ENS_10bfloat16_tEfNS_4arch4Sm80ELb1ELb0ELb0ELb1ELb1ELb0ELb1ELb0EEENS1_21CollectiveEpilogueFwdINS6_IJS8_SA_S9_EEENS6_IJNS7_ILi1EEESI_SI_EEESC_SE_Li256ELb1ELb1ELb0ELb0EEENS1_19SingleTileSchedulerILb1ELb0ELb1ELi128EEEEEEEEEvNT_6ParamsE)
        /*0494*/ 	.word	0x00000000


	//----- nvinfo : EIATTR_MIN_STACK_SIZE
	.align		4
.L_206:
        /*0498*/ 	.byte	0x04, 0x12
        /*049a*/ 	.short	(.L_208 - .L_207)
	.align		4
.L_207:
        /*049c*/ 	.word	index@(_ZN7cutlass13device_kernelIN5flash19enable_sm80_to_sm89INS1_16FlashAttnFwdSm80INS1_25CollectiveMainloopFwdSm80ILi8ELi1ELb0EN4cute5tupleIJNS5_1CILi128EEENS7_ILi32EEENS7_ILi256EEEEEELi256ENS_10bfloat16_tEfNS_4arch4Sm80ELb1ELb0ELb0ELb1ELb1ELb1ELb1ELb0EEENS1_21CollectiveEpilogueFwdINS6_IJS8_SA_S9_EEENS6_IJNS7_ILi1EEESI_SI_EEESC_SE_Li256ELb1ELb1ELb0ELb0EEENS1_19SingleTileSchedulerILb1ELb0ELb1ELi128EEEEEEEEEvNT_6ParamsE)
        /*04a0*/ 	.word	0x00000000


	//----- nvinfo : EIATTR_MIN_STACK_SIZE
	.align		4
.L_208:
        /*04a4*/ 	.byte	0x04, 0x12
        /*04a6*/ 	.short	(.L_210 - .L_209)
	.align		4
.L_209:
        /*04a8*/ 	.word	index@(_ZN7cutlass13device_kernelIN5flash19enable_sm80_to_sm89INS1_16FlashAttnFwdSm80INS1_25CollectiveMainloopFwdSm80ILi8ELi1ELb0EN4cute5tupleIJNS5_1CILi128EEENS7_ILi96EEENS7_ILi256EEEEEELi256ENS_10bfloat16_tEfNS_4arch4Sm80ELb0ELb0ELb0ELb0ELb1ELb0ELb1ELb0EEENS1_21CollectiveEpilogueFwdINS6_IJS8_SA_S9_EEENS6_IJNS7_ILi1EEESI_SI_EEESC_SE_Li256ELb0ELb1ELb0ELb0EEENS1_19SingleTileSchedulerILb0ELb0ELb1ELi128EEEEEEEEEvNT_6ParamsE)
        /*04ac*/ 	.word	0x00000000


	//----- nvinfo : EIATTR_MIN_STACK_SIZE
	.align		4
.L_210:
        /*04b0*/ 	.byte	0x04, 0x12
        /*04b2*/ 	.short	(.L_212 - .L_211)
	.align		4
.L_211:
        /*04b4*/ 	.word	index@(_ZN7cutlass13device_kernelIN5flash19enable_sm80_to_sm89INS1_16FlashAttnFwdSm80INS1_25CollectiveMainloopFwdSm80ILi8ELi1ELb0EN4cute5tupleIJNS5_1CILi128EEENS7_ILi96EEENS7_ILi256EEEEEELi256ENS_10bfloat16_tEfNS_4arch4Sm80ELb0ELb0ELb0ELb1ELb1ELb0ELb1ELb0EEENS1_21CollectiveEpilogueFwdINS6_IJS8_SA_S9_EEENS6_IJNS7_ILi1EEESI_SI_EEESC_SE_Li256ELb1ELb1ELb0ELb0EEENS1_19SingleTileSchedulerILb1ELb0ELb1ELi128EEEEEEEEEvNT_6ParamsE)
        /*04b8*/ 	.word	0x00000000


	//----- nvinfo : EIATTR_MIN_STACK_SIZE
	.align		4
.L_212:
        /*04bc*/ 	.byte	0x04, 0x12
        /*04be*/ 	.short	(.L_214 - .L_213)
	.align		4
.L_213:
        /*04c0*/ 	.word	index@(_ZN7cutlass13device_kernelIN5flash19enable_sm80_to_sm89INS1_16FlashAttnFwdSm80INS1_25CollectiveMainloopFwdSm80ILi8ELi1ELb0EN4cute5tupleIJNS5_1CILi128EEENS7_ILi48EEENS7_ILi256EEEEEELi256ENS_10bfloat16_tEfNS_4arch4Sm80ELb0ELb0ELb0ELb1ELb1ELb1ELb1ELb0EEENS1_21CollectiveEpilogueFwdINS6_IJS8_SA_S9_EEENS6_IJNS7_ILi1EEESI_SI_EEESC_SE_Li256ELb1ELb1ELb0ELb0EEENS1_19SingleTileSchedulerILb1ELb0ELb1ELi128EEEEEEEEEvNT_6ParamsE)
        /*04c4*/ 	.word	0x00000000


	//----- nvinfo : EIATTR_MIN_STACK_SIZE
	.align		4
.L_214:
        /*04c8*/ 	.byte	0x04, 0x12
        /*04ca*/ 	.short	(.L_216 - .L_215)
	.align		4
.L_215:
        /*04cc*/ 	.word	index@(_ZN7cutlass13device_kernelIN5flash19enable_sm80_to_sm89INS1_16FlashAttnFwdSm80INS1_25CollectiveMainloopFwdSm80ILi8ELi1ELb0EN4cute5tupleIJNS5_1CILi128EEENS7_ILi64EEENS7_ILi256EEEEEELi256ENS_10bfloat16_tEfNS_4arch4Sm80ELb0ELb1ELb0ELb0ELb1ELb0ELb1ELb0EEENS1_21CollectiveEpilogueFwdINS6_IJS8_SA_S9_EEENS6_IJNS7_ILi1EEESI_SI_EEESC_SE_Li256ELb0ELb1ELb0ELb0EEENS1_19SingleTileSchedulerILb0ELb0ELb1ELi128EEEEEEEEEvNT_6ParamsE)
        /*04d0*/ 	.word	0x00000000


	//----- nvinfo : EIATTR_MIN_STACK_SIZE
	.align		4
.L_216:
        /*04d4*/ 	.byte	0x04, 0x12
        /*04d6*/ 	.short	(.L_218 - .L_217)
	.align		4
.L_217:
        /*04d8*/ 	.word	index@(_ZN7cutlass13device_kernelIN5flash19enable_sm80_to_sm89INS1_16FlashAttnFwdSm80INS1_25CollectiveMainloopFwdSm80ILi8ELi1ELb0EN4cute5tupleIJNS5_1CILi128EEENS7_ILi64EEENS7_ILi256EEEEEELi256ENS_10bfloat16_tEfNS_4arch4Sm80ELb0ELb1ELb0ELb1ELb1ELb0ELb1ELb0EEENS1_21CollectiveEpilogueFwdINS6_IJS8_SA_S9_EEENS6_IJNS7_ILi1EEESI_SI_EEESC_SE_Li256ELb1ELb1ELb0ELb0EEENS1_19SingleTileSchedulerILb1ELb0ELb1ELi128EEEEEEEEEvNT_6ParamsE)
        /*04dc*/ 	.word	0x00000000


	//----- nvinfo : EIATTR_MIN_STACK_SIZE
	.align		4
.L_218:
        /*04e0*/ 	.byte	0x04, 0x12
        /*04e2*/ 	.short	(.L_220 - .L_219)
	.align		4
.L_219:
        /*04e4*/ 	.word	index@(_ZN7cutlass13device_kernelIN5flash19enable_sm80_to_sm89INS1_16FlashAttnFwdSm80INS1_25CollectiveMainloopFwdSm80ILi8ELi1ELb0EN4cute5tupleIJNS5_1CILi128EEENS7_ILi48EEENS7_ILi256EEEEEELi256ENS_10bfloat16_tEfNS_4arch4Sm80ELb0ELb1ELb0ELb1ELb1ELb1ELb1ELb0EEENS1_21CollectiveEpilogueFwdINS6_IJS8_SA_S9_EEENS6_IJNS7_ILi1EEESI_SI_EEESC_SE_Li256ELb1ELb1ELb0ELb0EEENS1_19SingleTileSchedulerILb1ELb0ELb1ELi128EEEEEEEEEvNT_6ParamsE)
        /*04e8*/ 	.word	0x00000000


	//----- nvinfo : EIATTR_MIN_STACK_SIZE
	.align		4
.L_220:
        /*04ec*/ 	.byte	0x04, 0x12
        /*04ee*/ 	.short	(.L_222 - .L_221)
	.align		4
.L_221:
        /*04f0*/ 	.word	index@(_ZN7cutlass13device_kernelIN5flash19enable_sm80_to_sm89INS1_16FlashAttnFwdSm80INS1_25CollectiveMainloopFwdSm80ILi8ELi1ELb0EN4cute5tupleIJNS5_1CILi128EEENS7_ILi96EEENS7_ILi256EEEEEELi256ENS_10bfloat16_tEfNS_4arch4Sm80ELb1ELb0ELb0ELb0ELb1ELb0ELb1ELb0EEENS1_21CollectiveEpilogueFwdINS6_IJS8_SA_S9_EEENS6_IJNS7_ILi1EEESI_SI_EEESC_SE_Li256ELb0ELb1ELb0ELb0EEENS1_30DynamicPersistentTileSchedulerILi256ELi256ELb0ELb1ELb0EEEEEEEEEvNT_6ParamsE)
        /*04f4*/ 	.word	0x00000000


	//----- nvinfo : EIATTR_MIN_STACK_SIZE
	.align		4
.L_222:
        /*04f8*/ 	.byte	0x04, 0x12
        /*04fa*/ 	.short	(.L_224 - .L_223)
	.align		4
.L_223:
        /*04fc*/ 	.word	index@(_ZN7cutlass13device_kernelIN5flash19enable_sm80_to_sm89INS1_16FlashAttnFwdSm80INS1_25CollectiveMainloopFwdSm80ILi8ELi1ELb0EN4cute5tupleIJNS5_1CILi128EEENS7_ILi96EEENS7_ILi256EEEEEELi256ENS_10bfloat16_tEfNS_4arch4Sm80ELb1ELb0ELb0ELb1ELb1ELb0ELb1ELb0EEENS1_21CollectiveEpilogueFwdINS6_IJS8_SA_S9_EEENS6_IJNS7_ILi1EEESI_SI_EEESC_SE_Li256ELb1ELb1ELb0ELb0EEENS1_19SingleTileSchedulerILb1ELb0ELb1ELi128EEEEEEEEEvNT_6ParamsE)
        /*0500*/ 	.word	0x00000000


	//----- nvinfo : EIATTR_MIN_STACK_SIZE
	.align		4
.L_224:
        /*0504*/ 	.byte	0x04, 0x12
        /*0506*/ 	.short	(.L_226 - .L_225)
	.align		4
.L_225:
        /*0508*/ 	.word	index@(_ZN7cutlass13device_kernelIN5flash19enable_sm80_to_sm89INS1_16FlashAttnFwdSm80INS1_25CollectiveMainloopFwdSm80ILi8ELi1ELb0EN4cute5tupleIJNS5_1CILi128EEENS7_ILi48EEENS7_ILi256EEEEEELi256ENS_10bfloat16_tEfNS_4arch4Sm80ELb1ELb0ELb0ELb1ELb1ELb1ELb1ELb0EEENS1_21CollectiveEpilogueFwdINS6_IJS8_SA_S9_EEENS6_IJNS7_ILi1EEESI_SI_EEESC_SE_Li256ELb1ELb1ELb0ELb0EEENS1_19SingleTileSchedulerILb1ELb0ELb1ELi128EEEEEEEEEvNT_6ParamsE)
        /*050c*/ 	.word	0x00000000
.L_226:


//--------------------- .nv.compat                --------------------------
	.section	.nv.compat,"",@"SHT_CUDA_COMPAT_INFO"
	.align	4
        /*0000*/ 	.byte	0x02, 0x09, 0x01, 0x00, 0x02, 0x02, 0x01, 0x00, 0x02, 0x05, 0x05, 0x00, 0x03, 0x07, 0x01, 0x01
        /*0010*/ 	.byte	0x02, 0x03, 0x00, 0x00, 0x02, 0x06, 0x01, 0x00, 0x04, 0x0b, 0x08, 0x00, 0x00, 0x00, 0x00, 0x00
        /*0020*/ 	.byte	0x00, 0x00, 0x00, 0x00


//--------------------- .nv.info._ZN7cutlass13device_kernelIN5flash19enable_sm80_to_sm89INS1_16FlashAttnFwdSm80INS1_25CollectiveMainloopFwdSm80ILi8ELi1ELb1EN4cute5tupleIJNS5_1CILi128EEENS7_ILi64EEENS7_ILi256EEEEEELi256ENS_10bfloat16_tEfNS_4arch4Sm80ELb0ELb0ELb1ELb0ELb1ELb0ELb1ELb0EEENS1_21CollectiveEpilogueFwdINS6_IJS8_SA_S9_EEENS6_IJNS7_ILi1EEESI_SI_EEESC_SE_Li256ELb0ELb1ELb0ELb0EEENS1_19SingleTileSchedulerILb0ELb0ELb1ELi128EEEEEEEEEvNT_6ParamsE --------------------------
	.section	.nv.info._ZN7cutlass13device_kernelIN5flash19enable_sm80_to_sm89INS1_16FlashAttnFwdSm80INS1_25CollectiveMainloopFwdSm80ILi8ELi1ELb1EN4cute5tupleIJNS5_1CILi128EEENS7_ILi64EEENS7_ILi256EEEEEELi256ENS_10bfloat16_tEfNS_4arch4Sm80ELb0ELb0ELb1ELb0ELb1ELb0ELb1ELb0EEENS1_21CollectiveEpilogueFwdINS6_IJS8_SA_S9_EEENS6_IJNS7_ILi1EEESI_SI_EEESC_SE_Li256ELb0ELb1ELb0ELb0EEENS1_19SingleTileSchedulerILb0ELb0ELb1ELi128EEEEEEEEEvNT_6ParamsE,"",@"SHT_CUDA_INFO"
	.sectionflags	@""
	.align	4


	//----- nvinfo : EIATTR_CUDA_API_VERSION
	.align		4
        /*0000*/ 	.byte	0x04, 0x37
        /*0002*/ 	.short	(.L_228 - .L_227)
.L_227:
        /*0004*/ 	.word	0x00000082


	//----- nvinfo : EIATTR_KPARAM_INFO
	.align		4
.L_228:
        /*0008*/ 	.byte	0x04, 0x17
        /*000a*/ 	.short	(.L_230 - .L_229)
.L_229:
        /*000c*/ 	.word	0x00000000
        /*0010*/ 	.short	0x0000
        /*0012*/ 	.short	0x0000
        /*0014*/ 	.byte	0x00, 0xf0, 0x61, 0x10


	//----- nvinfo : EIATTR_SPARSE_MMA_MASK
	.align		4
.L_230:
        /*0018*/ 	.byte	0x03, 0x50
        /*001a*/ 	.short	0x0000


	//----- nvinfo : EIATTR_MAXREG_COUNT
	.align		4
        /*001c*/ 	.byte	0x03, 0x1b
        /*001e*/ 	.short	0x00ff


	//----- nvinfo : EIATTR_MERCURY_ISA_VERSION
	.align		4
        /*0020*/ 	.byte	0x03, 0x5f
        /*0022*/ 	.short	0x0101


	//----- nvinfo : EIATTR_EXIT_INSTR_OFFSETS
	.align		4
        /*0024*/ 	.byte	0x04, 0x1c
        /*0026*/ 	.short	(.L_232 - .L_231)


	//   ....[0]....
.L_231:
        /*0028*/ 	.word	0x00000010


	//----- nvinfo : EIATTR_MAX_THREADS
	.align		4
.L_232:
        /*002c*/ 	.byte	0x04, 0x05
        /*002e*/ 	.short	(.L_234 - .L_233)
.L_233:
        /*0030*/ 	.word	0x00000100
        /*0034*/ 	.word	0x00000001
        /*0038*/ 	.word	0x00000001


	//----- nvinfo : EIATTR_CBANK_PARAM_SIZE
	.align		4
.L_234:
        /*003c*/ 	.byte	0x03, 0x19
        /*003e*/ 	.short	0x0418


	//----- nvinfo : EIATTR_PARAM_CBANK
	.align		4
        /*0040*/ 	.byte	0x04, 0x0a
        /*0042*/ 	.short	(.L_236 - .L_235)
	.align		4
.L_235:
        /*0044*/ 	.word	index@(.nv.constant0._ZN7cutlass13device_kernelIN5flash19enable_sm80_to_sm89INS1_16FlashAttnFwdSm80INS1_25CollectiveMainloopFwdSm80ILi8ELi1ELb1EN4cute5tupleIJNS5_1CILi128EEENS7_ILi64EEENS7_ILi256EEEEEELi256ENS_10bfloat16_tEfNS_4arch4Sm80ELb0ELb0ELb1ELb0ELb1ELb0ELb1ELb0EEENS1_21CollectiveEpilogueFwdINS6_IJS8_SA_S9_EEENS6_IJNS7_ILi1EEESI_SI_EEESC_SE_Li256ELb0ELb1ELb0ELb0EEENS1_19SingleTileSchedulerILb0ELb0ELb1ELi128EEEEEEEEEvNT_6ParamsE)
        /*0048*/ 	.short	0x0210
        /*004a*/ 	.short	0x0418


	//----- nvinfo : EIATTR_SW_WAR
	.align		4
.L_236:
        /*004c*/ 	.byte	0x04, 0x36
        /*004e*/ 	.short	(.L_238 - .L_237)
.L_237:
        /*0050*/ 	.word	0x00000008
.L_238:


//--------------------- .nv.info._ZN7cutlass13device_kernelIN5flash19enable_sm80_to_sm89INS1_16FlashAttnFwdSm80INS1_25CollectiveMainloopFwdSm80ILi8ELi1ELb1EN4cute5tupleIJNS5_1CILi128EEENS7_ILi64EEENS7_ILi256EEEEEELi256ENS_10bfloat16_tEfNS_4arch4Sm80ELb0ELb0ELb1ELb1ELb1ELb0ELb1ELb0EEENS1_21CollectiveEpilogueFwdINS6_IJS8_SA_S9_EEENS6_IJNS7_ILi1EEESI_SI_EEESC_SE_Li256ELb1ELb1ELb0ELb0EEENS1_19SingleTileSchedulerILb1ELb0ELb1ELi128EEEEEEEEEvNT_6ParamsE --------------------------
	.section	.nv.info._ZN7cutlass13device_kernelIN5flash19enable_sm80_to_sm89INS1_16FlashAttnFwdSm80INS1_25CollectiveMainloopFwdSm80ILi8ELi1ELb1EN4cute5tupleIJNS5_1CILi128EEENS7_ILi64EEENS7_ILi256EEEEEELi256ENS_10bfloat16_tEfNS_4arch4Sm80ELb0ELb0ELb1ELb1ELb1ELb0ELb1ELb0EEENS1_21CollectiveEpilogueFwdINS6_IJS8_SA_S9_EEENS6_IJNS7_ILi1EEESI_SI_EEESC_SE_Li256ELb1ELb1ELb0ELb0EEENS1_19SingleTileSchedulerILb1ELb0ELb1ELi128EEEEEEEEEvNT_6ParamsE,"",@"SHT_CUDA_INFO"
	.sectionflags	@""
	.align	4


	//----- nvinfo : EIATTR_CUDA_API_VERSION
	.align		4
        /*0000*/ 	.byte	0x04, 0x37
        /*0002*/ 	.short	(.L_240 - .L_239)
.L_239:
        /*0004*/ 	.word	0x00000082


	//----- nvinfo : EIATTR_KPARAM_INFO
	.align		4
.L_240:
        /*0008*/ 	.byte	0x04, 0x17
        /*000a*/ 	.short	(.L_242 - .L_241)
.L_241:
        /*000c*/ 	.word	0x00000000
        /*0010*/ 	.short	0x0000
        /*0012*/ 	.short	0x0000
        /*0014*/ 	.byte	0x00, 0xf0, 0x61, 0x10


	//----- nvinfo : EIATTR_SPARSE_MMA_MASK
	.align		4
.L_242:
        /*0018*/ 	.byte	0x03, 0x50
        /*001a*/ 	.short	0x0000


	//----- nvinfo : EIATTR_MAXREG_COUNT
	.align		4
        /*001c*/ 	.byte	0x03, 0x1b
        /*001e*/ 	.short	0x00ff


	//----- nvinfo : EIATTR_MERCURY_ISA_VERSION
	.align		4
        /*0020*/ 	.byte	0x03, 0x5f
        /*0022*/ 	.short	0x0101


	//----- nvinfo : EIATTR_EXIT_INSTR_OFFSETS
	.align		4
        /*0024*/ 	.byte	0x04, 0x1c
        /*0026*/ 	.short	(.L_244 - .L_243)


	//   ....[0]....
.L_243:
        /*0028*/ 	.word	0x00000010


	//----- nvinfo : EIATTR_MAX_THREADS
	.align		4
.L_244:
        /*002c*/ 	.byte	0x04, 0x05
        /*002e*/ 	.short	(.L_246 - .L_245)
.L_245:
        /*0030*/ 	.word	0x00000100
        /*0034*/ 	.word	0x00000001
        /*0038*/ 	.word	0x00000001


	//----- nvinfo : EIATTR_CBANK_PARAM_SIZE
	.align		4
.L_246:
        /*003c*/ 	.byte	0x03, 0x19
        /*003e*/ 	.short	0x0418


	//----- nvinfo : EIATTR_PARAM_CBANK
	.align		4
        /*0040*/ 	.byte	0x04, 0x0a
        /*0042*/ 	.short	(.L_248 - .L_247)
	.align		4
.L_247:
        /*0044*/ 	.word	index@(.nv.constant0._ZN7cutlass13device_kernelIN5flash19enable_sm80_to_sm89INS1_16FlashAttnFwdSm80INS1_25CollectiveMainloopFwdSm80ILi8ELi1ELb1EN4cute5tupleIJNS5_1CILi128EEENS7_ILi64EEENS7_ILi256EEEEEELi256ENS_10bfloat16_tEfNS_4arch4Sm80ELb0ELb0ELb1ELb1ELb1ELb0ELb1ELb0EEENS1_21CollectiveEpilogueFwdINS6_IJS8_SA_S9_EEENS6_IJNS7_ILi1EEESI_SI_EEESC_SE_Li256ELb1ELb1ELb0ELb0EEENS1_19SingleTileSchedulerILb1ELb0ELb1ELi128EEEEEEEEEvNT_6ParamsE)
        /*0048*/ 	.short	0x0210
        /*004a*/ 	.short	0x0418


	//----- nvinfo : EIATTR_SW_WAR
	.align		4
.L_248:
        /*004c*/ 	.byte	0x04, 0x36
        /*004e*/ 	.short	(.L_250 - .L_249)
.L_249:
        /*0050*/ 	.word	0x00000008
.L_250:


//--------------------- .nv.info._ZN7cutlass13device_kernelIN5flash19enable_sm80_to_sm89INS1_16FlashAttnFwdSm80INS1_25CollectiveMainloopFwdSm80ILi8ELi1ELb0EN4cute5tupleIJNS5_1CILi128EEENS7_ILi32EEENS7_ILi256EEEEEELi256ENS_10bfloat16_tEfNS_4arch4Sm80ELb0ELb0ELb1ELb1ELb1ELb1ELb1ELb0EEENS1_21CollectiveEpilogueFwdINS6_IJS8_SA_S9_EEENS6_IJNS7_ILi1EEESI_SI_EEESC_SE_Li256ELb1ELb1ELb0ELb0EEENS1_19SingleTileSchedulerILb1ELb0ELb1ELi128EEEEEEEEEvNT_6ParamsE --------------------------
	.section	.nv.info._ZN7cutlass13device_kernelIN5flash19enable_sm80_to_sm89INS1_16FlashAttnFwdSm80INS1_25CollectiveMainloopFwdSm80ILi8ELi1ELb0EN4cute5tupleIJNS5_1CILi128EEENS7_ILi32EEENS7_ILi256EEEEEELi256ENS_10bfloat16_tEfNS_4arch4Sm80ELb0ELb0ELb1ELb1ELb1ELb1ELb1ELb0EEENS1_21CollectiveEpilogueFwdINS6_IJS8_SA_S9_EEENS6_IJNS7_ILi1EEESI_SI_EEESC_SE_Li256ELb1ELb1ELb0ELb0EEENS1_19SingleTileSchedulerILb1ELb0ELb1ELi128EEEEEEEEEvNT_6ParamsE,"",@"SHT_CUDA_INFO"
	.sectionflags	@""
	.align	4


	//----- nvinfo : EIATTR_CUDA_API_VERSION
	.align		4
        /*0000*/ 	.byte	0x04, 0x37
        /*0002*/ 	.short	(.L_252 - .L_251)
.L_251:
        /*0004*/ 	.word	0x00000082


	//----- nvinfo : EIATTR_KPARAM_INFO
	.align		4
.L_252:
        /*0008*/ 	.byte	0x04, 0x17
        /*000a*/ 	.short	(.L_254 - .L_253)
.L_253:
        /*000c*/ 	.word	0x00000000
        /*0010*/ 	.short	0x0000
        /*0012*/ 	.short	0x0000
        /*0014*/ 	.byte	0x00, 0xf0, 0x61, 0x10


	//----- nvinfo : EIATTR_SPARSE_MMA_MASK
	.align		4
.L_254:
        /*0018*/ 	.byte	0x03, 0x50
        /*001a*/ 	.short	0x0000


	//----- nvinfo : EIATTR_MAXREG_COUNT
	.align		4
        /*001c*/ 	.byte	0x03, 0x1b
        /*001e*/ 	.short	0x00ff


	//----- nvinfo : EIATTR_MERCURY_ISA_VERSION
	.align		4
        /*0020*/ 	.byte	0x03, 0x5f
        /*0022*/ 	.short	0x0101


	//----- nvinfo : EIATTR_EXIT_INSTR_OFFSETS
	.align		4
        /*0024*/ 	.byte	0x04, 0x1c
        /*0026*/ 	.short	(.L_256 - .L_255)


	//   ....[0]....
.L_255:
        /*0028*/ 	.word	0x00000010


	//----- nvinfo : EIATTR_MAX_THREADS
	.align		4
.L_256:
        /*002c*/ 	.byte	0x04, 0x05
        /*002e*/ 	.short	(.L_258 - .L_257)
.L_257:
        /*0030*/ 	.word	0x00000100
        /*0034*/ 	.word	0x00000001
        /*0038*/ 	.word	0x00000001


	//----- nvinfo : EIATTR_CBANK_PARAM_SIZE
	.align		4
.L_258:
        /*003c*/ 	.byte	0x03, 0x19
        /*003e*/ 	.short	0x0418


	//----- nvinfo : EIATTR_PARAM_CBANK
	.align		4
        /*0040*/ 	.byte	0x04, 0x0a
        /*0042*/ 	.short	(.L_260 - .L_259)
	.align		4
.L_259:
        /*0044*/ 	.word	index@(.nv.constant0._ZN7cutlass13device_kernelIN5flash19enable_sm80_to_sm89INS1_16FlashAttnFwdSm80INS1_25CollectiveMainloopFwdSm80ILi8ELi1ELb0EN4cute5tupleIJNS5_1CILi128EEENS7_ILi32EEENS7_ILi256EEEEEELi256ENS_10bfloat16_tEfNS_4arch4Sm80ELb0ELb0ELb1ELb1ELb1ELb1ELb1ELb0EEENS1_21CollectiveEpilogueFwdINS6_IJS8_SA_S9_EEENS6_IJNS7_ILi1EEESI_SI_EEESC_SE_Li256ELb1ELb1ELb0ELb0EEENS1_19SingleTileSchedulerILb1ELb0ELb1ELi128EEEEEEEEEvNT_6ParamsE)
        /*0048*/ 	.short	0x0210
        /*004a*/ 	.short	0x0418


	//----- nvinfo : EIATTR_SW_WAR
	.align		4
.L_260:
        /*004c*/ 	.byte	0x04, 0x36
        /*004e*/ 	.short	(.L_262 - .L_261)
.L_261:
        /*0050*/ 	.word	0x00000008
.L_262:


//--------------------- .nv.info._ZN7cutlass13device_kernelIN5flash19enable_sm80_to_sm89INS1_16FlashAttnFwdSm80INS1_25CollectiveMainloopFwdSm80ILi8ELi1ELb1EN4cute5tupleIJNS5_1CILi128EEENS7_ILi48EEENS7_ILi256EEEEEELi256ENS_10bfloat16_tEfNS_4arch4Sm80ELb0ELb1ELb1ELb0ELb1ELb0ELb1ELb0EEENS1_21CollectiveEpilogueFwdINS6_IJS8_SA_S9_EEENS6_IJNS7_ILi1EEESI_SI_EEESC_SE_Li256ELb0ELb1ELb0ELb0EEENS1_19SingleTileSchedulerILb0ELb0ELb1ELi128EEEEEEEEEvNT_6ParamsE --------------------------
	.section	.nv.info._ZN7cutlass13device_kernelIN5flash19enable_sm80_to_sm89INS1_16FlashAttnFwdSm80INS1_25CollectiveMainloopFwdSm80ILi8ELi1ELb1EN4cute5tupleIJNS5_1CILi128EEENS7_ILi48EEENS7_ILi256EEEEEELi256ENS_10bfloat16_tEfNS_4arch4Sm80ELb0ELb1ELb1ELb0ELb1ELb0ELb1ELb0EEENS1_21CollectiveEpilogueFwdINS6_IJS8_SA_S9_EEENS6_IJNS7_ILi1EEESI_SI_EEESC_SE_Li256ELb0ELb1ELb0ELb0EEENS1_19SingleTileSchedulerILb0ELb0ELb1ELi128EEEEEEEEEvNT_6ParamsE,"",@"SHT_CUDA_INFO"
	.sectionflags	@""
	.align	4


	//----- nvinfo : EIATTR_CUDA_API_VERSION
	.align		4
        /*0000*/ 	.byte	0x04, 0x37
        /*0002*/ 	.short	(.L_264 - .L_263)
.L_263:
        /*0004*/ 	.word	0x00000082


	//----- nvinfo : EIATTR_KPARAM_INFO
	.align		4
.L_264:
        /*0008*/ 	.byte	0x04, 0x17
        /*000a*/ 	.short	(.L_266 - .L_265)
.L_265:
        /*000c*/ 	.word	0x00000000
        /*0010*/ 	.short	0x0000
        /*0012*/ 	.short	0x0000
        /*0014*/ 	.byte	0x00, 0xf0, 0x61, 0x10


	//----- nvinfo : EIATTR_SPARSE_MMA_MASK
	.align		4
.L_266:
        /*0018*/ 	.byte	0x03, 0x50
        /*001a*/ 	.short	0x0000


	//----- nvinfo : EIATTR_MAXREG_COUNT
	.align		4
        /*001c*/ 	.byte	0x03, 0x1b
        /*001e*/ 	.short	0x00ff


	//----- nvinfo : EIATTR_MERCURY_ISA_VERSION
	.align		4
        /*0020*/ 	.byte	0x03, 0x5f
        /*0022*/ 	.short	0x0101


	//----- nvinfo : EIATTR_EXIT_INSTR_OFFSETS
	.align		4
        /*0024*/ 	.byte	0x04, 0x1c
        /*0026*/ 	.short	(.L_268 - .L_267)


	//   ....[0]....
.L_267:
        /*0028*/ 	.word	0x00000010


	//----- nvinfo : EIATTR_MAX_THREADS
	.align		4
.L_268:
        /*002c*/ 	.byte	0x04, 0x05
        /*002e*/ 	.short	(.L_270 - .L_269)
.L_269:
        /*0030*/ 	.word	0x00000100
        /*0034*/ 	.word	0x00000001
        /*0038*/ 	.word	0x00000001


	//----- nvinfo : EIATTR_CBANK_PARAM_SIZE
	.align		4
.L_270:
        /*003c*/ 	.byte	0x03, 0x19
        /*003e*/ 	.short	0x0418


	//----- nvinfo : EIATTR_PARAM_CBANK
	.align		4
        /*0040*/ 	.byte	0x04, 0x0a
        /*0042*/ 	.short	(.L_272 - .L_271)
	.align		4
.L_271:
        /*0044*/ 	.word	index@(.nv.constant0._ZN7cutlass13device_kernelIN5flash19enable_sm80_to_sm89INS1_16FlashAttnFwdSm80INS1_25CollectiveMainloopFwdSm80ILi8ELi1ELb1EN4cute5tupleIJNS5_1CILi128EEENS7_ILi48EEENS7_ILi256EEEEEELi256ENS_10bfloat16_tEfNS_4arch4Sm80ELb0ELb1ELb1ELb0ELb1ELb0ELb1ELb0EEENS1_21CollectiveEpilogueFwdINS6_IJS8_SA_S9_EEENS6_IJNS7_ILi1EEESI_SI_EEESC_SE_Li256ELb0ELb1ELb0ELb0EEENS1_19SingleTileSchedulerILb0ELb0ELb1ELi128EEEEEEEEEvNT_6ParamsE)
        /*0048*/ 	.short	0x0210
        /*004a*/ 	.short	0x0418


	//----- nvinfo : EIATTR_SW_WAR
	.align		4
.L_272:
        /*004c*/ 	.byte	0x04, 0x36
        /*004e*/ 	.short	(.L_274 - .L_273)
.L_273:
        /*0050*/ 	.word	0x00000008
.L_274:


//--------------------- .nv.info._ZN7cutlass13device_kernelIN5flash19enable_sm80_to_sm89INS1_16FlashAttnFwdSm80INS1_25CollectiveMainloopFwdSm80ILi8ELi1ELb1EN4cute5tupleIJNS5_1CILi128EEENS7_ILi48EEENS7_ILi256EEEEEELi256ENS_10bfloat16_tEfNS_4arch4Sm80ELb0ELb1ELb1ELb1ELb1ELb0ELb1ELb0EEENS1_21CollectiveEpilogueFwdINS6_IJS8_SA_S9_EEENS6_IJNS7_ILi1EEESI_SI_EEESC_SE_Li256ELb1ELb1ELb0ELb0EEENS1_19SingleTileSchedulerILb1ELb0ELb1ELi128EEEEEEEEEvNT_6ParamsE --------------------------
	.section	.nv.info._ZN7cutlass13device_kernelIN5flash19enable_sm80_to_sm89INS1_16FlashAttnFwdSm80INS1_25CollectiveMainloopFwdSm80ILi8ELi1ELb1EN4cute5tupleIJNS5_1CILi128EEENS7_ILi48EEENS7_ILi256EEEEEELi256ENS_10bfloat16_tEfNS_4arch4Sm80ELb0ELb1ELb1ELb1ELb1ELb0ELb1ELb0EEENS1_21CollectiveEpilogueFwdINS6_IJS8_SA_S9_EEENS6_IJNS7_ILi1EEESI_SI_EEESC_SE_Li256ELb1ELb1ELb0ELb0EEENS1_19SingleTileSchedulerILb1ELb0ELb1ELi128EEEEEEEEEvNT_6ParamsE,"",@"SHT_CUDA_INFO"
	.sectionflags	@""
	.align	4


	//----- nvinfo : EIATTR_CUDA_API_VERSION
	.align		4
        /*0000*/ 	.byte	0x04, 0x37
        /*0002*/ 	.short	(.L_276 - .L_275)
.L_275:
        /*0004*/ 	.word	0x00000082


	//----- nvinfo : EIATTR_KPARAM_INFO
	.align		4
.L_276:
        /*0008*/ 	.byte	0x04, 0x17
        /*000a*/ 	.short	(.L_278 - .L_277)
.L_277:
        /*000c*/ 	.word	0x00000000
        /*0010*/ 	.short	0x0000
        /*0012*/ 	.short	0x0000
        /*0014*/ 	.byte	0x00, 0xf0, 0x61, 0x10


	//----- nvinfo : EIATTR_SPARSE_MMA_MASK
	.align		4
.L_278:
        /*0018*/ 	.byte	0x03, 0x50
        /*001a*/ 	.short	0x0000


	//----- nvinfo : EIATTR_MAXREG_COUNT
	.align		4
        /*001c*/ 	.byte	0x03, 0x1b
        /*001e*/ 	.short	0x00ff


	//----- nvinfo : EIATTR_MERCURY_ISA_VERSION
	.align		4
        /*0020*/ 	.byte	0x03, 0x5f
        /*0022*/ 	.short	0x0101


	//----- nvinfo : EIATTR_EXIT_INSTR_OFFSETS
	.align		4
        /*0024*/ 	.byte	0x04, 0x1c
        /*0026*/ 	.short	(.L_280 - .L_279)


	//   ....[0]....
.L_279:
        /*0028*/ 	.word	0x00000010


	//----- nvinfo : EIATTR_MAX_THREADS
	.align		4
.L_280:
        /*002c*/ 	.byte	0x04, 0x05
        /*002e*/ 	.short	(.L_282 - .L_281)
.L_281:
        /*0030*/ 	.word	0x00000100
        /*0034*/ 	.word	0x00000001
        /*0038*/ 	.word	0x00000001


	//----- nvinfo : EIATTR_CBANK_PARAM_SIZE
	.align		4
.L_282:
        /*003c*/ 	.byte	0x03, 0x19
        /*003e*/ 	.short	0x0418


	//----- nvinfo : EIATTR_PARAM_CBANK
	.align		4
        /*0040*/ 	.byte	0x04, 0x0a
        /*0042*/ 	.short	(.L_284 - .L_283)
	.align		4
.L_283:
        /*0044*/ 	.word	index@(.nv.constant0._ZN7cutlass13device_kernelIN5flash19enable_sm80_to_sm89INS1_16FlashAttnFwdSm80INS1_25CollectiveMainloopFwdSm80ILi8ELi1ELb1EN4cute5tupleIJNS5_1CILi128EEENS7_ILi48EEENS7_ILi256EEEEEELi256ENS_10bfloat16_tEfNS_4arch4Sm80ELb0ELb1ELb1ELb1ELb1ELb0ELb1ELb0EEENS1_21CollectiveEpilogueFwdINS6_IJS8_SA_S9_EEENS6_IJNS7_ILi1EEESI_SI_EEESC_SE_Li256ELb1ELb1ELb0ELb0EEENS1_19SingleTileSchedulerILb1ELb0ELb1ELi128EEEEEEEEEvNT_6ParamsE)
        /*0048*/ 	.short	0x0210
        /*004a*/ 	.short	0x0418


	//----- nvinfo : EIATTR_SW_WAR
	.align		4
.L_284:
        /*004c*/ 	.byte	0x04, 0x36
        /*004e*/ 	.short	(.L_286 - .L_285)
.L_285:
        /*0050*/ 	.word	0x00000008
.L_286:


//--------------------- .nv.info._ZN7cutlass13device_kernelIN5flash19enable_sm80_to_sm89INS1_16FlashAttnFwdSm80INS1_25CollectiveMainloopFwdSm80ILi8ELi1ELb0EN4cute5tupleIJNS5_1CILi128EEENS7_ILi32EEENS7_ILi256EEEEEELi256ENS_10bfloat16_tEfNS_4arch4Sm80ELb0ELb1ELb1ELb1ELb1ELb1ELb1ELb0EEENS1_21CollectiveEpilogueFwdINS6_IJS8_SA_S9_EEENS6_IJNS7_ILi1EEESI_SI_EEESC_SE_Li256ELb1ELb1ELb0ELb0EEENS1_19SingleTileSchedulerILb1ELb0ELb1ELi128EEEEEEEEEvNT_6ParamsE --------------------------
	.section	.nv.info._ZN7cutlass13device_kernelIN5flash19enable_sm80_to_sm89INS1_16FlashAttnFwdSm80INS1_25CollectiveMainloopFwdSm80ILi8ELi1ELb0EN4cute5tupleIJNS5_1CILi128EEENS7_ILi32EEENS7_ILi256EEEEEELi256ENS_10bfloat16_tEfNS_4arch4Sm80ELb0ELb1ELb1ELb1ELb1ELb1ELb1ELb0EEENS1_21CollectiveEpilogueFwdINS6_IJS8_SA_S9_EEENS6_IJNS7_ILi1EEESI_SI_EEESC_SE_Li256ELb1ELb1ELb0ELb0EEENS1_19SingleTileSchedulerILb1ELb0ELb1ELi128EEEEEEEEEvNT_6ParamsE,"",@"SHT_CUDA_INFO"
	.sectionflags	@""
	.align	4


	//----- nvinfo : EIATTR_CUDA_API_VERSION
	.align		4
        /*0000*/ 	.byte	0x04, 0x37
        /*0002*/ 	.short	(.L_288 - .L_287)
.L_287:
        /*0004*/ 	.word	0x00000082


	//----- nvinfo : EIATTR_KPARAM_INFO
	.align		4
.L_288:
        /*0008*/ 	.byte	0x04, 0x17
        /*000a*/ 	.short	(.L_290 - .L_289)
.L_289:
        /*000c*/ 	.word	0x00000000
        /*0010*/ 	.short	0x0000
        /*0012*/ 	.short	0x0000
        /*0014*/ 	.byte	0x00, 0xf0, 0x61, 0x10


	//----- nvinfo : EIATTR_SPARSE_MMA_MASK
	.align		4
.L_290:
        /*0018*/ 	.byte	0x03, 0x50
        /*001a*/ 	.short	0x0000


	//----- nvinfo : EIATTR_MAXREG_COUNT
	.align		4
        /*001c*/ 	.byte	0x03, 0x1b
        /*001e*/ 	.short	0x00ff


	//----- nvinfo : EIATTR_MERCURY_ISA_VERSION
	.align		4
        /*0020*/ 	.byte	0x03, 0x5f
        /*0022*/ 	.short	0x0101


	//----- nvinfo : EIATTR_EXIT_INSTR_OFFSETS
	.align		4
        /*0024*/ 	.byte	0x04, 0x1c
        /*0026*/ 	.short	(.L_292 - .L_291)


	//   ....[0]....
.L_291:
        /*0028*/ 	.word	0x00000010


	//----- nvinfo : EIATTR_MAX_THREADS
	.align		4
.L_292:
        /*002c*/ 	.byte	0x04, 0x05
        /*002e*/ 	.short	(.L_294 - .L_293)
.L_293:
        /*0030*/ 	.word	0x00000100
        /*0034*/ 	.word	0x00000001
        /*0038*/ 	.word	0x00000001


	//----- nvinfo : EIATTR_CBANK_PARAM_SIZE
	.align		4
.L_294:
        /*003c*/ 	.byte	0x03, 0x19
        /*003e*/ 	.short	0x0418


	//----- nvinfo : EIATTR_PARAM_CBANK
	.align		4
        /*0040*/ 	.byte	0x04, 0x0a
        /*0042*/ 	.short	(.L_296 - .L_295)
	.align		4
.L_295:
        /*0044*/ 	.word	index@(.nv.constant0._ZN7cutlass13device_kernelIN5flash19enable_sm80_to_sm89INS1_16FlashAttnFwdSm80INS1_25CollectiveMainloopFwdSm80ILi8ELi1ELb0EN4cute5tupleIJNS5_1CILi128EEENS7_ILi32EEENS7_ILi256EEEEEELi256ENS_10bfloat16_tEfNS_4arch4Sm80ELb0ELb1ELb1ELb1ELb1ELb1ELb1ELb0EEENS1_21CollectiveEpilogueFwdINS6_IJS8_SA_S9_EEENS6_IJNS7_ILi1EEESI_SI_EEESC_SE_Li256ELb1ELb1ELb0ELb0EEENS1_19SingleTileSchedulerILb1ELb0ELb1ELi128EEEEEEEEEvNT_6ParamsE)
        /*0048*/ 	.short	0x0210
        /*004a*/ 	.short	0x0418


	//----- nvinfo : EIATTR_SW_WAR
	.align		4
.L_296:
        /*004c*/ 	.byte	0x04, 0x36
        /*004e*/ 	.short	(.L_298 - .L_297)
.L_297:
        /*0050*/ 	.word	0x00000008
.L_298:


//--------------------- .nv.info._ZN7cutlass13device_kernelIN5flash19enable_sm80_to_sm89INS1_16FlashAttnFwdSm80INS1_25CollectiveMainloopFwdSm80ILi8ELi1ELb1EN4cute5tupleIJNS5_1CILi128EEENS7_ILi64EEENS7_ILi256EEEEEELi256ENS_10bfloat16_tEfNS_4arch4Sm80ELb1ELb0ELb1ELb0ELb1ELb0ELb1ELb0EEENS1_21CollectiveEpilogueFwdINS6_IJS8_SA_S9_EEENS6_IJNS7_ILi1EEESI_SI_EEESC_SE_Li256ELb0ELb1ELb0ELb0EEENS1_30DynamicPersistentTileSchedulerILi256ELi256ELb0ELb1ELb0EEEEEEEEEvNT_6ParamsE --------------------------
	.section	.nv.info._ZN7cutlass13device_kernelIN5flash19enable_sm80_to_sm89INS1_16FlashAttnFwdSm80INS1_25CollectiveMainloopFwdSm80ILi8ELi1ELb1EN4cute5tupleIJNS5_1CILi128EEENS7_ILi64EEENS7_ILi256EEEEEELi256ENS_10bfloat16_tEfNS_4arch4Sm80ELb1ELb0ELb1ELb0ELb1ELb0ELb1ELb0EEENS1_21CollectiveEpilogueFwdINS6_IJS8_SA_S9_EEENS6_IJNS7_ILi1EEESI_SI_EEESC_SE_Li256ELb0ELb1ELb0ELb0EEENS1_30DynamicPersistentTileSchedulerILi256ELi256ELb0ELb1ELb0EEEEEEEEEvNT_6ParamsE,"",@"SHT_CUDA_INFO"
	.sectionflags	@""
	.align	4


	//----- nvinfo : EIATTR_CUDA_API_VERSION
	.align		4
        /*0000*/ 	.byte	0x04, 0x37
        /*0002*/ 	.short	(.L_300 - .L_299)
.L_299:
        /*0004*/ 	.word	0x00000082


	//----- nvinfo : EIATTR_KPARAM_INFO
	.align		4
.L_300:
        /*0008*/ 	.byte	0x04, 0x17
        /*000a*/ 	.short	(.L_302 - .L_301)
.L_301:
        /*000c*/ 	.word	0x00000000
        /*0010*/ 	.short	0x0000
        /*0012*/ 	.short	0x0000
        /*0014*/ 	.byte	0x00, 0xf0, 0xa1, 0x10


	//----- nvinfo : EIATTR_SPARSE_MMA_MASK
	.align		4
.L_302:
        /*0018*/ 	.byte	0x03, 0x50
        /*001a*/ 	.short	0x0000


	//----- nvinfo : EIATTR_MAXREG_COUNT
	.align		4
        /*001c*/ 	.byte	0x03, 0x1b
        /*001e*/ 	.short	0x00ff


	//----- nvinfo : EIATTR_MERCURY_ISA_VERSION
	.align		4
        /*0020*/ 	.byte	0x03, 0x5f
        /*0022*/ 	.short	0x0101


	//----- nvinfo : EIATTR_EXIT_INSTR_OFFSETS
	.align		4
        /*0024*/ 	.byte	0x04, 0x1c
        /*0026*/ 	.short	(.L_304 - .L_303)


	//   ....[0]....
.L_303:
        /*0028*/ 	.word	0x00000010


	//----- nvinfo : EIATTR_MAX_THREADS
	.align		4
.L_304:
        /*002c*/ 	.byte	0x04, 0x05
        /*002e*/ 	.short	(.L_306 - .L_305)
.L_305:
        /*0030*/ 	.word	0x00000100
        /*0034*/ 	.word	0x00000001
        /*0038*/ 	.word	0x00000001


	//----- nvinfo : EIATTR_CBANK_PARAM_SIZE
	.align		4
.L_306:
        /*003c*/ 	.byte	0x03, 0x19
        /*003e*/ 	.short	0x0428


	//----- nvinfo : EIATTR_PARAM_CBANK
	.align		4
        /*0040*/ 	.byte	0x04, 0x0a
        /*0042*/ 	.short	(.L_308 - .L_307)
	.align		4
.L_307:
        /*0044*/ 	.word	index@(.nv.constant0._ZN7cutlass13device_kernelIN5flash19enable_sm80_to_sm89INS1_16FlashAttnFwdSm80INS1_25CollectiveMainloopFwdSm80ILi8ELi1ELb1EN4cute5tupleIJNS5_1CILi128EEENS7_ILi64EEENS7_ILi256EEEEEELi256ENS_10bfloat16_tEfNS_4arch4Sm80ELb1ELb0ELb1ELb0ELb1ELb0ELb1ELb0EEENS1_21CollectiveEpilogueFwdINS6_IJS8_SA_S9_EEENS6_IJNS7_ILi1EEESI_SI_EEESC_SE_Li256ELb0ELb1ELb0ELb0EEENS1_30DynamicPersistentTileSchedulerILi256ELi256ELb0ELb1ELb0EEEEEEEEEvNT_6ParamsE)
        /*0048*/ 	.short	0x0210
        /*004a*/ 	.short	0x0428


	//----- nvinfo : EIATTR_SW_WAR
	.align		4
.L_308:
        /*004c*/ 	.byte	0x04, 0x36
        /*004e*/ 	.short	(.L_310 - .L_309)
.L_309:
        /*0050*/ 	.word	0x00000008
.L_310:


//--------------------- .nv.info._ZN7cutlass13device_kernelIN5flash19enable_sm80_to_sm89INS1_16FlashAttnFwdSm80INS1_25CollectiveMainloopFwdSm80ILi8ELi1ELb1EN4cute5tupleIJNS5_1CILi128EEENS7_ILi64EEENS7_ILi256EEEEEELi256ENS_10bfloat16_tEfNS_4arch4Sm80ELb1ELb0ELb1ELb1ELb1ELb0ELb1ELb0EEENS1_21CollectiveEpilogueFwdINS6_IJS8_SA_S9_EEENS6_IJNS7_ILi1EEESI_SI_EEESC_SE_Li256ELb1ELb1ELb0ELb0EEENS1_19SingleTileSchedulerILb1ELb0ELb1ELi128EEEEEEEEEvNT_6ParamsE --------------------------
	.section	.nv.info._ZN7cutlass13device_kernelIN5flash19enable_sm80_to_sm89INS1_16FlashAttnFwdSm80INS1_25CollectiveMainloopFwdSm80ILi8ELi1ELb1EN4cute5tupleIJNS5_1CILi128EEENS7_ILi64EEENS7_ILi256EEEEEELi256ENS_10bfloat16_tEfNS_4arch4Sm80ELb1ELb0ELb1ELb1ELb1ELb0ELb1ELb0EEENS1_21CollectiveEpilogueFwdINS6_IJS8_SA_S9_EEENS6_IJNS7_ILi1EEESI_SI_EEESC_SE_Li256ELb1ELb1ELb0ELb0EEENS1_19SingleTileSchedulerILb1ELb0ELb1ELi128EEEEEEEEEvNT_6ParamsE,"",@"SHT_CUDA_INFO"
	.sectionflags	@""
	.align	4


	//----- nvinfo : EIATTR_CUDA_API_VERSION
	.align		4
        /*0000*/ 	.byte	0x04, 0x37
        /*0002*/ 	.short	(.L_312 - .L_311)
.L_311:
        /*0004*/ 	.word	0x00000082


	//----- nvinfo : EIATTR_KPARAM_INFO
	.align		4
.L_312:
        /*0008*/ 	.byte	0x04, 0x17
        /*000a*/ 	.short	(.L_314 - .L_313)
.L_313:
        /*000c*/ 	.word	0x00000000
        /*0010*/ 	.short	0x0000
        /*0012*/ 	.short	0x0000
        /*0014*/ 	.byte	0x00, 0xf0, 0x61, 0x10


	//----- nvinfo : EIATTR_SPARSE_MMA_MASK
	.align		4
.L_314:
        /*0018*/ 	.byte	0x03, 0x50
        /*001a*/ 	.short	0x0000


	//----- nvinfo : EIATTR_MAXREG_COUNT
	.align		4
        /*001c*/ 	.byte	0x03, 0x1b
        /*001e*/ 	.short	0x00ff


	//----- nvinfo : EIATTR_MERCURY_ISA_VERSION
	.align		4
        /*0020*/ 	.byte	0x03, 0x5f
        /*0022*/ 	.short	0x0101


	//----- nvinfo : EIATTR_EXIT_INSTR_OFFSETS
	.align		4
        /*0024*/ 	.byte	0x04, 0x1c
        /*0026*/ 	.short	(.L_316 - .L_315)


	//   ....[0]....
.L_315:
        /*0028*/ 	.word	0x00000010


	//----- nvinfo : EIATTR_MAX_THREADS
	.align		4
.L_316:
        /*002c*/ 	.byte	0x04, 0x05
        /*002e*/ 	.short	(.L_318 - .L_317)
.L_317:
        /*0030*/ 	.word	0x00000100
        /*0034*/ 	.word	0x00000001
        /*0038*/ 	.word	0x00000001


	//----- nvinfo : EIATTR_CBANK_PARAM_SIZE
	.align		4
.L_318:
        /*003c*/ 	.byte	0x03, 0x19
        /*003e*/ 	.short	0x0418


	//----- nvinfo : EIATTR_PARAM_CBANK
	.align		4
        /*0040*/ 	.byte	0x04, 0x0a
        /*0042*/ 	.short	(.L_320 - .L_319)
	.align		4
.L_319:
        /*0044*/ 	.word	index@(.nv.constant0._ZN7cutlass13device_kernelIN5flash19enable_sm80_to_sm89INS1_16FlashAttnFwdSm80INS1_25CollectiveMainloopFwdSm80ILi8ELi1ELb1EN4cute5tupleIJNS5_1CILi128EEENS7_ILi64EEENS7_ILi256EEEEEELi256ENS_10bfloat16_tEfNS_4arch4Sm80ELb1ELb0ELb1ELb1ELb1ELb0ELb1ELb0EEENS1_21CollectiveEpilogueFwdINS6_IJS8_SA_S9_EEENS6_IJNS7_ILi1EEESI_SI_EEESC_SE_Li256ELb1ELb1ELb0ELb0EEENS1_19SingleTileSchedulerILb1ELb0ELb1ELi128EEEEEEEEEvNT_6ParamsE)
        /*0048*/ 	.short	0x0210
        /*004a*/ 	.short	0x0418


	//----- nvinfo : EIATTR_SW_WAR
	.align		4
.L_320:
        /*004c*/ 	.byte	0x04, 0x36
        /*004e*/ 	.short	(.L_322 - .L_321)
.L_321:
        /*0050*/ 	.word	0x00000008
.L_322:


//--------------------- .nv.info._ZN7cutlass13device_kernelIN5flash19enable_sm80_to_sm89INS1_16FlashAttnFwdSm80INS1_25CollectiveMainloopFwdSm80ILi8ELi1ELb0EN4cute5tupleIJNS5_1CILi128EEENS7_ILi32EEENS7_ILi256EEEEEELi256ENS_10bfloat16_tEfNS_4arch4Sm80ELb1ELb0ELb1ELb1ELb1ELb1ELb1ELb0EEENS1_21CollectiveEpilogueFwdINS6_IJS8_SA_S9_EEENS6_IJNS7_ILi1EEESI_SI_EEESC_SE_Li256ELb1ELb1ELb0ELb0EEENS1_19SingleTileSchedulerILb1ELb0ELb1ELi128EEEEEEEEEvNT_6ParamsE --------------------------
	.section	.nv.info._ZN7cutlass13device_kernelIN5flash19enable_sm80_to_sm89INS1_16FlashAttnFwdSm80INS1_25CollectiveMainloopFwdSm80ILi8ELi1ELb0EN4cute5tupleIJNS5_1CILi128EEENS7_ILi32EEENS7_ILi256EEEEEELi256ENS_10bfloat16_tEfNS_4arch4Sm80ELb1ELb0ELb1ELb1ELb1ELb1ELb1ELb0EEENS1_21CollectiveEpilogueFwdINS6_IJS8_SA_S9_EEENS6_IJNS7_ILi1EEESI_SI_EEESC_SE_Li256ELb1ELb1ELb0ELb0EEENS1_19SingleTileSchedulerILb1ELb0ELb1ELi128EEEEEEEEEvNT_6ParamsE,"",@"SHT_CUDA_INFO"
	.sectionflags	@""
	.align	4


	//----- nvinfo : EIATTR_CUDA_API_VERSION
	.align		4
        /*0000*/ 	.byte	0x04, 0x37
        /*0002*/ 	.short	(.L_324 - .L_323)
.L_323:
        /*0004*/ 	.word	0x00000082


	//----- nvinfo : EIATTR_KPARAM_INFO
	.align		4
.L_324:
        /*0008*/ 	.byte	0x04, 0x17
        /*000a*/ 	.short	(.L_326 - .L_325)
.L_325:
        /*000c*/ 	.word	0x00000000
        /*0010*/ 	.short	0x0000
        /*0012*/ 	.short	0x0000
        /*0014*/ 	.byte	0x00, 0xf0, 0x61, 0x10


	//----- nvinfo : EIATTR_SPARSE_MMA_MASK
	.align		4
.L_326:
        /*0018*/ 	.byte	0x03, 0x50
        /*001a*/ 	.short	0x0000


	//----- nvinfo : EIATTR_MAXREG_COUNT
	.align		4
        /*001c*/ 	.byte	0x03, 0x1b
        /*001e*/ 	.short	0x00ff


	//----- nvinfo : EIATTR_MERCURY_ISA_VERSION
	.align		4
        /*0020*/ 	.byte	0x03, 0x5f
        /*0022*/ 	.short	0x0101


	//----- nvinfo : EIATTR_EXIT_INSTR_OFFSETS
	.align		4
        /*0024*/ 	.byte	0x04, 0x1c
        /*0026*/ 	.short	(.L_328 - .L_327)


	//   ....[0]....
.L_327:
        /*0028*/ 	.word	0x00000010


	//----- nvinfo : EIATTR_MAX_THREADS
	.align		4
.L_328:
        /*002c*/ 	.byte	0x04, 0x05
        /*002e*/ 	.short	(.L_330 - .L_329)
.L_329:
        /*0030*/ 	.word	0x00000100
        /*0034*/ 	.word	0x00000001
        /*0038*/ 	.word	0x00000001


	//----- nvinfo : EIATTR_CBANK_PARAM_SIZE
	.align		4
.L_330:
        /*003c*/ 	.byte	0x03, 0x19
        /*003e*/ 	.short	0x0418


	//----- nvinfo : EIATTR_PARAM_CBANK
	.align		4
        /*0040*/ 	.byte	0x04, 0x0a
        /*0042*/ 	.short	(.L_332 - .L_331)
	.align		4
.L_331:
        /*0044*/ 	.word	index@(.nv.constant0._ZN7cutlass13device_kernelIN5flash19enable_sm80_to_sm89INS1_16FlashAttnFwdSm80INS1_25CollectiveMainloopFwdSm80ILi8ELi1ELb0EN4cute5tupleIJNS5_1CILi128EEENS7_ILi32EEENS7_ILi256EEEEEELi256ENS_10bfloat16_tEfNS_4arch4Sm80ELb1ELb0ELb1ELb1ELb1ELb1ELb1ELb0EEENS1_21CollectiveEpilogueFwdINS6_IJS8_SA_S9_EEENS6_IJNS7_ILi1EEESI_SI_EEESC_SE_Li256ELb1ELb1ELb0ELb0EEENS1_19SingleTileSchedulerILb1ELb0ELb1ELi128EEEEEEEEEvNT_6ParamsE)
        /*0048*/ 	.short	0x0210
        /*004a*/ 	.short	0x0418


	//----- nvinfo : EIATTR_SW_WAR
	.align		4
.L_332:
        /*004c*/ 	.byte	0x04, 0x36
        /*004e*/ 	.short	(.L_334 - .L_333)
.L_333:
        /*0050*/ 	.word	0x00000008
.L_334:


//--------------------- .nv.info._ZN7cutlass13device_kernelIN5flash19enable_sm80_to_sm89INS1_16FlashAttnFwdSm80INS1_25CollectiveMainloopFwdSm80ILi8ELi1ELb0EN4cute5tupleIJNS5_1CILi128EEENS7_ILi96EEENS7_ILi256EEEEEELi256ENS_10bfloat16_tEfNS_4arch4Sm80ELb0ELb0ELb1ELb0ELb1ELb0ELb1ELb0EEENS1_21CollectiveEpilogueFwdINS6_IJS8_SA_S9_EEENS6_IJNS7_ILi1EEESI_SI_EEESC_SE_Li256ELb0ELb1ELb0ELb0EEENS1_19SingleTileSchedulerILb0ELb0ELb1ELi128EEEEEEEEEvNT_6ParamsE --------------------------
	.section	.nv.info._ZN7cutlass13device_kernelIN5flash19enable_sm80_to_sm89INS1_16FlashAttnFwdSm80INS1_25CollectiveMainloopFwdSm80ILi8ELi1ELb0EN4cute5tupleIJNS5_1CILi128EEENS7_ILi96EEENS7_ILi256EEEEEELi256ENS_10bfloat16_tEfNS_4arch4Sm80ELb0ELb0ELb1ELb0ELb1ELb0ELb1ELb0EEENS1_21CollectiveEpilogueFwdINS6_IJS8_SA_S9_EEENS6_IJNS7_ILi1EEESI_SI_EEESC_SE_Li256ELb0ELb1ELb0ELb0EEENS1_19SingleTileSchedulerILb0ELb0ELb1ELi128EEEEEEEEEvNT_6ParamsE,"",@"SHT_CUDA_INFO"
	.sectionflags	@""
	.align	4


	//----- nvinfo : EIATTR_CUDA_API_VERSION
	.align		4
        /*0000*/ 	.byte	0x04, 0x37
        /*0002*/ 	.short	(.L_336 - .L_335)
.L_335:
        /*0004*/ 	.word	0x00000082


	//----- nvinfo : EIATTR_KPARAM_INFO
	.align		4
.L_336:
        /*0008*/ 	.byte	0x04, 0x17
        /*000a*/ 	.short	(.L_338 - .L_337)
.L_337:
        /*000c*/ 	.word	0x00000000
        /*0010*/ 	.short	0x0000
        /*0012*/ 	.short	0x0000
        /*0014*/ 	.byte	0x00, 0xf0, 0x61, 0x10


	//----- nvinfo : EIATTR_SPARSE_MMA_MASK
	.align		4
.L_338:
        /*0018*/ 	.byte	0x03, 0x50
        /*001a*/ 	.short	0x0000


	//----- nvinfo : EIATTR_MAXREG_COUNT
	.align		4
        /*001c*/ 	.byte	0x03, 0x1b
        /*001e*/ 	.short	0x00ff


	//----- nvinfo : EIATTR_MERCURY_ISA_VERSION
	.align		4
        /*0020*/ 	.byte	0x03, 0x5f
        /*0022*/ 	.short	0x0101


	//----- nvinfo : EIATTR_EXIT_INSTR_OFFSETS
	.align		4
        /*0024*/ 	.byte	0x04, 0x1c
        /*0026*/ 	.short	(.L_340 - .L_339)


	//   ....[0]....
.L_339:
        /*0028*/ 	.word	0x00000010


	//----- nvinfo : EIATTR_MAX_THREADS
	.align		4
.L_340:
        /*002c*/ 	.byte	0x04, 0x05
        /*002e*/ 	.short	(.L_342 - .L_341)
.L_341:
        /*0030*/ 	.word	0x00000100
        /*0034*/ 	.word	0x00000001
        /*0038*/ 	.word	0x00000001


	//----- nvinfo : EIATTR_CBANK_PARAM_SIZE
	.align		4
.L_342:
        /*003c*/ 	.byte	0x03, 0x19
        /*003e*/ 	.short	0x0418


	//----- nvinfo : EIATTR_PARAM_CBANK
	.align		4
        /*0040*/ 	.byte	0x04, 0x0a
        /*0042*/ 	.short	(.L_344 - .L_343)
	.align		4
.L_343:
        /*0044*/ 	.word	index@(.nv.constant0._ZN7cutlass13device_kernelIN5flash19enable_sm80_to_sm89INS1_16FlashAttnFwdSm80INS1_25CollectiveMainloopFwdSm80ILi8ELi1ELb0EN4cute5tupleIJNS5_1CILi128EEENS7_ILi96EEENS7_ILi256EEEEEELi256ENS_10bfloat16_tEfNS_4arch4Sm80ELb0ELb0ELb1ELb0ELb1ELb0ELb1ELb0EEENS1_21CollectiveEpilogueFwdINS6_IJS8_SA_S9_EEENS6_IJNS7_ILi1EEESI_SI_EEESC_SE_Li256ELb0ELb1ELb0ELb0EEENS1_19SingleTileSchedulerILb0ELb0ELb1ELi128EEEEEEEEEvNT_6ParamsE)
        /*0048*/ 	.short	0x0210
        /*004a*/ 	.short	0x0418


	//----- nvinfo : EIATTR_SW_WAR
	.align		4
.L_344:
        /*004c*/ 	.byte	0x04, 0x36
        /*004e*/ 	.short	(.L_346 - .L_345)
.L_345:
        /*0050*/ 	.word	0x00000008
.L_346:


//--------------------- .nv.info._ZN7cutlass13device_kernelIN5flash19enable_sm80_to_sm89INS1_16FlashAttnFwdSm80INS1_25CollectiveMainloopFwdSm80ILi8ELi1ELb0EN4cute5tupleIJNS5_1CILi128EEENS7_ILi96EEENS7_ILi256EEEEEELi256ENS_10bfloat16_tEfNS_4arch4Sm80ELb0ELb0ELb1ELb1ELb1ELb0ELb1ELb0EEENS1_21CollectiveEpilogueFwdINS6_IJS8_SA_S9_EEENS6_IJNS7_ILi1EEESI_SI_EEESC_SE_Li256ELb1ELb1ELb0ELb0EEENS1_19SingleTileSchedulerILb1ELb0ELb1ELi128EEEEEEEEEvNT_6ParamsE --------------------------
	.section	.nv.info._ZN7cutlass13device_kernelIN5flash19enable_sm80_to_sm89INS1_16FlashAttnFwdSm80INS1_25CollectiveMainloopFwdSm80ILi8ELi1ELb0EN4cute5tupleIJNS5_1CILi128EEENS7_ILi96EEENS7_ILi256EEEEEELi256ENS_10bfloat16_tEfNS_4arch4Sm80ELb0ELb0ELb1ELb1ELb1ELb0ELb1ELb0EEENS1_21CollectiveEpilogueFwdINS6_IJS8_SA_S9_EEENS6_IJNS7_ILi1EEESI_SI_EEESC_SE_Li256ELb1ELb1ELb0ELb0EEENS1_19SingleTileSchedulerILb1ELb0ELb1ELi128EEEEEEEEEvNT_6ParamsE,"",@"SHT_CUDA_INFO"
	.sectionflags	@""
	.align	4


	//----- nvinfo : EIATTR_CUDA_API_VERSION
	.align		4
        /*0000*/ 	.byte	0x04, 0x37
        /*0002*/ 	.short	(.L_348 - .L_347)
.L_347:
        /*0004*/ 	.word	0x00000082


	//----- nvinfo : EIATTR_KPARAM_INFO
	.align		4
.L_348:
        /*0008*/ 	.byte	0x04, 0x17
        /*000a*/ 	.short	(.L_350 - .L_349)
.L_349:
        /*000c*/ 	.word	0x00000000
        /*0010*/ 	.short	0x0000
        /*0012*/ 	.short	0x0000
        /*0014*/ 	.byte	0x00, 0xf0, 0x61, 0x10


	//----- nvinfo : EIATTR_SPARSE_MMA_MASK
	.align		4
.L_350:
        /*0018*/ 	.byte	0x03, 0x50
        /*001a*/ 	.short	0x0000


	//----- nvinfo : EIATTR_MAXREG_COUNT
	.align		4
        /*001c*/ 	.byte	0x03, 0x1b
        /*001e*/ 	.short	0x00ff


	//----- nvinfo : EIATTR_MERCURY_ISA_VERSION
	.align		4
        /*0020*/ 	.byte	0x03, 0x5f
        /*0022*/ 	.short	0x0101


	//----- nvinfo : EIATTR_EXIT_INSTR_OFFSETS
	.align		4
        /*0024*/ 	.byte	0x04, 0x1c
        /*0026*/ 	.short	(.L_352 - .L_351)


	//   ....[0]....
.L_351:
        /*0028*/ 	.word	0x00000010


	//----- nvinfo : EIATTR_MAX_THREADS
	.align		4
.L_352:
        /*002c*/ 	.byte	0x04, 0x05
        /*002e*/ 	.short	(.L_354 - .L_353)
.L_353:
        /*0030*/ 	.word	0x00000100
        /*0034*/ 	.word	0x00000001
        /*0038*/ 	.word	0x00000001


	//----- nvinfo : EIATTR_CBANK_PARAM_SIZE
	.align		4
.L_354:
        /*003c*/ 	.byte	0x03, 0x19
        /*003e*/ 	.short	0x0418


	//----- nvinfo : EIATTR_PARAM_CBANK
	.align		4
        /*0040*/ 	.byte	0x04, 0x0a
        /*0042*/ 	.short	(.L_356 - .L_355)
	.align		4
.L_355:
        /*0044*/ 	.word	index@(.nv.constant0._ZN7cutlass13device_kernelIN5flash19enable_sm80_to_sm89INS1_16FlashAttnFwdSm80INS1_25CollectiveMainloopFwdSm80ILi8ELi1ELb0EN4cute5tupleIJNS5_1CILi128EEENS7_ILi96EEENS7_ILi256EEEEEELi256ENS_10bfloat16_tEfNS_4arch4Sm80ELb0ELb0ELb1ELb1ELb1ELb0ELb1ELb0EEENS1_21CollectiveEpilogueFwdINS6_IJS8_SA_S9_EEENS6_IJNS7_ILi1EEESI_SI_EEESC_SE_Li256ELb1ELb1ELb0ELb0EEENS1_19SingleTileSchedulerILb1ELb0ELb1ELi128EEEEEEEEEvNT_6ParamsE)
        /*0048*/ 	.short	0x0210
        /*004a*/ 	.short	0x0418


	//----- nvinfo : EIATTR_SW_WAR
	.align		4
.L_356:
        /*004c*/ 	.byte	0x04, 0x36
        /*004e*/ 	.short	(.L_358 - .L_357)
.L_357:
        /*0050*/ 	.word	0x00000008
.L_358:


//--------------------- .nv.info._ZN7cutlass13device_kernelIN5flash19enable_sm80_to_sm89INS1_16FlashAttnFwdSm80INS1_25CollectiveMainloopFwdSm80ILi8ELi1ELb0EN4cute5tupleIJNS5_1CILi128EEENS7_ILi48EEENS7_ILi256EEEEEELi256ENS_10bfloat16_tEfNS_4arch4Sm80ELb0ELb0ELb1ELb1ELb1ELb1ELb1ELb0EEENS1_21CollectiveEpilogueFwdINS6_IJS8_SA_S9_EEENS6_IJNS7_ILi1EEESI_SI_EEESC_SE_Li256ELb1ELb1ELb0ELb0EEENS1_19SingleTileSchedulerILb1ELb0ELb1ELi128EEEEEEEEEvNT_6ParamsE --------------------------
	.section	.nv.info._ZN7cutlass13device_kernelIN5flash19enable_sm80_to_sm89INS1_16FlashAttnFwdSm80INS1_25CollectiveMainloopFwdSm80ILi8ELi1ELb0EN4cute5tupleIJNS5_1CILi128EEENS7_ILi48EEENS7_ILi256EEEEEELi256ENS_10bfloat16_tEfNS_4arch4Sm80ELb0ELb0ELb1ELb1ELb1ELb1ELb1ELb0EEENS1_21CollectiveEpilogueFwdINS6_IJS8_SA_S9_EEENS6_IJNS7_ILi1EEESI_SI_EEESC_SE_Li256ELb1ELb1ELb0ELb0EEENS1_19SingleTileSchedulerILb1ELb0ELb1ELi128EEEEEEEEEvNT_6ParamsE,"",@"SHT_CUDA_INFO"
	.sectionflags	@""
	.align	4


	//----- nvinfo : EIATTR_CUDA_API_VERSION
	.align		4
        /*0000*/ 	.byte	0x04, 0x37
        /*0002*/ 	.short	(.L_360 - .L_359)
.L_359:
        /*0004*/ 	.word	0x00000082


	//----- nvinfo : EIATTR_KPARAM_INFO
	.align		4
.L_360:
        /*0008*/ 	.byte	0x04, 0x17
        /*000a*/ 	.short	(.L_362 - .L_361)
.L_361:
        /*000c*/ 	.word	0x00000000
        /*0010*/ 	.short	0x0000
        /*0012*/ 	.short	0x0000
        /*0014*/ 	.byte	0x00, 0xf0, 0x61, 0x10


	//----- nvinfo : EIATTR_SPARSE_MMA_MASK
	.align		4
.L_362:
        /*0018*/ 	.byte	0x03, 0x50
        /*001a*/ 	.short	0x0000


	//----- nvinfo : EIATTR_MAXREG_COUNT
	.align		4
        /*001c*/ 	.byte	0x03, 0x1b
        /*001e*/ 	.short	0x00ff


	//----- nvinfo : EIATTR_MERCURY_ISA_VERSION
	.align		4
        /*0020*/ 	.byte	0x03, 0x5f
        /*0022*/ 	.short	0x0101


	//----- nvinfo : EIATTR_EXIT_INSTR_OFFSETS
	.align		4
        /*0024*/ 	.byte	0x04, 0x1c
        /*0026*/ 	.short	(.L_364 - .L_363)


	//   ....[0]....
.L_363:
        /*0028*/ 	.word	0x00000010


	//----- nvinfo : EIATTR_MAX_THREADS
	.align		4
.L_364:
        /*002c*/ 	.byte	0x04, 0x05
        /*002e*/ 	.short	(.L_366 - .L_365)
.L_365:
        /*0030*/ 	.word	0x00000100
        /*0034*/ 	.word	0x00000001
        /*0038*/ 	.word	0x00000001


	//----- nvinfo : EIATTR_CBANK_PARAM_SIZE
	.align		4
.L_366:
        /*003c*/ 	.byte	0x03, 0x19
        /*003e*/ 	.short	0x0418


	//----- nvinfo : EIATTR_PARAM_CBANK
	.align		4
        /*0040*/ 	.byte	0x04, 0x0a
        /*0042*/ 	.short	(.L_368 - .L_367)
	.align		4
.L_367:
        /*0044*/ 	.word	index@(.nv.constant0._ZN7cutlass13device_kernelIN5flash19enable_sm80_to_sm89INS1_16FlashAttnFwdSm80INS1_25CollectiveMainloopFwdSm80ILi8ELi1ELb0EN4cute5tupleIJNS5_1CILi128EEENS7_ILi48EEENS7_ILi256EEEEEELi256ENS_10bfloat16_tEfNS_4arch4Sm80ELb0ELb0ELb1ELb1ELb1ELb1ELb1ELb0EEENS1_21CollectiveEpilogueFwdINS6_IJS8_SA_S9_EEENS6_IJNS7_ILi1EEESI_SI_EEESC_SE_Li256ELb1ELb1ELb0ELb0EEENS1_19SingleTileSchedulerILb1ELb0ELb1ELi128EEEEEEEEEvNT_6ParamsE)
        /*0048*/ 	.short	0x0210
        /*004a*/ 	.short	0x0418


	//----- nvinfo : EIATTR_SW_WAR
	.align		4
.L_368:
        /*004c*/ 	.byte	0x04, 0x36
        /*004e*/ 	.short	(.L_370 - .L_369)
.L_369:
        /*0050*/ 	.word	0x00000008
.L_370:


//--------------------- .nv.info._ZN7cutlass13device_kernelIN5flash19enable_sm80_to_sm89INS1_16FlashAttnFwdSm80INS1_25CollectiveMainloopFwdSm80ILi8ELi1ELb0EN4cute5tupleIJNS5_1CILi128EEENS7_ILi64EEENS7_ILi256EEEEEELi256ENS_10bfloat16_tEfNS_4arch4Sm80ELb0ELb1ELb1ELb0ELb1ELb0ELb1ELb0EEENS1_21CollectiveEpilogueFwdINS6_IJS8_SA_S9_EEENS6_IJNS7_ILi1EEESI_SI_EEESC_SE_Li256ELb0ELb1ELb0ELb0EEENS1_19SingleTileSchedulerILb0ELb0ELb1ELi128EEEEEEEEEvNT_6ParamsE --------------------------
	.section	.nv.info._ZN7cutlass13device_kernelIN5flash19enable_sm80_to_sm89INS1_16FlashAttnFwdSm80INS1_25CollectiveMainloopFwdSm80ILi8ELi1ELb0EN4cute5tupleIJNS5_1CILi128EEENS7_ILi64EEENS7_ILi256EEEEEELi256ENS_10bfloat16_tEfNS_4arch4Sm80ELb0ELb1ELb1ELb0ELb1ELb0ELb1ELb0EEENS1_21CollectiveEpilogueFwdINS6_IJS8_SA_S9_EEENS6_IJNS7_ILi1EEESI_SI_EEESC_SE_Li256ELb0ELb1ELb0ELb0EEENS1_19SingleTileSchedulerILb0ELb0ELb1ELi128EEEEEEEEEvNT_6ParamsE,"",@"SHT_CUDA_INFO"
	.sectionflags	@""
	.align	4


	//----- nvinfo : EIATTR_CUDA_API_VERSION
	.align		4
        /*0000*/ 	.byte	0x04, 0x37
        /*0002*/ 	.short	(.L_372 - .L_371)
.L_371:
        /*0004*/ 	.word	0x00000082


	//----- nvinfo : EIATTR_KPARAM_INFO
	.align		4
.L_372:
        /*0008*/ 	.byte	0x04, 0x17
        /*000a*/ 	.short	(.L_374 - .L_373)
.L_373:
        /*000c*/ 	.word	0x00000000
        /*0010*/ 	.short	0x0000
        /*0012*/ 	.short	0x0000
        /*0014*/ 	.byte	0x00, 0xf0, 0x61, 0x10


	//----- nvinfo : EIATTR_SPARSE_MMA_MASK
	.align		4
.L_374:
        /*0018*/ 	.byte	0x03, 0x50
        /*001a*/ 	.short	0x0000


	//----- nvinfo : EIATTR_MAXREG_COUNT
	.align		4
        /*001c*/ 	.byte	0x03, 0x1b
        /*001e*/ 	.short	0x00ff


	//----- nvinfo : EIATTR_MERCURY_ISA_VERSION
	.align		4
        /*0020*/ 	.byte	0x03, 0x5f
        /*0022*/ 	.short	0x0101


	//----- nvinfo : EIATTR_EXIT_INSTR_OFFSETS
	.align		4
        /*0024*/ 	.byte	0x04, 0x1c
        /*0026*/ 	.short	(.L_376 - .L_375)


	//   ....[0]....
.L_375:
        /*0028*/ 	.word	0x00000010


	//----- nvinfo : EIATTR_MAX_THREADS
	.align		4
.L_376:
        /*002c*/ 	.byte	0x04, 0x05
        /*002e*/ 	.short	(.L_378 - .L_377)
.L_377:
        /*0030*/ 	.word	0x00000100
        /*0034*/ 	.word	0x00000001
        /*0038*/ 	.word	0x00000001


	//----- nvinfo : EIATTR_CBANK_PARAM_SIZE
	.align		4
.L_378:
        /*003c*/ 	.byte	0x03, 0x19
        /*003e*/ 	.short	0x0418


	//----- nvinfo : EIATTR_PARAM_CBANK
	.align		4
        /*0040*/ 	.byte	0x04, 0x0a
        /*0042*/ 	.short	(.L_380 - .L_379)
	.align		4
.L_379:
        /*0044*/ 	.word	index@(.nv.constant0._ZN7cutlass13device_kernelIN5flash19enable_sm80_to_sm89INS1_16FlashAttnFwdSm80INS1_25CollectiveMainloopFwdSm80ILi8ELi1ELb0EN4cute5tupleIJNS5_1CILi128EEENS7_ILi64EEENS7_ILi256EEEEEELi256ENS_10bfloat16_tEfNS_4arch4Sm80ELb0ELb1ELb1ELb0ELb1ELb0ELb1ELb0EEENS1_21CollectiveEpilogueFwdINS6_IJS8_SA_S9_EEENS6_IJNS7_ILi1EEESI_SI_EEESC_SE_Li256ELb0ELb1ELb0ELb0EEENS1_19SingleTileSchedulerILb0ELb0ELb1ELi128EEEEEEEEEvNT_6ParamsE)
        /*0048*/ 	.short	0x0210
        /*004a*/ 	.short	0x0418


	//----- nvinfo : EIATTR_SW_WAR
	.align		4
.L_380:
        /*004c*/ 	.byte	0x04, 0x36
        /*004e*/ 	.short	(.L_382 - .L_381)
.L_381:
        /*0050*/ 	.word	0x00000008
.L_382:


//--------------------- .nv.info._ZN7cutlass13device_kernelIN5flash19enable_sm80_to_sm89INS1_16FlashAttnFwdSm80INS1_25CollectiveMainloopFwdSm80ILi8ELi1ELb0EN4cute5tupleIJNS5_1CILi128EEENS7_ILi64EEENS7_ILi256EEEEEELi256ENS_10bfloat16_tEfNS_4arch4Sm80ELb0ELb1ELb1ELb1ELb1ELb0ELb1ELb0EEENS1_21CollectiveEpilogueFwdINS6_IJS8_SA_S9_EEENS6_IJNS7_ILi1EEESI_SI_EEESC_SE_Li256ELb1ELb1ELb0ELb0EEENS1_19SingleTileSchedulerILb1ELb0ELb1ELi128EEEEEEEEEvNT_6ParamsE --------------------------
	.section	.nv.info._ZN7cutlass13device_kernelIN5flash19enable_sm80_to_sm89INS1_16FlashAttnFwdSm80INS1_25CollectiveMainloopFwdSm80ILi8ELi1ELb0EN4cute5tupleIJNS5_1CILi128EEENS7_ILi64EEENS7_ILi256EEEEEELi256ENS_10bfloat16_tEfNS_4arch4Sm80ELb0ELb1ELb1ELb1ELb1ELb0ELb1ELb0EEENS1_21CollectiveEpilogueFwdINS6_IJS8_SA_S9_EEENS6_IJNS7_ILi1EEESI_SI_EEESC_SE_Li256ELb1ELb1ELb0ELb0EEENS1_19SingleTileSchedulerILb1ELb0ELb1ELi128EEEEEEEEEvNT_6ParamsE,"",@"SHT_CUDA_INFO"
	.sectionflags	@""
	.align	4


	//----- nvinfo : EIATTR_CUDA_API_VERSION
	.align		4
        /*0000*/ 	.byte	0x04, 0x37
        /*0002*/ 	.short	(.L_384 - .L_383)
.L_383:
        /*0004*/ 	.word	0x00000082


	//----- nvinfo : EIATTR_KPARAM_INFO
	.align		4
.L_384:
        /*0008*/ 	.byte	0x04, 0x17
        /*000a*/ 	.short	(.L_386 - .L_385)
.L_385:
        /*000c*/ 	.word	0x00000000
        /*0010*/ 	.short	0x0000
        /*0012*/ 	.short	0x0000
        /*0014*/ 	.byte	0x00, 0xf0, 0x61, 0x10


	//----- nvinfo : EIATTR_SPARSE_MMA_MASK
	.align		4
.L_386:
        /*0018*/ 	.byte	0x03, 0x50
        /*001a*/ 	.short	0x0000


	//----- nvinfo : EIATTR_MAXREG_COUNT
	.align		4
        /*001c*/ 	.byte	0x03, 0x1b
        /*001e*/ 	.short	0x00ff


	//----- nvinfo : EIATTR_MERCURY_ISA_VERSION
	.align		4
        /*0020*/ 	.byte	0x03, 0x5f
        /*0022*/ 	.short	0x0101


	//----- nvinfo : EIATTR_EXIT_INSTR_OFFSETS
	.align		4
        /*0024*/ 	.byte	0x04, 0x1c
        /*0026*/ 	.short	(.L_388 - .L_387)


	//   ....[0]....
.L_387:
        /*0028*/ 	.word	0x00000010


	//----- nvinfo : EIATTR_MAX_THREADS
	.align		4
.L_388:
        /*002c*/ 	.byte	0x04, 0x05
        /*002e*/ 	.short	(.L_390 - .L_389)
.L_389:
        /*0030*/ 	.word	0x00000100
        /*0034*/ 	.word	0x00000001
        /*0038*/ 	.word	0x00000001


	//----- nvinfo : EIATTR_CBANK_PARAM_SIZE
	.align		4
.L_390:
        /*003c*/ 	.byte	0x03, 0x19
        /*003e*/ 	.short	0x0418


	//----- nvinfo : EIATTR_PARAM_CBANK
	.align		4
        /*0040*/ 	.byte	0x04, 0x0a
        /*0042*/ 	.short	(.L_392 - .L_391)
	.align		4
.L_391:
        /*0044*/ 	.word	index@(.nv.constant0._ZN7cutlass13device_kernelIN5flash19enable_sm80_to_sm89INS1_16FlashAttnFwdSm80INS1_25CollectiveMainloopFwdSm80ILi8ELi1ELb0EN4cute5tupleIJNS5_1CILi128EEENS7_ILi64EEENS7_ILi256EEEEEELi256ENS_10bfloat16_tEfNS_4arch4Sm80ELb0ELb1ELb1ELb1ELb1ELb0ELb1ELb0EEENS1_21CollectiveEpilogueFwdINS6_IJS8_SA_S9_EEENS6_IJNS7_ILi1EEESI_SI_EEESC_SE_Li256ELb1ELb1ELb0ELb0EEENS1_19SingleTileSchedulerILb1ELb0ELb1ELi128EEEEEEEEEvNT_6ParamsE)
        /*0048*/ 	.short	0x0210
        /*004a*/ 	.short	0x0418


	//----- nvinfo : EIATTR_SW_WAR
	.align		4
.L_392:
        /*004c*/ 	.byte	0x04, 0x36
        /*004e*/ 	.short	(.L_394 - .L_393)
.L_393:
        /*0050*/ 	.word	0x00000008
.L_394:


//--------------------- .nv.info._ZN7cutlass13device_kernelIN5flash19enable_sm80_to_sm89INS1_16FlashAttnFwdSm80INS1_25CollectiveMainloopFwdSm80ILi8ELi1ELb0EN4cute5tupleIJNS5_1CILi128EEENS7_ILi48EEENS7_ILi256EEEEEELi256ENS_10bfloat16_tEfNS_4arch4Sm80ELb0ELb1ELb1ELb1ELb1ELb1ELb1ELb0EEENS1_21CollectiveEpilogueFwdINS6_IJS8_SA_S9_EEENS6_IJNS7_ILi1EEESI_SI_EEESC_SE_Li256ELb1ELb1ELb0ELb0EEENS1_19SingleTileSchedulerILb1ELb0ELb1ELi128EEEEEEEEEvNT_6ParamsE --------------------------
	.section	.nv.info._ZN7cutlass13device_kernelIN5flash19enable_sm80_to_sm89INS1_16FlashAttnFwdSm80INS1_25CollectiveMainloopFwdSm80ILi8ELi1ELb0EN4cute5tupleIJNS5_1CILi128EEENS7_ILi48EEENS7_ILi256EEEEEELi256ENS_10bfloat16_tEfNS_4arch4Sm80ELb0ELb1ELb1ELb1ELb1ELb1ELb1ELb0EEENS1_21CollectiveEpilogueFwdINS6_IJS8_SA_S9_EEENS6_IJNS7_ILi1EEESI_SI_EEESC_SE_Li256ELb1ELb1ELb0ELb0EEENS1_19SingleTileSchedulerILb1ELb0ELb1ELi128EEEEEEEEEvNT_6ParamsE,"",@"SHT_CUDA_INFO"
	.sectionflags	@""
	.align	4


	//----- nvinfo : EIATTR_CUDA_API_VERSION
	.align		4
        /*0000*/ 	.byte	0x04, 0x37
        /*0002*/ 	.short	(.L_396 - .L_395)
.L_395:
        /*0004*/ 	.word	0x00000082


	//----- nvinfo : EIATTR_KPARAM_INFO
	.align		4
.L_396:
        /*0008*/ 	.byte	0x04, 0x17
        /*000a*/ 	.short	(.L_398 - .L_397)
.L_397:
        /*000c*/ 	.word	0x00000000
        /*0010*/ 	.short	0x0000
        /*0012*/ 	.short	0x0000
        /*0014*/ 	.byte	0x00, 0xf0, 0x61, 0x10


	//----- nvinfo : EIATTR_SPARSE_MMA_MASK
	.align		4
.L_398:
        /*0018*/ 	.byte	0x03, 0x50
        /*001a*/ 	.short	0x0000


	//----- nvinfo : EIATTR_MAXREG_COUNT
	.align		4
        /*001c*/ 	.byte	0x03, 0x1b
        /*001e*/ 	.short	0x00ff


	//----- nvinfo : EIATTR_MERCURY_ISA_VERSION
	.align		4
        /*0020*/ 	.byte	0x03, 0x5f
        /*0022*/ 	.short	0x0101


	//----- nvinfo : EIATTR_EXIT_INSTR_OFFSETS
	.align		4
        /*0024*/ 	.byte	0x04, 0x1c
        /*0026*/ 	.short	(.L_400 - .L_399)


	//   ....[0]....
.L_399:
        /*0028*/ 	.word	0x00000010


	//----- nvinfo : EIATTR_MAX_THREADS
	.align		4
.L_400:
        /*002c*/ 	.byte	0x04, 0x05
        /*002e*/ 	.short	(.L_402 - .L_401)
.L_401:
        /*0030*/ 	.word	0x00000100
        /*0034*/ 	.word	0x00000001
        /*0038*/ 	.word	0x00000001


	//----- nvinfo : EIATTR_CBANK_PARAM_SIZE
	.align		4
.L_402:
        /*003c*/ 	.byte	0x03, 0x19
        /*003e*/ 	.short	0x0418


	//----- nvinfo : EIATTR_PARAM_CBANK
	.align		4
        /*0040*/ 	.byte	0x04, 0x0a
        /*0042*/ 	.short	(.L_404 - .L_403)
	.align		4
.L_403:
        /*0044*/ 	.word	index@(.nv.constant0._ZN7cutlass13device_kernelIN5flash19enable_sm80_to_sm89INS1_16FlashAttnFwdSm80INS1_25CollectiveMainloopFwdSm80ILi8ELi1ELb0EN4cute5tupleIJNS5_1CILi128EEENS7_ILi48EEENS7_ILi256EEEEEELi256ENS_10bfloat16_tEfNS_4arch4Sm80ELb0ELb1ELb1ELb1ELb1ELb1ELb1ELb0EEENS1_21CollectiveEpilogueFwdINS6_IJS8_SA_S9_EEENS6_IJNS7_ILi1EEESI_SI_EEESC_SE_Li256ELb1ELb1ELb0ELb0EEENS1_19SingleTileSchedulerILb1ELb0ELb1ELi128EEEEEEEEEvNT_6ParamsE)
        /*0048*/ 	.short	0x0210
        /*004a*/ 	.short	0x0418


	//----- nvinfo : EIATTR_SW_WAR
	.align		4
.L_404:
        /*004c*/ 	.byte	0x04, 0x36
        /*004e*/ 	.short	(.L_406 - .L_405)
.L_405:
        /*0050*/ 	.word	0x00000008
.L_406:


//--------------------- .nv.info._ZN7cutlass13device_kernelIN5flash19enable_sm80_to_sm89INS1_16FlashAttnFwdSm80INS1_25CollectiveMainloopFwdSm80ILi8ELi1ELb0EN4cute5tupleIJNS5_1CILi128EEENS7_ILi96EEENS7_ILi256EEEEEELi256ENS_10bfloat16_tEfNS_4arch4Sm80ELb1ELb0ELb1ELb0ELb1ELb0ELb1ELb0EEENS1_21CollectiveEpilogueFwdINS6_IJS8_SA_S9_EEENS6_IJNS7_ILi1EEESI_SI_EEESC_SE_Li256ELb0ELb1ELb0ELb0EEENS1_30DynamicPersistentTileSchedulerILi256ELi256ELb0ELb1ELb0EEEEEEEEEvNT_6ParamsE --------------------------
	.section	.nv.info._ZN7cutlass13device_kernelIN5flash19enable_sm80_to_sm89INS1_16FlashAttnFwdSm80INS1_25CollectiveMainloopFwdSm80ILi8ELi1ELb0EN4cute5tupleIJNS5_1CILi128EEENS7_ILi96EEENS7_ILi256EEEEEELi256ENS_10bfloat16_tEfNS_4arch4Sm80ELb1ELb0ELb1ELb0ELb1ELb0ELb1ELb0EEENS1_21CollectiveEpilogueFwdINS6_IJS8_SA_S9_EEENS6_IJNS7_ILi1EEESI_SI_EEESC_SE_Li256ELb0ELb1ELb0ELb0EEENS1_30DynamicPersistentTileSchedulerILi256ELi256ELb0ELb1ELb0EEEEEEEEEvNT_6ParamsE,"",@"SHT_CUDA_INFO"
	.sectionflags	@""
	.align	4


	//----- nvinfo : EIATTR_CUDA_API_VERSION
	.align		4
        /*0000*/ 	.byte	0x04, 0x37
        /*0002*/ 	.short	(.L_408 - .L_407)
.L_407:
        /*0004*/ 	.word	0x00000082


	//----- nvinfo : EIATTR_KPARAM_INFO
	.align		4
.L_408:
        /*0008*/ 	.byte	0x04, 0x17
        /*000a*/ 	.short	(.L_410 - .L_409)
.L_409:
        /*000c*/ 	.word	0x00000000
        /*0010*/ 	.short	0x0000
        /*0012*/ 	.short	0x0000
        /*0014*/ 	.byte	0x00, 0xf0, 0xa1, 0x10


	//----- nvinfo : EIATTR_SPARSE_MMA_MASK
	.align		4
.L_410:
        /*0018*/ 	.byte	0x03, 0x50
        /*001a*/ 	.short	0x0000


	//----- nvinfo : EIATTR_MAXREG_COUNT
	.align		4
        /*001c*/ 	.byte	0x03, 0x1b
        /*001e*/ 	.short	0x00ff


	//----- nvinfo : EIATTR_MERCURY_ISA_VERSION
	.align		4
        /*0020*/ 	.byte	0x03, 0x5f
        /*0022*/ 	.short	0x0101


	//----- nvinfo : EIATTR_EXIT_INSTR_OFFSETS
	.align		4
        /*0024*/ 	.byte	0x04, 0x1c
        /*0026*/ 	.short	(.L_412 - .L_411)


	//   ....[0]....
.L_411:
        /*0028*/ 	.word	0x00000010


	//----- nvinfo : EIATTR_MAX_THREADS
	.align		4
.L_412:
        /*002c*/ 	.byte	0x04, 0x05
        /*002e*/ 	.short	(.L_414 - .L_413)
.L_413:
        /*0030*/ 	.word	0x00000100
        /*0034*/ 	.word	0x00000001
        /*0038*/ 	.word	0x00000001


	//----- nvinfo : EIATTR_CBANK_PARAM_SIZE
	.align		4
.L_414:
        /*003c*/ 	.byte	0x03, 0x19
        /*003e*/ 	.short	0x0428


	//----- nvinfo : EIATTR_PARAM_CBANK
	.align		4
        /*0040*/ 	.byte	0x04, 0x0a
        /*0042*/ 	.short	(.L_416 - .L_415)
	.align		4
.L_415:
        /*0044*/ 	.word	index@(.nv.constant0._ZN7cutlass13device_kernelIN5flash19enable_sm80_to_sm89INS1_16FlashAttnFwdSm80INS1_25CollectiveMainloopFwdSm80ILi8ELi1ELb0EN4cute5tupleIJNS5_1CILi128EEENS7_ILi96EEENS7_ILi256EEEEEELi256ENS_10bfloat16_tEfNS_4arch4Sm80ELb1ELb0ELb1ELb0ELb1ELb0ELb1ELb0EEENS1_21CollectiveEpilogueFwdINS6_IJS8_SA_S9_EEENS6_IJNS7_ILi1EEESI_SI_EEESC_SE_Li256ELb0ELb1ELb0ELb0EEENS1_30DynamicPersistentTileSchedulerILi256ELi256ELb0ELb1ELb0EEEEEEEEEvNT_6ParamsE)
        /*0048*/ 	.short	0x0210
        /*004a*/ 	.short	0x0428


	//----- nvinfo : EIATTR_SW_WAR
	.align		4
.L_416:
        /*004c*/ 	.byte	0x04, 0x36
        /*004e*/ 	.short	(.L_418 - .L_417)
.L_417:
        /*0050*/ 	.word	0x00000008
.L_418:


//--------------------- .nv.info._ZN7cutlass13device_kernelIN5flash19enable_sm80_to_sm89INS1_16FlashAttnFwdSm80INS1_25CollectiveMainloopFwdSm80ILi8ELi1ELb0EN4cute5tupleIJNS5_1CILi128EEENS7_ILi96EEENS7_ILi256EEEEEELi256ENS_10bfloat16_tEfNS_4arch4Sm80ELb1ELb0ELb1ELb1ELb1ELb0ELb1ELb0EEENS1_21CollectiveEpilogueFwdINS6_IJS8_SA_S9_EEENS6_IJNS7_ILi1EEESI_SI_EEESC_SE_Li256ELb1ELb1ELb0ELb0EEENS1_19SingleTileSchedulerILb1ELb0ELb1ELi128EEEEEEEEEvNT_6ParamsE --------------------------
	.section	.nv.info._ZN7cutlass13device_kernelIN5flash19enable_sm80_to_sm89INS1_16FlashAttnFwdSm80INS1_25CollectiveMainloopFwdSm80ILi8ELi1ELb0EN4cute5tupleIJNS5_1CILi128EEENS7_ILi96EEENS7_ILi256EEEEEELi256ENS_10bfloat16_tEfNS_4arch4Sm80ELb1ELb0ELb1ELb1ELb1ELb0ELb1ELb0EEENS1_21CollectiveEpilogueFwdINS6_IJS8_SA_S9_EEENS6_IJNS7_ILi1EEESI_SI_EEESC_SE_Li256ELb1ELb1ELb0ELb0EEENS1_19SingleTileSchedulerILb1ELb0ELb1ELi128EEEEEEEEEvNT_6ParamsE,"",@"SHT_CUDA_INFO"
	.sectionflags	@""
	.align	4


	//----- nvinfo : EIATTR_CUDA_API_VERSION
	.align		4
        /*0000*/ 	.byte	0x04, 0x37
        /*0002*/ 	.short	(.L_420 - .L_419)
.L_419:
        /*0004*/ 	.word	0x00000082


	//----- nvinfo : EIATTR_KPARAM_INFO
	.align		4
.L_420:
        /*0008*/ 	.byte	0x04, 0x17
        /*000a*/ 	.short	(.L_422 - .L_421)
.L_421:
        /*000c*/ 	.word	0x00000000
        /*0010*/ 	.short	0x0000
        /*0012*/ 	.short	0x0000
        /*0014*/ 	.byte	0x00, 0xf0, 0x61, 0x10


	//----- nvinfo : EIATTR_SPARSE_MMA_MASK
	.align		4
.L_422:
        /*0018*/ 	.byte	0x03, 0x50
        /*001a*/ 	.short	0x0000


	//----- nvinfo : EIATTR_MAXREG_COUNT
	.align		4
        /*001c*/ 	.byte	0x03, 0x1b
        /*001e*/ 	.short	0x00ff


	//----- nvinfo : EIATTR_MERCURY_ISA_VERSION
	.align		4
        /*0020*/ 	.byte	0x03, 0x5f
        /*0022*/ 	.short	0x0101


	//----- nvinfo : EIATTR_EXIT_INSTR_OFFSETS
	.align		4
        /*0024*/ 	.byte	0x04, 0x1c
        /*0026*/ 	.short	(.L_424 - .L_423)


	//   ....[0]....
.L_423:
        /*0028*/ 	.word	0x00000010


	//----- nvinfo : EIATTR_MAX_THREADS
	.align		4
.L_424:
        /*002c*/ 	.byte	0x04, 0x05
        /*002e*/ 	.short	(.L_426 - .L_425)
.L_425:
        /*0030*/ 	.word	0x00000100
        /*0034*/ 	.word	0x00000001
        /*0038*/ 	.word	0x00000001


	//----- nvinfo : EIATTR_CBANK_PARAM_SIZE
	.align		4
.L_426:
        /*003c*/ 	.byte	0x03, 0x19
        /*003e*/ 	.short	0x0418


	//----- nvinfo : EIATTR_PARAM_CBANK
	.align		4
        /*0040*/ 	.byte	0x04, 0x0a
        /*0042*/ 	.short	(.L_428 - .L_427)
	.align		4
.L_427:
        /*0044*/ 	.word	index@(.nv.constant0._ZN7cutlass13device_kernelIN5flash19enable_sm80_to_sm89INS1_16FlashAttnFwdSm80INS1_25CollectiveMainloopFwdSm80ILi8ELi1ELb0EN4cute5tupleIJNS5_1CILi128EEENS7_ILi96EEENS7_ILi256EEEEEELi256ENS_10bfloat16_tEfNS_4arch4Sm80ELb1ELb0ELb1ELb1ELb1ELb0ELb1ELb0EEENS1_21CollectiveEpilogueFwdINS6_IJS8_SA_S9_EEENS6_IJNS7_ILi1EEESI_SI_EEESC_SE_Li256ELb1ELb1ELb0ELb0EEENS1_19SingleTileSchedulerILb1ELb0ELb1ELi128EEEEEEEEEvNT_6ParamsE)
        /*0048*/ 	.short	0x0210
        /*004a*/ 	.short	0x0418


	//----- nvinfo : EIATTR_SW_WAR
	.align		4
.L_428:
        /*004c*/ 	.byte	0x04, 0x36
        /*004e*/ 	.short	(.L_430 - .L_429)
.L_429:
        /*0050*/ 	.word	0x00000008
.L_430:


//--------------------- .nv.info._ZN7cutlass13device_kernelIN5flash19enable_sm80_to_sm89INS1_16FlashAttnFwdSm80INS1_25CollectiveMainloopFwdSm80ILi8ELi1ELb0EN4cute5tupleIJNS5_1CILi128EEENS7_ILi48EEENS7_ILi256EEEEEELi256ENS_10bfloat16_tEfNS_4arch4Sm80ELb1ELb0ELb1ELb1ELb1ELb1ELb1ELb0EEENS1_21CollectiveEpilogueFwdINS6_IJS8_SA_S9_EEENS6_IJNS7_ILi1EEESI_SI_EEESC_SE_Li256ELb1ELb1ELb0ELb0EEENS1_19SingleTileSchedulerILb1ELb0ELb1ELi128EEEEEEEEEvNT_6ParamsE --------------------------
	.section	.nv.info._ZN7cutlass13device_kernelIN5flash19enable_sm80_to_sm89INS1_16FlashAttnFwdSm80INS1_25CollectiveMainloopFwdSm80ILi8ELi1ELb0EN4cute5tupleIJNS5_1CILi128EEENS7_ILi48EEENS7_ILi256EEEEEELi256ENS_10bfloat16_tEfNS_4arch4Sm80ELb1ELb0ELb1ELb1ELb1ELb1ELb1ELb0EEENS1_21CollectiveEpilogueFwdINS6_IJS8_SA_S9_EEENS6_IJNS7_ILi1EEESI_SI_EEESC_SE_Li256ELb1ELb1ELb0ELb0EEENS1_19SingleTileSchedulerILb1ELb0ELb1ELi128EEEEEEEEEvNT_6ParamsE,"",@"SHT_CUDA_INFO"
	.sectionflags	@""
	.align	4


	//----- nvinfo : EIATTR_CUDA_API_VERSION
	.align		4
        /*0000*/ 	.byte	0x04, 0x37
        /*0002*/ 	.short	(.L_432 - .L_431)
.L_431:
        /*0004*/ 	.word	0x00000082


	//----- nvinfo : EIATTR_KPARAM_INFO
	.align		4
.L_432:
        /*0008*/ 	.byte	0x04, 0x17
        /*000a*/ 	.short	(.L_434 - .L_433)
.L_433:
        /*000c*/ 	.word	0x00000000
        /*0010*/ 	.short	0x0000
        /*0012*/ 	.short	0x0000
        /*0014*/ 	.byte	0x00, 0xf0, 0x61, 0x10


	//----- nvinfo : EIATTR_SPARSE_MMA_MASK
	.align		4
.L_434:
        /*0018*/ 	.byte	0x03, 0x50
        /*001a*/ 	.short	0x0000


	//----- nvinfo : EIATTR_MAXREG_COUNT
	.align		4
        /*001c*/ 	.byte	0x03, 0x1b
        /*001e*/ 	.short	0x00ff


	//----- nvinfo : EIATTR_MERCURY_ISA_VERSION
	.align		4
        /*0020*/ 	.byte	0x03, 0x5f
        /*0022*/ 	.short	0x0101


	//----- nvinfo : EIATTR_EXIT_INSTR_OFFSETS
	.align		4
        /*0024*/ 	.byte	0x04, 0x1c
        /*0026*/ 	.short	(.L_436 - .L_435)


	//   ....[0]....
.L_435:
        /*0028*/ 	.word	0x00000010


	//----- nvinfo : EIATTR_MAX_THREADS
	.align		4
.L_436:
        /*002c*/ 	.byte	0x04, 0x05
        /*002e*/ 	.short	(.L_438 - .L_437)
.L_437:
        /*0030*/ 	.word	0x00000100
        /*0034*/ 	.word	0x00000001
        /*0038*/ 	.word	0x00000001


	//----- nvinfo : EIATTR_CBANK_PARAM_SIZE
	.align		4
.L_438:
        /*003c*/ 	.byte	0x03, 0x19
        /*003e*/ 	.short	0x0418


	//----- nvinfo : EIATTR_PARAM_CBANK
	.align		4
        /*0040*/ 	.byte	0x04, 0x0a
        /*0042*/ 	.short	(.L_440 - .L_439)
	.align		4
.L_439:
        /*0044*/ 	.word	index@(.nv.constant0._ZN7cutlass13device_kernelIN5flash19enable_sm80_to_sm89INS1_16FlashAttnFwdSm80INS1_25CollectiveMainloopFwdSm80ILi8ELi1ELb0EN4cute5tupleIJNS5_1CILi128EEENS7_ILi48EEENS7_ILi256EEEEEELi256ENS_10bfloat16_tEfNS_4arch4Sm80ELb1ELb0ELb1ELb1ELb1ELb1ELb1ELb0EEENS1_21CollectiveEpilogueFwdINS6_IJS8_SA_S9_EEENS6_IJNS7_ILi1EEESI_SI_EEESC_SE_Li256ELb1ELb1ELb0ELb0EEENS1_19SingleTileSchedulerILb1ELb0ELb1ELi128EEEEEEEEEvNT_6ParamsE)
        /*0048*/ 	.short	0x0210
        /*004a*/ 	.short	0x0418


	//----- nvinfo : EIATTR_SW_WAR
	.align		4
.L_440:
        /*004c*/ 	.byte	0x04, 0x36
        /*004e*/ 	.short	(.L_442 - .L_441)
.L_441:
        /*0050*/ 	.word	0x00000008
.L_442:


//--------------------- .nv.info._ZN7cutlass13device_kernelIN5flash19enable_sm80_to_sm89INS1_16FlashAttnFwdSm80INS1_25CollectiveMainloopFwdSm80ILi8ELi1ELb1EN4cute5tupleIJNS5_1CILi128EEENS7_ILi64EEENS7_ILi256EEEEEELi256ENS_10bfloat16_tEfNS_4arch4Sm80ELb0ELb0ELb0ELb0ELb1ELb0ELb1ELb0EEENS1_21CollectiveEpilogueFwdINS6_IJS8_SA_S9_EEENS6_IJNS7_ILi1EEESI_SI_EEESC_SE_Li256ELb0ELb1ELb0ELb0EEENS1_19SingleTileSchedulerILb0ELb0ELb1ELi128EEEEEEEEEvNT_6ParamsE --------------------------
	.section	.nv.info._ZN7cutlass13device_kernelIN5flash19enable_sm80_to_sm89INS1_16FlashAttnFwdSm80INS1_25CollectiveMainloopFwdSm80ILi8ELi1ELb1EN4cute5tupleIJNS5_1CILi128EEENS7_ILi64EEENS7_ILi256EEEEEELi256ENS_10bfloat16_tEfNS_4arch4Sm80ELb0ELb0ELb0ELb0ELb1ELb0ELb1ELb0EEENS1_21CollectiveEpilogueFwdINS6_IJS8_SA_S9_EEENS6_IJNS7_ILi1EEESI_SI_EEESC_SE_Li256ELb0ELb1ELb0ELb0EEENS1_19SingleTileSchedulerILb0ELb0ELb1ELi128EEEEEEEEEvNT_6ParamsE,"",@"SHT_CUDA_INFO"
	.sectionflags	@""
	.align	4


	//----- nvinfo : EIATTR_CUDA_API_VERSION
	.align		4
        /*0000*/ 	.byte	0x04, 0x37
        /*0002*/ 	.short	(.L_444 - .L_443)
.L_443:
        /*0004*/ 	.word	0x00000082


	//----- nvinfo : EIATTR_KPARAM_INFO
	.align		4
.L_444:
        /*0008*/ 	.byte	0x04, 0x17
        /*000a*/ 	.short	(.L_446 - .L_445)
.L_445:
        /*000c*/ 	.word	0x00000000
        /*0010*/ 	.short	0x0000
        /*0012*/ 	.short	0x0000
        /*0014*/ 	.byte	0x00, 0xf0, 0x61, 0x10


	//----- nvinfo : EIATTR_SPARSE_MMA_MASK
	.align		4
.L_446:
        /*0018*/ 	.byte	0x03, 0x50
        /*001a*/ 	.short	0x0000


	//----- nvinfo : EIATTR_MAXREG_COUNT
	.align		4
        /*001c*/ 	.byte	0x03, 0x1b
        /*001e*/ 	.short	0x00ff


	//----- nvinfo : EIATTR_MERCURY_ISA_VERSION
	.align		4
        /*0020*/ 	.byte	0x03, 0x5f
        /*0022*/ 	.short	0x0101


	//----- nvinfo : EIATTR_EXIT_INSTR_OFFSETS
	.align		4
        /*0024*/ 	.byte	0x04, 0x1c
        /*0026*/ 	.short	(.L_448 - .L_447)


	//   ....[0]....
.L_447:
        /*0028*/ 	.word	0x00000010


	//----- nvinfo : EIATTR_MAX_THREADS
	.align		4
.L_448:
        /*002c*/ 	.byte	0x04, 0x05
        /*002e*/ 	.short	(.L_450 - .L_449)
.L_449:
        /*0030*/ 	.word	0x00000100
        /*0034*/ 	.word	0x00000001
        /*0038*/ 	.word	0x00000001


	//----- nvinfo : EIATTR_CBANK_PARAM_SIZE
	.align		4
.L_450:
        /*003c*/ 	.byte	0x03, 0x19
        /*003e*/ 	.short	0x0418


	//----- nvinfo : EIATTR_PARAM_CBANK
	.align		4
        /*0040*/ 	.byte	0x04, 0x0a
        /*0042*/ 	.short	(.L_452 - .L_451)
	.align		4
.L_451:
        /*0044*/ 	.word	index@(.nv.constant0._ZN7cutlass13device_kernelIN5flash19enable_sm80_to_sm89INS1_16FlashAttnFwdSm80INS1_25CollectiveMainloopFwdSm80ILi8ELi1ELb1EN4cute5tupleIJNS5_1CILi128EEENS7_ILi64EEENS7_ILi256EEEEEELi256ENS_10bfloat16_tEfNS_4arch4Sm80ELb0ELb0ELb0ELb0ELb1ELb0ELb1ELb0EEENS1_21CollectiveEpilogueFwdINS6_IJS8_SA_S9_EEENS6_IJNS7_ILi1EEESI_SI_EEESC_SE_Li256ELb0ELb1ELb0ELb0EEENS1_19SingleTileSchedulerILb0ELb0ELb1ELi128EEEEEEEEEvNT_6ParamsE)
        /*0048*/ 	.short	0x0210
        /*004a*/ 	.short	0x0418


	//----- nvinfo : EIATTR_SW_WAR
	.align		4
.L_452:
        /*004c*/ 	.byte	0x04, 0x36
        /*004e*/ 	.short	(.L_454 - .L_453)
.L_453:
        /*0050*/ 	.word	0x00000008
.L_454:


//--------------------- .nv.info._ZN7cutlass13device_kernelIN5flash19enable_sm80_to_sm89INS1_16FlashAttnFwdSm80INS1_25CollectiveMainloopFwdSm80ILi8ELi1ELb1EN4cute5tupleIJNS5_1CILi128EEENS7_ILi64EEENS7_ILi256EEEEEELi256ENS_10bfloat16_tEfNS_4arch4Sm80ELb0ELb0ELb0ELb1ELb1ELb0ELb1ELb0EEENS1_21CollectiveEpilogueFwdINS6_IJS8_SA_S9_EEENS6_IJNS7_ILi1EEESI_SI_EEESC_SE_Li256ELb1ELb1ELb0ELb0EEENS1_19SingleTileSchedulerILb1ELb0ELb1ELi128EEEEEEEEEvNT_6ParamsE --------------------------
	.section	.nv.info._ZN7cutlass13device_kernelIN5flash19enable_sm80_to_sm89INS1_16FlashAttnFwdSm80INS1_25CollectiveMainloopFwdSm80ILi8ELi1ELb1EN4cute5tupleIJNS5_1CILi128EEENS7_ILi64EEENS7_ILi256EEEEEELi256ENS_10bfloat16_tEfNS_4arch4Sm80ELb0ELb0ELb0ELb1ELb1ELb0ELb1ELb0EEENS1_21CollectiveEpilogueFwdINS6_IJS8_SA_S9_EEENS6_IJNS7_ILi1EEESI_SI_EEESC_SE_Li256ELb1ELb1ELb0ELb0EEENS1_19SingleTileSchedulerILb1ELb0ELb1ELi128EEEEEEEEEvNT_6ParamsE,"",@"SHT_CUDA_INFO"
	.sectionflags	@""
	.align	4


	//----- nvinfo : EIATTR_CUDA_API_VERSION
	.align		4
        /*0000*/ 	.byte	0x04, 0x37
        /*0002*/ 	.short	(.L_456 - .L_455)
.L_455:
        /*0004*/ 	.word	0x00000082


	//----- nvinfo : EIATTR_KPARAM_INFO
	.align		4
.L_456:
        /*0008*/ 	.byte	0x04, 0x17
        /*000a*/ 	.short	(.L_458 - .L_457)
.L_457:
        /*000c*/ 	.word	0x00000000
        /*0010*/ 	.short	0x0000
        /*0012*/ 	.short	0x0000
        /*0014*/ 	.byte	0x00, 0xf0, 0x61, 0x10


	//----- nvinfo : EIATTR_SPARSE_MMA_MASK
	.align		4
.L_458:
        /*0018*/ 	.byte	0x03, 0x50
        /*001a*/ 	.short	0x0000


	//----- nvinfo : EIATTR_MAXREG_COUNT
	.align		4
        /*001c*/ 	.byte	0x03, 0x1b
        /*001e*/ 	.short	0x00ff


	//----- nvinfo : EIATTR_MERCURY_ISA_VERSION
	.align		4
        /*0020*/ 	.byte	0x03, 0x5f
        /*0022*/ 	.short	0x0101


	//----- nvinfo : EIATTR_EXIT_INSTR_OFFSETS
	.align		4
        /*0024*/ 	.byte	0x04, 0x1c
        /*0026*/ 	.short	(.L_460 - .L_459)


	//   ....[0]....
.L_459:
        /*0028*/ 	.word	0x00000010


	//----- nvinfo : EIATTR_MAX_THREADS
	.align		4
.L_460:
        /*002c*/ 	.byte	0x04, 0x05
        /*002e*/ 	.short	(.L_462 - .L_461)
.L_461:
        /*0030*/ 	.word	0x00000100
        /*0034*/ 	.word	0x00000001
        /*0038*/ 	.word	0x00000001


	//----- nvinfo : EIATTR_CBANK_PARAM_SIZE
	.align		4
.L_462:
        /*003c*/ 	.byte	0x03, 0x19
        /*003e*/ 	.short	0x0418


	//----- nvinfo : EIATTR_PARAM_CBANK
	.align		4
        /*0040*/ 	.byte	0x04, 0x0a
        /*0042*/ 	.short	(.L_464 - .L_463)
	.align		4
.L_463:
        /*0044*/ 	.word	index@(.nv.constant0._ZN7cutlass13device_kernelIN5flash19enable_sm80_to_sm89INS1_16FlashAttnFwdSm80INS1_25CollectiveMainloopFwdSm80ILi8ELi1ELb1EN4cute5tupleIJNS5_1CILi128EEENS7_ILi64EEENS7_ILi256EEEEEELi256ENS_10bfloat16_tEfNS_4arch4Sm80ELb0ELb0ELb0ELb1ELb1ELb0ELb1ELb0EEENS1_21CollectiveEpilogueFwdINS6_IJS8_SA_S9_EEENS6_IJNS7_ILi1EEESI_SI_EEESC_SE_Li256ELb1ELb1ELb0ELb0EEENS1_19SingleTileSchedulerILb1ELb0ELb1ELi128EEEEEEEEEvNT_6ParamsE)
        /*0048*/ 	.short	0x0210
        /*004a*/ 	.short	0x0418


	//----- nvinfo : EIATTR_SW_WAR
	.align		4
.L_464:
        /*004c*/ 	.byte	0x04, 0x36
        /*004e*/ 	.short	(.L_466 - .L_465)
.L_465:
        /*0050*/ 	.word	0x00000008
.L_466:


//--------------------- .nv.info._ZN7cutlass13device_kernelIN5flash19enable_sm80_to_sm89INS1_16FlashAttnFwdSm80INS1_25CollectiveMainloopFwdSm80ILi8ELi1ELb0EN4cute5tupleIJNS5_1CILi128EEENS7_ILi32EEENS7_ILi256EEEEEELi256ENS_10bfloat16_tEfNS_4arch4Sm80ELb0ELb0ELb0ELb1ELb1ELb1ELb1ELb0EEENS1_21CollectiveEpilogueFwdINS6_IJS8_SA_S9_EEENS6_IJNS7_ILi1EEESI_SI_EEESC_SE_Li256ELb1ELb1ELb0ELb0EEENS1_19SingleTileSchedulerILb1ELb0ELb1ELi128EEEEEEEEEvNT_6ParamsE --------------------------
	.section	.nv.info._ZN7cutlass13device_kernelIN5flash19enable_sm80_to_sm89INS1_16FlashAttnFwdSm80INS1_25CollectiveMainloopFwdSm80ILi8ELi1ELb0EN4cute5tupleIJNS5_1CILi128EEENS7_ILi32EEENS7_ILi256EEEEEELi256ENS_10bfloat16_tEfNS_4arch4Sm80ELb0ELb0ELb0ELb1ELb1ELb1ELb1ELb0EEENS1_21CollectiveEpilogueFwdINS6_IJS8_SA_S9_EEENS6_IJNS7_ILi1EEESI_SI_EEESC_SE_Li256ELb1ELb1ELb0ELb0EEENS1_19SingleTileSchedulerILb1ELb0ELb1ELi128EEEEEEEEEvNT_6ParamsE,"",@"SHT_CUDA_INFO"
	.sectionflags	@""
	.align	4


	//----- nvinfo : EIATTR_CUDA_API_VERSION
	.align		4
        /*0000*/ 	.byte	0x04, 0x37
        /*0002*/ 	.short	(.L_468 - .L_467)
.L_467:
        /*0004*/ 	.word	0x00000082


	//----- nvinfo : EIATTR_KPARAM_INFO
	.align		4
.L_468:
        /*0008*/ 	.byte	0x04, 0x17
        /*000a*/ 	.short	(.L_470 - .L_469)
.L_469:
        /*000c*/ 	.word	0x00000000
        /*0010*/ 	.short	0x0000
        /*0012*/ 	.short	0x0000
        /*0014*/ 	.byte	0x00, 0xf0, 0x61, 0x10


	//----- nvinfo : EIATTR_SPARSE_MMA_MASK
	.align		4
.L_470:
        /*0018*/ 	.byte	0x03, 0x50
        /*001a*/ 	.short	0x0000


	//----- nvinfo : EIATTR_MAXREG_COUNT
	.align		4
        /*001c*/ 	.byte	0x03, 0x1b
        /*001e*/ 	.short	0x00ff


	//----- nvinfo : EIATTR_MERCURY_ISA_VERSION
	.align		4
        /*0020*/ 	.byte	0x03, 0x5f
        /*0022*/ 	.short	0x0101


	//----- nvinfo : EIATTR_EXIT_INSTR_OFFSETS
	.align		4
        /*0024*/ 	.byte	0x04, 0x1c
        /*0026*/ 	.short	(.L_472 - .L_471)


	//   ....[0]....
.L_471:
        /*0028*/ 	.word	0x00000010


	//----- nvinfo : EIATTR_MAX_THREADS
	.align		4
.L_472:
        /*002c*/ 	.byte	0x04, 0x05
        /*002e*/ 	.short	(.L_474 - .L_473)
.L_473:
        /*0030*/ 	.word	0x00000100
        /*0034*/ 	.word	0x00000001
        /*0038*/ 	.word	0x00000001


	//----- nvinfo : EIATTR_CBANK_PARAM_SIZE
	.align		4
.L_474:
        /*003c*/ 	.byte	0x03, 0x19
        /*003e*/ 	.short	0x0418


	//----- nvinfo : EIATTR_PARAM_CBANK
	.align		4
        /*0040*/ 	.byte	0x04, 0x0a
        /*0042*/ 	.short	(.L_476 - .L_475)
	.align		4
.L_475:
        /*0044*/ 	.word	index@(.nv.constant0._ZN7cutlass13device_kernelIN5flash19enable_sm80_to_sm89INS1_16FlashAttnFwdSm80INS1_25CollectiveMainloopFwdSm80ILi8ELi1ELb0EN4cute5tupleIJNS5_1CILi128EEENS7_ILi32EEENS7_ILi256EEEEEELi256ENS_10bfloat16_tEfNS_4arch4Sm80ELb0ELb0ELb0ELb1ELb1ELb1ELb1ELb0EEENS1_21CollectiveEpilogueFwdINS6_IJS8_SA_S9_EEENS6_IJNS7_ILi1EEESI_SI_EEESC_SE_Li256ELb1ELb1ELb0ELb0EEENS1_19SingleTileSchedulerILb1ELb0ELb1ELi128EEEEEEEEEvNT_6ParamsE)
        /*0048*/ 	.short	0x0210
        /*004a*/ 	.short	0x0418


	//----- nvinfo : EIATTR_SW_WAR
	.align		4
.L_476:
        /*004c*/ 	.byte	0x04, 0x36
        /*004e*/ 	.short	(.L_478 - .L_477)
.L_477:
        /*0050*/ 	.word	0x00000008
.L_478:


//--------------------- .nv.info._ZN7cutlass13device_kernelIN5flash19enable_sm80_to_sm89INS1_16FlashAttnFwdSm80INS1_25CollectiveMainloopFwdSm80ILi8ELi1ELb1EN4cute5tupleIJNS5_1CILi128EEENS7_ILi48EEENS7_ILi256EEEEEELi256ENS_10bfloat16_tEfNS_4arch4Sm80ELb0ELb1ELb0ELb0ELb1ELb0ELb1ELb0EEENS1_21CollectiveEpilogueFwdINS6_IJS8_SA_S9_EEENS6_IJNS7_ILi1EEESI_SI_EEESC_SE_Li256ELb0ELb1ELb0ELb0EEENS1_19SingleTileSchedulerILb0ELb0ELb1ELi128EEEEEEEEEvNT_6ParamsE --------------------------
	.section	.nv.info._ZN7cutlass13device_kernelIN5flash19enable_sm80_to_sm89INS1_16FlashAttnFwdSm80INS1_25CollectiveMainloopFwdSm80ILi8ELi1ELb1EN4cute5tupleIJNS5_1CILi128EEENS7_ILi48EEENS7_ILi256EEEEEELi256ENS_10bfloat16_tEfNS_4arch4Sm80ELb0ELb1ELb0ELb0ELb1ELb0ELb1ELb0EEENS1_21CollectiveEpilogueFwdINS6_IJS8_SA_S9_EEENS6_IJNS7_ILi1EEESI_SI_EEESC_SE_Li256ELb0ELb1ELb0ELb0EEENS1_19SingleTileSchedulerILb0ELb0ELb1ELi128EEEEEEEEEvNT_6ParamsE,"",@"SHT_CUDA_INFO"
	.sectionflags	@""
	.align	4


	//----- nvinfo : EIATTR_CUDA_API_VERSION
	.align		4
        /*0000*/ 	.byte	0x04, 0x37
        /*0002*/ 	.short	(.L_480 - .L_479)
.L_479:
        /*0004*/ 	.word	0x00000082


	//----- nvinfo : EIATTR_KPARAM_INFO
	.align		4
.L_480:
        /*0008*/ 	.byte	0x04, 0x17
        /*000a*/ 	.short	(.L_482 - .L_481)
.L_481:
        /*000c*/ 	.word	0x00000000
        /*0010*/ 	.short	0x0000
        /*0012*/ 	.short	0x0000
        /*0014*/ 	.byte	0x00, 0xf0, 0x61, 0x10


	//----- nvinfo : EIATTR_SPARSE_MMA_MASK
	.align		4
.L_482:
        /*0018*/ 	.byte	0x03, 0x50
        /*001a*/ 	.short	0x0000


	//----- nvinfo : EIATTR_MAXREG_COUNT
	.align		4
        /*001c*/ 	.byte	0x03, 0x1b
        /*001e*/ 	.short	0x00ff


	//----- nvinfo : EIATTR_MERCURY_ISA_VERSION
	.align		4
        /*0020*/ 	.byte	0x03, 0x5f
        /*0022*/ 	.short	0x0101


	//----- nvinfo : EIATTR_EXIT_INSTR_OFFSETS
	.align		4
        /*0024*/ 	.byte	0x04, 0x1c
        /*0026*/ 	.short	(.L_484 - .L_483)


	//   ....[0]....
.L_483:
        /*0028*/ 	.word	0x00000010


	//----- nvinfo : EIATTR_MAX_THREADS
	.align		4
.L_484:
        /*002c*/ 	.byte	0x04, 0x05
        /*002e*/ 	.short	(.L_486 - .L_485)
.L_485:
        /*0030*/ 	.word	0x00000100
        /*0034*/ 	.word	0x00000001
        /*0038*/ 	.word	0x00000001


	//----- nvinfo : EIATTR_CBANK_PARAM_SIZE
	.align		4
.L_486:
        /*003c*/ 	.byte	0x03, 0x19
        /*003e*/ 	.short	0x0418


	//----- nvinfo : EIATTR_PARAM_CBANK
	.align		4
        /*0040*/ 	.byte	0x04, 0x0a
        /*0042*/ 	.short	(.L_488 - .L_487)
	.align		4
.L_487:
        /*0044*/ 	.word	index@(.nv.constant0._ZN7cutlass13device_kernelIN5flash19enable_sm80_to_sm89INS1_16FlashAttnFwdSm80INS1_25CollectiveMainloopFwdSm80ILi8ELi1ELb1EN4cute5tupleIJNS5_1CILi128EEENS7_ILi48EEENS7_ILi256EEEEEELi256ENS_10bfloat16_tEfNS_4arch4Sm80ELb0ELb1ELb0ELb0ELb1ELb0ELb1ELb0EEENS1_21CollectiveEpilogueFwdINS6_IJS8_SA_S9_EEENS6_IJNS7_ILi1EEESI_SI_EEESC_SE_Li256ELb0ELb1ELb0ELb0EEENS1_19SingleTileSchedulerILb0ELb0ELb1ELi128EEEEEEEEEvNT_6ParamsE)
        /*0048*/ 	.short	0x0210
        /*004a*/ 	.short	0x0418


	//----- nvinfo : EIATTR_SW_WAR
	.align		4
.L_488:
        /*004c*/ 	.byte	0x04, 0x36
        /*004e*/ 	.short	(.L_490 - .L_489)
.L_489:
        /*0050*/ 	.word	0x00000008
.L_490:


//--------------------- .nv.info._ZN7cutlass13device_kernelIN5flash19enable_sm80_to_sm89INS1_16FlashAttnFwdSm80INS1_25CollectiveMainloopFwdSm80ILi8ELi1ELb1EN4cute5tupleIJNS5_1CILi128EEENS7_ILi48EEENS7_ILi256EEEEEELi256ENS_10bfloat16_tEfNS_4arch4Sm80ELb0ELb1ELb0ELb1ELb1ELb0ELb1ELb0EEENS1_21CollectiveEpilogueFwdINS6_IJS8_SA_S9_EEENS6_IJNS7_ILi1EEESI_SI_EEESC_SE_Li256ELb1ELb1ELb0ELb0EEENS1_19SingleTileSchedulerILb1ELb0ELb1ELi128EEEEEEEEEvNT_6ParamsE --------------------------
	.section	.nv.info._ZN7cutlass13device_kernelIN5flash19enable_sm80_to_sm89INS1_16FlashAttnFwdSm80INS1_25CollectiveMainloopFwdSm80ILi8ELi1ELb1EN4cute5tupleIJNS5_1CILi128EEENS7_ILi48EEENS7_ILi256EEEEEELi256ENS_10bfloat16_tEfNS_4arch4Sm80ELb0ELb1ELb0ELb1ELb1ELb0ELb1ELb0EEENS1_21CollectiveEpilogueFwdINS6_IJS8_SA_S9_EEENS6_IJNS7_ILi1EEESI_SI_EEESC_SE_Li256ELb1ELb1ELb0ELb0EEENS1_19SingleTileSchedulerILb1ELb0ELb1ELi128EEEEEEEEEvNT_6ParamsE,"",@"SHT_CUDA_INFO"
	.sectionflags	@""
	.align	4


	//----- nvinfo : EIATTR_CUDA_API_VERSION
	.align		4
        /*0000*/ 	.byte	0x04, 0x37
        /*0002*/ 	.short	(.L_492 - .L_491)
.L_491:
        /*0004*/ 	.word	0x00000082


	//----- nvinfo : EIATTR_KPARAM_INFO
	.align		4
.L_492:
        /*0008*/ 	.byte	0x04, 0x17
        /*000a*/ 	.short	(.L_494 - .L_493)
.L_493:
        /*000c*/ 	.word	0x00000000
        /*0010*/ 	.short	0x0000
        /*0012*/ 	.short	0x0000
        /*0014*/ 	.byte	0x00, 0xf0, 0x61, 0x10


	//----- nvinfo : EIATTR_SPARSE_MMA_MASK
	.align		4
.L_494:
        /*0018*/ 	.byte	0x03, 0x50
        /*001a*/ 	.short	0x0000


	//----- nvinfo : EIATTR_MAXREG_COUNT
	.align		4
        /*001c*/ 	.byte	0x03, 0x1b
        /*001e*/ 	.short	0x00ff


	//----- nvinfo : EIATTR_MERCURY_ISA_VERSION
	.align		4
        /*0020*/ 	.byte	0x03, 0x5f
        /*0022*/ 	.short	0x0101


	//----- nvinfo : EIATTR_EXIT_INSTR_OFFSETS
	.align		4
        /*0024*/ 	.byte	0x04, 0x1c
        /*0026*/ 	.short	(.L_496 - .L_495)


	//   ....[0]....
.L_495:
        /*0028*/ 	.word	0x00000010


	//----- nvinfo : EIATTR_MAX_THREADS
	.align		4
.L_496:
        /*002c*/ 	.byte	0x04, 0x05
        /*002e*/ 	.short	(.L_498 - .L_497)
.L_497:
        /*0030*/ 	.word	0x00000100
        /*0034*/ 	.word	0x00000001
        /*0038*/ 	.word	0x00000001


	//----- nvinfo : EIATTR_CBANK_PARAM_SIZE
	.align		4
.L_498:
        /*003c*/ 	.byte	0x03, 0x19
        /*003e*/ 	.short	0x0418


	//----- nvinfo : EIATTR_PARAM_CBANK
	.align		4
        /*0040*/ 	.byte	0x04, 0x0a
        /*0042*/ 	.short	(.L_500 - .L_499)
	.align		4
.L_499:
        /*0044*/ 	.word	index@(.nv.constant0._ZN7cutlass13device_kernelIN5flash19enable_sm80_to_sm89INS1_16FlashAttnFwdSm80INS1_25CollectiveMainloopFwdSm80ILi8ELi1ELb1EN4cute5tupleIJNS5_1CILi128EEENS7_ILi48EEENS7_ILi256EEEEEELi256ENS_10bfloat16_tEfNS_4arch4Sm80ELb0ELb1ELb0ELb1ELb1ELb0ELb1ELb0EEENS1_21CollectiveEpilogueFwdINS6_IJS8_SA_S9_EEENS6_IJNS7_ILi1EEESI_SI_EEESC_SE_Li256ELb1ELb1ELb0ELb0EEENS1_19SingleTileSchedulerILb1ELb0ELb1ELi128EEEEEEEEEvNT_6ParamsE)
        /*0048*/ 	.short	0x0210
        /*004a*/ 	.short	0x0418


	//----- nvinfo : EIATTR_SW_WAR
	.align		4
.L_500:
        /*004c*/ 	.byte	0x04, 0x36
        /*004e*/ 	.short	(.L_502 - .L_501)
.L_501:
        /*0050*/ 	.word	0x00000008
.L_502:


//--------------------- .nv.info._ZN7cutlass13device_kernelIN5flash19enable_sm80_to_sm89INS1_16FlashAttnFwdSm80INS1_25CollectiveMainloopFwdSm80ILi8ELi1ELb0EN4cute5tupleIJNS5_1CILi128EEENS7_ILi32EEENS7_ILi256EEEEEELi256ENS_10bfloat16_tEfNS_4arch4Sm80ELb0ELb1ELb0ELb1ELb1ELb1ELb1ELb0EEENS1_21CollectiveEpilogueFwdINS6_IJS8_SA_S9_EEENS6_IJNS7_ILi1EEESI_SI_EEESC_SE_Li256ELb1ELb1ELb0ELb0EEENS1_19SingleTileSchedulerILb1ELb0ELb1ELi128EEEEEEEEEvNT_6ParamsE --------------------------
	.section	.nv.info._ZN7cutlass13device_kernelIN5flash19enable_sm80_to_sm89INS1_16FlashAttnFwdSm80INS1_25CollectiveMainloopFwdSm80ILi8ELi1ELb0EN4cute5tupleIJNS5_1CILi128EEENS7_ILi32EEENS7_ILi256EEEEEELi256ENS_10bfloat16_tEfNS_4arch4Sm80ELb0ELb1ELb0ELb1ELb1ELb1ELb1ELb0EEENS1_21CollectiveEpilogueFwdINS6_IJS8_SA_S9_EEENS6_IJNS7_ILi1EEESI_SI_EEESC_SE_Li256ELb1ELb1ELb0ELb0EEENS1_19SingleTileSchedulerILb1ELb0ELb1ELi128EEEEEEEEEvNT_6ParamsE,"",@"SHT_CUDA_INFO"
	.sectionflags	@""
	.align	4


	//----- nvinfo : EIATTR_CUDA_API_VERSION
	.align		4
        /*0000*/ 	.byte	0x04, 0x37
        /*0002*/ 	.short	(.L_504 - .L_503)
.L_503:
        /*0004*/ 	.word	0x00000082


	//----- nvinfo : EIATTR_KPARAM_INFO
	.align		4
.L_504:
        /*0008*/ 	.byte	0x04, 0x17
        /*000a*/ 	.short	(.L_506 - .L_505)
.L_505:
        /*000c*/ 	.word	0x00000000
        /*0010*/ 	.short	0x0000
        /*0012*/ 	.short	0x0000
        /*0014*/ 	.byte	0x00, 0xf0, 0x61, 0x10


	//----- nvinfo : EIATTR_SPARSE_MMA_MASK
	.align		4
.L_506:
        /*0018*/ 	.byte	0x03, 0x50
        /*001a*/ 	.short	0x0000


	//----- nvinfo : EIATTR_MAXREG_COUNT
	.align		4
        /*001c*/ 	.byte	0x03, 0x1b
        /*001e*/ 	.short	0x00ff


	//----- nvinfo : EIATTR_MERCURY_ISA_VERSION
	.align		4
        /*0020*/ 	.byte	0x03, 0x5f
        /*0022*/ 	.short	0x0101


	//----- nvinfo : EIATTR_EXIT_INSTR_OFFSETS
	.align		4
        /*0024*/ 	.byte	0x04, 0x1c
        /*0026*/ 	.short	(.L_508 - .L_507)


	//   ....[0]....
.L_507:
        /*0028*/ 	.word	0x00000010


	//----- nvinfo : EIATTR_MAX_THREADS
	.align		4
.L_508:
        /*002c*/ 	.byte	0x04, 0x05
        /*002e*/ 	.short	(.L_510 - .L_509)
.L_509:
        /*0030*/ 	.word	0x00000100
        /*0034*/ 	.word	0x00000001
        /*0038*/ 	.word	0x00000001


	//----- nvinfo : EIATTR_CBANK_PARAM_SIZE
	.align		4
.L_510:
        /*003c*/ 	.byte	0x03, 0x19
        /*003e*/ 	.short	0x0418


	//----- nvinfo : EIATTR_PARAM_CBANK
	.align		4
        /*0040*/ 	.byte	0x04, 0x0a
        /*0042*/ 	.short	(.L_512 - .L_511)
	.align		4
.L_511:
        /*0044*/ 	.word	index@(.nv.constant0._ZN7cutlass13device_kernelIN5flash19enable_sm80_to_sm89INS1_16FlashAttnFwdSm80INS1_25CollectiveMainloopFwdSm80ILi8ELi1ELb0EN4cute5tupleIJNS5_1CILi128EEENS7_ILi32EEENS7_ILi256EEEEEELi256ENS_10bfloat16_tEfNS_4arch4Sm80ELb0ELb1ELb0ELb1ELb1ELb1ELb1ELb0EEENS1_21CollectiveEpilogueFwdINS6_IJS8_SA_S9_EEENS6_IJNS7_ILi1EEESI_SI_EEESC_SE_Li256ELb1ELb1ELb0ELb0EEENS1_19SingleTileSchedulerILb1ELb0ELb1ELi128EEEEEEEEEvNT_6ParamsE)
        /*0048*/ 	.short	0x0210
        /*004a*/ 	.short	0x0418


	//----- nvinfo : EIATTR_SW_WAR
	.align		4
.L_512:
        /*004c*/ 	.byte	0x04, 0x36
        /*004e*/ 	.short	(.L_514 - .L_513)
.L_513:
        /*0050*/ 	.word	0x00000008
.L_514:


//--------------------- .nv.info._ZN7cutlass13device_kernelIN5flash19enable_sm80_to_sm89INS1_16FlashAttnFwdSm80INS1_25CollectiveMainloopFwdSm80ILi8ELi1ELb1EN4cute5tupleIJNS5_1CILi128EEENS7_ILi64EEENS7_ILi256EEEEEELi256ENS_10bfloat16_tEfNS_4arch4Sm80ELb1ELb0ELb0ELb0ELb1ELb0ELb1ELb0EEENS1_21CollectiveEpilogueFwdINS6_IJS8_SA_S9_EEENS6_IJNS7_ILi1EEESI_SI_EEESC_SE_Li256ELb0ELb1ELb0ELb0EEENS1_30DynamicPersistentTileSchedulerILi256ELi256ELb0ELb1ELb0EEEEEEEEEvNT_6ParamsE --------------------------
	.section	.nv.info._ZN7cutlass13device_kernelIN5flash19enable_sm80_to_sm89INS1_16FlashAttnFwdSm80INS1_25CollectiveMainloopFwdSm80ILi8ELi1ELb1EN4cute5tupleIJNS5_1CILi128EEENS7_ILi64EEENS7_ILi256EEEEEELi256ENS_10bfloat16_tEfNS_4arch4Sm80ELb1ELb0ELb0ELb0ELb1ELb0ELb1ELb0EEENS1_21CollectiveEpilogueFwdINS6_IJS8_SA_S9_EEENS6_IJNS7_ILi1EEESI_SI_EEESC_SE_Li256ELb0ELb1ELb0ELb0EEENS1_30DynamicPersistentTileSchedulerILi256ELi256ELb0ELb1ELb0EEEEEEEEEvNT_6ParamsE,"",@"SHT_CUDA_INFO"
	.sectionflags	@""
	.align	4


	//----- nvinfo : EIATTR_CUDA_API_VERSION
	.align		4
        /*0000*/ 	.byte	0x04, 0x37
        /*0002*/ 	.short	(.L_516 - .L_515)
.L_515:
        /*0004*/ 	.word	0x00000082


	//----- nvinfo : EIATTR_KPARAM_INFO
	.align		4
.L_516:
        /*0008*/ 	.byte	0x04, 0x17
        /*000a*/ 	.short	(.L_518 - .L_517)
.L_517:
        /*000c*/ 	.word	0x00000000
        /*0010*/ 	.short	0x0000
        /*0012*/ 	.short	0x0000
        /*0014*/ 	.byte	0x00, 0xf0, 0xa1, 0x10


	//----- nvinfo : EIATTR_SPARSE_MMA_MASK
	.align		4
.L_518:
        /*0018*/ 	.byte	0x03, 0x50
        /*001a*/ 	.short	0x0000


	//----- nvinfo : EIATTR_MAXREG_COUNT
	.align		4
        /*001c*/ 	.byte	0x03, 0x1b
        /*001e*/ 	.short	0x00ff


	//----- nvinfo : EIATTR_MERCURY_ISA_VERSION
	.align		4
        /*0020*/ 	.byte	0x03, 0x5f
        /*0022*/ 	.short	0x0101


	//----- nvinfo : EIATTR_EXIT_INSTR_OFFSETS
	.align		4
        /*0024*/ 	.byte	0x04, 0x1c
        /*0026*/ 	.short	(.L_520 - .L_519)


	//   ....[0]....
.L_519:
        /*0028*/ 	.word	0x00000010


	//----- nvinfo : EIATTR_MAX_THREADS
	.align		4
.L_520:
        /*002c*/ 	.byte	0x04, 0x05
        /*002e*/ 	.short	(.L_522 - .L_521)
.L_521:
        /*0030*/ 	.word	0x00000100
        /*0034*/ 	.word	0x00000001
        /*0038*/ 	.word	0x00000001


	//----- nvinfo : EIATTR_CBANK_PARAM_SIZE
	.align		4
.L_522:
        /*003c*/ 	.byte	0x03, 0x19
        /*003e*/ 	.short	0x0428


	//----- nvinfo : EIATTR_PARAM_CBANK
	.align		4
        /*0040*/ 	.byte	0x04, 0x0a
        /*0042*/ 	.short	(.L_524 - .L_523)
	.align		4
.L_523:
        /*0044*/ 	.word	index@(.nv.constant0._ZN7cutlass13device_kernelIN5flash19enable_sm80_to_sm89INS1_16FlashAttnFwdSm80INS1_25CollectiveMainloopFwdSm80ILi8ELi1ELb1EN4cute5tupleIJNS5_1CILi128EEENS7_ILi64EEENS7_ILi256EEEEEELi256ENS_10bfloat16_tEfNS_4arch4Sm80ELb1ELb0ELb0ELb0ELb1ELb0ELb1ELb0EEENS1_21CollectiveEpilogueFwdINS6_IJS8_SA_S9_EEENS6_IJNS7_ILi1EEESI_SI_EEESC_SE_Li256ELb0ELb1ELb0ELb0EEENS1_30DynamicPersistentTileSchedulerILi256ELi256ELb0ELb1ELb0EEEEEEEEEvNT_6ParamsE)
        /*0048*/ 	.short	0x0210
        /*004a*/ 	.short	0x0428


	//----- nvinfo : EIATTR_SW_WAR
	.align		4
.L_524:
        /*004c*/ 	.byte	0x04, 0x36
        /*004e*/ 	.short	(.L_526 - .L_525)
.L_525:
        /*0050*/ 	.word	0x00000008
.L_526:


//--------------------- .nv.info._ZN7cutlass13device_kernelIN5flash19enable_sm80_to_sm89INS1_16FlashAttnFwdSm80INS1_25CollectiveMainloopFwdSm80ILi8ELi1ELb1EN4cute5tupleIJNS5_1CILi128EEENS7_ILi64EEENS7_ILi256EEEEEELi256ENS_10bfloat16_tEfNS_4arch4Sm80ELb1ELb0ELb0ELb1ELb1ELb0ELb1ELb0EEENS1_21CollectiveEpilogueFwdINS6_IJS8_SA_S9_EEENS6_IJNS7_ILi1EEESI_SI_EEESC_SE_Li256ELb1ELb1ELb0ELb0EEENS1_19SingleTileSchedulerILb1ELb0ELb1ELi128EEEEEEEEEvNT_6ParamsE --------------------------
	.section	.nv.info._ZN7cutlass13device_kernelIN5flash19enable_sm80_to_sm89INS1_16FlashAttnFwdSm80INS1_25CollectiveMainloopFwdSm80ILi8ELi1ELb1EN4cute5tupleIJNS5_1CILi128EEENS7_ILi64EEENS7_ILi256EEEEEELi256ENS_10bfloat16_tEfNS_4arch4Sm80ELb1ELb0ELb0ELb1ELb1ELb0ELb1ELb0EEENS1_21CollectiveEpilogueFwdINS6_IJS8_SA_S9_EEENS6_IJNS7_ILi1EEESI_SI_EEESC_SE_Li256ELb1ELb1ELb0ELb0EEENS1_19SingleTileSchedulerILb1ELb0ELb1ELi128EEEEEEEEEvNT_6ParamsE,"",@"SHT_CUDA_INFO"
	.sectionflags	@""
	.align	4


	//----- nvinfo : EIATTR_CUDA_API_VERSION
	.align		4
        /*0000*/ 	.byte	0x04, 0x37
        /*0002*/ 	.short	(.L_528 - .L_527)
.L_527:
        /*0004*/ 	.word	0x00000082


	//----- nvinfo : EIATTR_KPARAM_INFO
	.align		4
.L_528:
        /*0008*/ 	.byte	0x04, 0x17
        /*000a*/ 	.short	(.L_530 - .L_529)
.L_529:
        /*000c*/ 	.word	0x00000000
        /*0010*/ 	.short	0x0000
        /*0012*/ 	.short	0x0000
        /*0014*/ 	.byte	0x00, 0xf0, 0x61, 0x10


	//----- nvinfo : EIATTR_SPARSE_MMA_MASK
	.align		4
.L_530:
        /*0018*/ 	.byte	0x03, 0x50
        /*001a*/ 	.short	0x0000


	//----- nvinfo : EIATTR_MAXREG_COUNT
	.align		4
        /*001c*/ 	.byte	0x03, 0x1b
        /*001e*/ 	.short	0x00ff


	//----- nvinfo : EIATTR_MERCURY_ISA_VERSION
	.align		4
        /*0020*/ 	.byte	0x03, 0x5f
        /*0022*/ 	.short	0x0101


	//----- nvinfo : EIATTR_EXIT_INSTR_OFFSETS
	.align		4
        /*0024*/ 	.byte	0x04, 0x1c
        /*0026*/ 	.short	(.L_532 - .L_531)


	//   ....[0]....
.L_531:
        /*0028*/ 	.word	0x00000010


	//----- nvinfo : EIATTR_MAX_THREADS
	.align		4
.L_532:
        /*002c*/ 	.byte	0x04, 0x05
        /*002e*/ 	.short	(.L_534 - .L_533)
.L_533:
        /*0030*/ 	.word	0x00000100
        /*0034*/ 	.word	0x00000001
        /*0038*/ 	.word	0x00000001


	//----- nvinfo : EIATTR_CBANK_PARAM_SIZE
	.align		4
.L_534:
        /*003c*/ 	.byte	0x03, 0x19
        /*003e*/ 	.short	0x0418


	//----- nvinfo : EIATTR_PARAM_CBANK
	.align		4
        /*0040*/ 	.byte	0x04, 0x0a
        /*0042*/ 	.short	(.L_536 - .L_535)
	.align		4
.L_535:
        /*0044*/ 	.word	index@(.nv.constant0._ZN7cutlass13device_kernelIN5flash19enable_sm80_to_sm89INS1_16FlashAttnFwdSm80INS1_25CollectiveMainloopFwdSm80ILi8ELi1ELb1EN4cute5tupleIJNS5_1CILi128EEENS7_ILi64EEENS7_ILi256EEEEEELi256ENS_10bfloat16_tEfNS_4arch4Sm80ELb1ELb0ELb0ELb1ELb1ELb0ELb1ELb0EEENS1_21CollectiveEpilogueFwdINS6_IJS8_SA_S9_EEENS6_IJNS7_ILi1EEESI_SI_EEESC_SE_Li256ELb1ELb1ELb0ELb0EEENS1_19SingleTileSchedulerILb1ELb0ELb1ELi128EEEEEEEEEvNT_6ParamsE)
        /*0048*/ 	.short	0x0210
        /*004a*/ 	.short	0x0418


	//----- nvinfo : EIATTR_SW_WAR
	.align		4
.L_536:
        /*004c*/ 	.byte	0x04, 0x36
        /*004e*/ 	.short	(.L_538 - .L_537)
.L_537:
        /*0050*/ 	.word	0x00000008
.L_538:


//--------------------- .nv.info._ZN7cutlass13device_kernelIN5flash19enable_sm80_to_sm89INS1_16FlashAttnFwdSm80INS1_25CollectiveMainloopFwdSm80ILi8ELi1ELb0EN4cute5tupleIJNS5_1CILi128EEENS7_ILi32EEENS7_ILi256EEEEEELi256ENS_10bfloat16_tEfNS_4arch4Sm80ELb1ELb0ELb0ELb1ELb1ELb1ELb1ELb0EEENS1_21CollectiveEpilogueFwdINS6_IJS8_SA_S9_EEENS6_IJNS7_ILi1EEESI_SI_EEESC_SE_Li256ELb1ELb1ELb0ELb0EEENS1_19SingleTileSchedulerILb1ELb0ELb1ELi128EEEEEEEEEvNT_6ParamsE --------------------------
	.section	.nv.info._ZN7cutlass13device_kernelIN5flash19enable_sm80_to_sm89INS1_16FlashAttnFwdSm80INS1_25CollectiveMainloopFwdSm80ILi8ELi1ELb0EN4cute5tupleIJNS5_1CILi128EEENS7_ILi32EEENS7_ILi256EEEEEELi256ENS_10bfloat16_tEfNS_4arch4Sm80ELb1ELb0ELb0ELb1ELb1ELb1ELb1ELb0EEENS1_21CollectiveEpilogueFwdINS6_IJS8_SA_S9_EEENS6_IJNS7_ILi1EEESI_SI_EEESC_SE_Li256ELb1ELb1ELb0ELb0EEENS1_19SingleTileSchedulerILb1ELb0ELb1ELi128EEEEEEEEEvNT_6ParamsE,"",@"SHT_CUDA_INFO"
	.sectionflags	@""
	.align	4


	//----- nvinfo : EIATTR_CUDA_API_VERSION
	.align		4
        /*0000*/ 	.byte	0x04, 0x37
        /*0002*/ 	.short	(.L_540 - .L_539)
.L_539:
        /*0004*/ 	.word	0x00000082


	//----- nvinfo : EIATTR_KPARAM_INFO
	.align		4
.L_540:
        /*0008*/ 	.byte	0x04, 0x17
        /*000a*/ 	.short	(.L_542 - .L_541)
.L_541:
        /*000c*/ 	.word	0x00000000
        /*0010*/ 	.short	0x0000
        /*0012*/ 	.short	0x0000
        /*0014*/ 	.byte	0x00, 0xf0, 0x61, 0x10


	//----- nvinfo : EIATTR_SPARSE_MMA_MASK
	.align		4
.L_542:
        /*0018*/ 	.byte	0x03, 0x50
        /*001a*/ 	.short	0x0000


	//----- nvinfo : EIATTR_MAXREG_COUNT
	.align		4
        /*001c*/ 	.byte	0x03, 0x1b
        /*001e*/ 	.short	0x00ff


	//----- nvinfo : EIATTR_MERCURY_ISA_VERSION
	.align		4
        /*0020*/ 	.byte	0x03, 0x5f
        /*0022*/ 	.short	0x0101


	//----- nvinfo : EIATTR_EXIT_INSTR_OFFSETS
	.align		4
        /*0024*/ 	.byte	0x04, 0x1c
        /*0026*/ 	.short	(.L_544 - .L_543)


	//   ....[0]....
.L_543:
        /*0028*/ 	.word	0x00000010


	//----- nvinfo : EIATTR_MAX_THREADS
	.align		4
.L_544:
        /*002c*/ 	.byte	0x04, 0x05
        /*002e*/ 	.short	(.L_546 - .L_545)
.L_545:
        /*0030*/ 	.word	0x00000100
        /*0034*/ 	.word	0x00000001
        /*0038*/ 	.word	0x00000001


	//----- nvinfo : EIATTR_CBANK_PARAM_SIZE
	.align		4
.L_546:
        /*003c*/ 	.byte	0x03, 0x19
        /*003e*/ 	.short	0x0418


	//----- nvinfo : EIATTR_PARAM_CBANK
	.align		4
        /*0040*/ 	.byte	0x04, 0x0a
        /*0042*/ 	.short	(.L_548 - .L_547)
	.align		4
.L_547:
        /*0044*/ 	.word	index@(.nv.constant0._ZN7cutlass13device_kernelIN5flash19enable_sm80_to_sm89INS1_16FlashAttnFwdSm80INS1_25CollectiveMainloopFwdSm80ILi8ELi1ELb0EN4cute5tupleIJNS5_1CILi128EEENS7_ILi32EEENS7_ILi256EEEEEELi256ENS_10bfloat16_tEfNS_4arch4Sm80ELb1ELb0ELb0ELb1ELb1ELb1ELb1ELb0EEENS1_21CollectiveEpilogueFwdINS6_IJS8_SA_S9_EEENS6_IJNS7_ILi1EEESI_SI_EEESC_SE_Li256ELb1ELb1ELb0ELb0EEENS1_19SingleTileSchedulerILb1ELb0ELb1ELi128EEEEEEEEEvNT_6ParamsE)
        /*0048*/ 	.short	0x0210
        /*004a*/ 	.short	0x0418


	//----- nvinfo : EIATTR_SW_WAR
	.align		4
.L_548:
        /*004c*/ 	.byte	0x04, 0x36
        /*004e*/ 	.short	(.L_550 - .L_549)
.L_549:
        /*0050*/ 	.word	0x00000008
.L_550:


//--------------------- .nv.info._ZN7cutlass13device_kernelIN5flash19enable_sm80_to_sm89INS1_16FlashAttnFwdSm80INS1_25CollectiveMainloopFwdSm80ILi8ELi1ELb0EN4cute5tupleIJNS5_1CILi128EEENS7_ILi96EEENS7_ILi256EEEEEELi256ENS_10bfloat16_tEfNS_4arch4Sm80ELb0ELb0ELb0ELb0ELb1ELb0ELb1ELb0EEENS1_21CollectiveEpilogueFwdINS6_IJS8_SA_S9_EEENS6_IJNS7_ILi1EEESI_SI_EEESC_SE_Li256ELb0ELb1ELb0ELb0EEENS1_19SingleTileSchedulerILb0ELb0ELb1ELi128EEEEEEEEEvNT_6ParamsE --------------------------
	.section	.nv.info._ZN7cutlass13device_kernelIN5flash19enable_sm80_to_sm89INS1_16FlashAttnFwdSm80INS1_25CollectiveMainloopFwdSm80ILi8ELi1ELb0EN4cute5tupleIJNS5_1CILi128EEENS7_ILi96EEENS7_ILi256EEEEEELi256ENS_10bfloat16_tEfNS_4arch4Sm80ELb0ELb0ELb0ELb0ELb1ELb0ELb1ELb0EEENS1_21CollectiveEpilogueFwdINS6_IJS8_SA_S9_EEENS6_IJNS7_ILi1EEESI_SI_EEESC_SE_Li256ELb0ELb1ELb0ELb0EEENS1_19SingleTileSchedulerILb0ELb0ELb1ELi128EEEEEEEEEvNT_6ParamsE,"",@"SHT_CUDA_INFO"
	.sectionflags	@""
	.align	4


	//----- nvinfo : EIATTR_CUDA_API_VERSION
	.align		4
        /*0000*/ 	.byte	0x04, 0x37
        /*0002*/ 	.short	(.L_552 - .L_551)
.L_551:
        /*0004*/ 	.word	0x00000082


	//----- nvinfo : EIATTR_KPARAM_INFO
	.align		4
.L_552:
        /*0008*/ 	.byte	0x04, 0x17
        /*000a*/ 	.short	(.L_554 - .L_553)
.L_553:
        /*000c*/ 	.word	0x00000000
        /*0010*/ 	.short	0x0000
        /*0012*/ 	.short	0x0000
        /*0014*/ 	.byte	0x00, 0xf0, 0x61, 0x10


	//----- nvinfo : EIATTR_SPARSE_MMA_MASK
	.align		4
.L_554:
        /*0018*/ 	.byte	0x03, 0x50
        /*001a*/ 	.short	0x0000


	//----- nvinfo : EIATTR_MAXREG_COUNT
	.align		4
        /*001c*/ 	.byte	0x03, 0x1b
        /*001e*/ 	.short	0x00ff


	//----- nvinfo : EIATTR_MERCURY_ISA_VERSION
	.align		4
        /*0020*/ 	.byte	0x03, 0x5f
        /*0022*/ 	.short	0x0101


	//----- nvinfo : EIATTR_EXIT_INSTR_OFFSETS
	.align		4
        /*0024*/ 	.byte	0x04, 0x1c
        /*0026*/ 	.short	(.L_556 - .L_555)


	//   ....[0]....
.L_555:
        /*0028*/ 	.word	0x00000010


	//----- nvinfo : EIATTR_MAX_THREADS
	.align		4
.L_556:
        /*002c*/ 	.byte	0x04, 0x05
        /*002e*/ 	.short	(.L_558 - .L_557)
.L_557:
        /*0030*/ 	.word	0x00000100
        /*0034*/ 	.word	0x00000001
        /*0038*/ 	.word	0x00000001


	//----- nvinfo : EIATTR_CBANK_PARAM_SIZE
	.align		4
.L_558:
        /*003c*/ 	.byte	0x03, 0x19
        /*003e*/ 	.short	0x0418


	//----- nvinfo : EIATTR_PARAM_CBANK
	.align		4
        /*0040*/ 	.byte	0x04, 0x0a
        /*0042*/ 	.short	(.L_560 - .L_559)
	.align		4
.L_559:
        /*0044*/ 	.word	index@(.nv.constant0._ZN7cutlass13device_kernelIN5flash19enable_sm80_to_sm89INS1_16FlashAttnFwdSm80INS1_25CollectiveMainloopFwdSm80ILi8ELi1ELb0EN4cute5tupleIJNS5_1CILi128EEENS7_ILi96EEENS7_ILi256EEEEEELi256ENS_10bfloat16_tEfNS_4arch4Sm80ELb0ELb0ELb0ELb0ELb1ELb0ELb1ELb0EEENS1_21CollectiveEpilogueFwdINS6_IJS8_SA_S9_EEENS6_IJNS7_ILi1EEESI_SI_EEESC_SE_Li256ELb0ELb1ELb0ELb0EEENS1_19SingleTileSchedulerILb0ELb0ELb1ELi128EEEEEEEEEvNT_6ParamsE)
        /*0048*/ 	.short	0x0210
        /*004a*/ 	.short	0x0418


	//----- nvinfo : EIATTR_SW_WAR
	.align		4
.L_560:
        /*004c*/ 	.byte	0x04, 0x36
        /*004e*/ 	.short	(.L_562 - .L_561)
.L_561:
        /*0050*/ 	.word	0x00000008
.L_562:


//--------------------- .nv.info._ZN7cutlass13device_kernelIN5flash19enable_sm80_to_sm89INS1_16FlashAttnFwdSm80INS1_25CollectiveMainloopFwdSm80ILi8ELi1ELb0EN4cute5tupleIJNS5_1CILi128EEENS7_ILi96EEENS7_ILi256EEEEEELi256ENS_10bfloat16_tEfNS_4arch4Sm80ELb0ELb0ELb0ELb1ELb1ELb0ELb1ELb0EEENS1_21CollectiveEpilogueFwdINS6_IJS8_SA_S9_EEENS6_IJNS7_ILi1EEESI_SI_EEESC_SE_Li256ELb1ELb1ELb0ELb0EEENS1_19SingleTileSchedulerILb1ELb0ELb1ELi128EEEEEEEEEvNT_6ParamsE --------------------------
	.section	.nv.info._ZN7cutlass13device_kernelIN5flash19enable_sm80_to_sm89INS1_16FlashAttnFwdSm80INS1_25CollectiveMainloopFwdSm80ILi8ELi1ELb0EN4cute5tupleIJNS5_1CILi128EEENS7_ILi96EEENS7_ILi256EEEEEELi256ENS_10bfloat16_tEfNS_4arch4Sm80ELb0ELb0ELb0ELb1ELb1ELb0ELb1ELb0EEENS1_21CollectiveEpilogueFwdINS6_IJS8_SA_S9_EEENS6_IJNS7_ILi1EEESI_SI_EEESC_SE_Li256ELb1ELb1ELb0ELb0EEENS1_19SingleTileSchedulerILb1ELb0ELb1ELi128EEEEEEEEEvNT_6ParamsE,"",@"SHT_CUDA_INFO"
	.sectionflags	@""
	.align	4


	//----- nvinfo : EIATTR_CUDA_API_VERSION
	.align		4
        /*0000*/ 	.byte	0x04, 0x37
        /*0002*/ 	.short	(.L_564 - .L_563)
.L_563:
        /*0004*/ 	.word	0x00000082


	//----- nvinfo : EIATTR_KPARAM_INFO
	.align		4
.L_564:
        /*0008*/ 	.byte	0x04, 0x17
        /*000a*/ 	.short	(.L_566 - .L_565)
.L_565:
        /*000c*/ 	.word	0x00000000
        /*0010*/ 	.short	0x0000
        /*0012*/ 	.short	0x0000
        /*0014*/ 	.byte	0x00, 0xf0, 0x61, 0x10


	//----- nvinfo : EIATTR_SPARSE_MMA_MASK
	.align		4
.L_566:
        /*0018*/ 	.byte	0x03, 0x50
        /*001a*/ 	.short	0x0000


	//----- nvinfo : EIATTR_MAXREG_COUNT
	.align		4
        /*001c*/ 	.byte	0x03, 0x1b
        /*001e*/ 	.short	0x00ff


	//----- nvinfo : EIATTR_MERCURY_ISA_VERSION
	.align		4
        /*0020*/ 	.byte	0x03, 0x5f
        /*0022*/ 	.short	0x0101


	//----- nvinfo : EIATTR_EXIT_INSTR_OFFSETS
	.align		4
        /*0024*/ 	.byte	0x04, 0x1c
        /*0026*/ 	.short	(.L_568 - .L_567)


	//   ....[0]....
.L_567:
        /*0028*/ 	.word	0x00000010


	//----- nvinfo : EIATTR_MAX_THREADS
	.align		4
.L_568:
        /*002c*/ 	.byte	0x04, 0x05
        /*002e*/ 	.short	(.L_570 - .L_569)
.L_569:
        /*0030*/ 	.word	0x00000100
        /*0034*/ 	.word	0x00000001
        /*0038*/ 	.word	0x00000001


	//----- nvinfo : EIATTR_CBANK_PARAM_SIZE
	.align		4
.L_570:
        /*003c*/ 	.byte	0x03, 0x19
        /*003e*/ 	.short	0x0418


	//----- nvinfo : EIATTR_PARAM_CBANK
	.align		4
        /*0040*/ 	.byte	0x04, 0x0a
        /*0042*/ 	.short	(.L_572 - .L_571)
	.align		4
.L_571:
        /*0044*/ 	.word	index@(.nv.constant0._ZN7cutlass13device_kernelIN5flash19enable_sm80_to_sm89INS1_16FlashAttnFwdSm80INS1_25CollectiveMainloopFwdSm80ILi8ELi1ELb0EN4cute5tupleIJNS5_1CILi128EEENS7_ILi96EEENS7_ILi256EEEEEELi256ENS_10bfloat16_tEfNS_4arch4Sm80ELb0ELb0ELb0ELb1ELb1ELb0ELb1ELb0EEENS1_21CollectiveEpilogueFwdINS6_IJS8_SA_S9_EEENS6_IJNS7_ILi1EEESI_SI_EEESC_SE_Li256ELb1ELb1ELb0ELb0EEENS1_19SingleTileSchedulerILb1ELb0ELb1ELi128EEEEEEEEEvNT_6ParamsE)
        /*0048*/ 	.short	0x0210
        /*004a*/ 	.short	0x0418


	//----- nvinfo : EIATTR_SW_WAR
	.align		4
.L_572:
        /*004c*/ 	.byte	0x04, 0x36
        /*004e*/ 	.short	(.L_574 - .L_573)
.L_573:
        /*0050*/ 	.word	0x00000008
.L_574:


//--------------------- .nv.info._ZN7cutlass13device_kernelIN5flash19enable_sm80_to_sm89INS1_16FlashAttnFwdSm80INS1_25CollectiveMainloopFwdSm80ILi8ELi1ELb0EN4cute5tupleIJNS5_1CILi128EEENS7_ILi48EEENS7_ILi256EEEEEELi256ENS_10bfloat16_tEfNS_4arch4Sm80ELb0ELb0ELb0ELb1ELb1ELb1ELb1ELb0EEENS1_21CollectiveEpilogueFwdINS6_IJS8_SA_S9_EEENS6_IJNS7_ILi1EEESI_SI_EEESC_SE_Li256ELb1ELb1ELb0ELb0EEENS1_19SingleTileSchedulerILb1ELb0ELb1ELi128EEEEEEEEEvNT_6ParamsE --------------------------
	.section	.nv.info._ZN7cutlass13device_kernelIN5flash19enable_sm80_to_sm89INS1_16FlashAttnFwdSm80INS1_25CollectiveMainloopFwdSm80ILi8ELi1ELb0EN4cute5tupleIJNS5_1CILi128EEENS7_ILi48EEENS7_ILi256EEEEEELi256ENS_10bfloat16_tEfNS_4arch4Sm80ELb0ELb0ELb0ELb1ELb1ELb1ELb1ELb0EEENS1_21CollectiveEpilogueFwdINS6_IJS8_SA_S9_EEENS6_IJNS7_ILi1EEESI_SI_EEESC_SE_Li256ELb1ELb1ELb0ELb0EEENS1_19SingleTileSchedulerILb1ELb0ELb1ELi128EEEEEEEEEvNT_6ParamsE,"",@"SHT_CUDA_INFO"
	.sectionflags	@""
	.align	4


	//----- nvinfo : EIATTR_CUDA_API_VERSION
	.align		4
        /*0000*/ 	.byte	0x04, 0x37
        /*0002*/ 	.short	(.L_576 - .L_575)
.L_575:
        /*0004*/ 	.word	0x00000082


	//----- nvinfo : EIATTR_KPARAM_INFO
	.align		4
.L_576:
        /*0008*/ 	.byte	0x04, 0x17
        /*000a*/ 	.short	(.L_578 - .L_577)
.L_577:
        /*000c*/ 	.word	0x00000000
        /*0010*/ 	.short	0x0000
        /*0012*/ 	.short	0x0000
        /*0014*/ 	.byte	0x00, 0xf0, 0x61, 0x10


	//----- nvinfo : EIATTR_SPARSE_MMA_MASK
	.align		4
.L_578:
        /*0018*/ 	.byte	0x03, 0x50
        /*001a*/ 	.short	0x0000


	//----- nvinfo : EIATTR_MAXREG_COUNT
	.align		4
        /*001c*/ 	.byte	0x03, 0x1b
        /*001e*/ 	.short	0x00ff


	//----- nvinfo : EIATTR_MERCURY_ISA_VERSION
	.align		4
        /*0020*/ 	.byte	0x03, 0x5f
        /*0022*/ 	.short	0x0101


	//----- nvinfo : EIATTR_EXIT_INSTR_OFFSETS
	.align		4
        /*0024*/ 	.byte	0x04, 0x1c
        /*0026*/ 	.short	(.L_580 - .L_579)


	//   ....[0]....
.L_579:
        /*0028*/ 	.word	0x00000010


	//----- nvinfo : EIATTR_MAX_THREADS
	.align		4
.L_580:
        /*002c*/ 	.byte	0x04, 0x05
        /*002e*/ 	.short	(.L_582 - .L_581)
.L_581:
        /*0030*/ 	.word	0x00000100
        /*0034*/ 	.word	0x00000001
        /*0038*/ 	.word	0x00000001


	//----- nvinfo : EIATTR_CBANK_PARAM_SIZE
	.align		4
.L_582:
        /*003c*/ 	.byte	0x03, 0x19
        /*003e*/ 	.short	0x0418


	//----- nvinfo : EIATTR_PARAM_CBANK
	.align		4
        /*0040*/ 	.byte	0x04, 0x0a
        /*0042*/ 	.short	(.L_584 - .L_583)
	.align		4
.L_583:
        /*0044*/ 	.word	index@(.nv.constant0._ZN7cutlass13device_kernelIN5flash19enable_sm80_to_sm89INS1_16FlashAttnFwdSm80INS1_25CollectiveMainloopFwdSm80ILi8ELi1ELb0EN4cute5tupleIJNS5_1CILi128EEENS7_ILi48EEENS7_ILi256EEEEEELi256ENS_10bfloat16_tEfNS_4arch4Sm80ELb0ELb0ELb0ELb1ELb1ELb1ELb1ELb0EEENS1_21CollectiveEpilogueFwdINS6_IJS8_SA_S9_EEENS6_IJNS7_ILi1EEESI_SI_EEESC_SE_Li256ELb1ELb1ELb0ELb0EEENS1_19SingleTileSchedulerILb1ELb0ELb1ELi128EEEEEEEEEvNT_6ParamsE)
        /*0048*/ 	.short	0x0210
        /*004a*/ 	.short	0x0418


	//----- nvinfo : EIATTR_SW_WAR
	.align		4
.L_584:
        /*004c*/ 	.byte	0x04, 0x36
        /*004e*/ 	.short	(.L_586 - .L_585)
.L_585:
        /*0050*/ 	.word	0x00000008
.L_586:


//--------------------- .nv.info._ZN7cutlass13device_kernelIN5flash19enable_sm80_to_sm89INS1_16FlashAttnFwdSm80INS1_25CollectiveMainloopFwdSm80ILi8ELi1ELb0EN4cute5tupleIJNS5_1CILi128EEENS7_ILi64EEENS7_ILi256EEEEEELi256ENS_10bfloat16_tEfNS_4arch4Sm80ELb0ELb1ELb0ELb0ELb1ELb0ELb1ELb0EEENS1_21CollectiveEpilogueFwdINS6_IJS8_SA_S9_EEENS6_IJNS7_ILi1EEESI_SI_EEESC_SE_Li256ELb0ELb1ELb0ELb0EEENS1_19SingleTileSchedulerILb0ELb0ELb1ELi128EEEEEEEEEvNT_6ParamsE --------------------------
	.section	.nv.info._ZN7cutlass13device_kernelIN5flash19enable_sm80_to_sm89INS1_16FlashAttnFwdSm80INS1_25CollectiveMainloopFwdSm80ILi8ELi1ELb0EN4cute5tupleIJNS5_1CILi128EEENS7_ILi64EEENS7_ILi256EEEEEELi256ENS_10bfloat16_tEfNS_4arch4Sm80ELb0ELb1ELb0ELb0ELb1ELb0ELb1ELb0EEENS1_21CollectiveEpilogueFwdINS6_IJS8_SA_S9_EEENS6_IJNS7_ILi1EEESI_SI_EEESC_SE_Li256ELb0ELb1ELb0ELb0EEENS1_19SingleTileSchedulerILb0ELb0ELb1ELi128EEEEEEEEEvNT_6ParamsE,"",@"SHT_CUDA_INFO"
	.sectionflags	@""
	.align	4


	//----- nvinfo : EIATTR_CUDA_API_VERSION
	.align		4
        /*0000*/ 	.byte	0x04, 0x37
        /*0002*/ 	.short	(.L_588 - .L_587)
.L_587:
        /*0004*/ 	.word	0x00000082


	//----- nvinfo : EIATTR_KPARAM_INFO
	.align		4
.L_588:
        /*0008*/ 	.byte	0x04, 0x17
        /*000a*/ 	.short	(.L_590 - .L_589)
.L_589:
        /*000c*/ 	.word	0x00000000
        /*0010*/ 	.short	0x0000
        /*0012*/ 	.short	0x0000
        /*0014*/ 	.byte	0x00, 0xf0, 0x61, 0x10


	//----- nvinfo : EIATTR_SPARSE_MMA_MASK
	.align		4
.L_590:
        /*0018*/ 	.byte	0x03, 0x50
        /*001a*/ 	.short	0x0000


	//----- nvinfo : EIATTR_MAXREG_COUNT
	.align		4
        /*001c*/ 	.byte	0x03, 0x1b
        /*001e*/ 	.short	0x00ff


	//----- nvinfo : EIATTR_MERCURY_ISA_VERSION
	.align		4
        /*0020*/ 	.byte	0x03, 0x5f
        /*0022*/ 	.short	0x0101


	//----- nvinfo : EIATTR_EXIT_INSTR_OFFSETS
	.align		4
        /*0024*/ 	.byte	0x04, 0x1c
        /*0026*/ 	.short	(.L_592 - .L_591)


	//   ....[0]....
.L_591:
        /*0028*/ 	.word	0x00000010


	//----- nvinfo : EIATTR_MAX_THREADS
	.align		4
.L_592:
        /*002c*/ 	.byte	0x04, 0x05
        /*002e*/ 	.short	(.L_594 - .L_593)
.L_593:
        /*0030*/ 	.word	0x00000100
        /*0034*/ 	.word	0x00000001
        /*0038*/ 	.word	0x00000001


	//----- nvinfo : EIATTR_CBANK_PARAM_SIZE
	.align		4
.L_594:
        /*003c*/ 	.byte	0x03, 0x19
        /*003e*/ 	.short	0x0418


	//----- nvinfo : EIATTR_PARAM_CBANK
	.align		4
        /*0040*/ 	.byte	0x04, 0x0a
        /*0042*/ 	.short	(.L_596 - .L_595)
	.align		4
.L_595:
        /*0044*/ 	.word	index@(.nv.constant0._ZN7cutlass13device_kernelIN5flash19enable_sm80_to_sm89INS1_16FlashAttnFwdSm80INS1_25CollectiveMainloopFwdSm80ILi8ELi1ELb0EN4cute5tupleIJNS5_1CILi128EEENS7_ILi64EEENS7_ILi256EEEEEELi256ENS_10bfloat16_tEfNS_4arch4Sm80ELb0ELb1ELb0ELb0ELb1ELb0ELb1ELb0EEENS1_21CollectiveEpilogueFwdINS6_IJS8_SA_S9_EEENS6_IJNS7_ILi1EEESI_SI_EEESC_SE_Li256ELb0ELb1ELb0ELb0EEENS1_19SingleTileSchedulerILb0ELb0ELb1ELi128EEEEEEEEEvNT_6ParamsE)
        /*0048*/ 	.short	0x0210
        /*004a*/ 	.short	0x0418


	//----- nvinfo : EIATTR_SW_WAR
	.align		4
.L_596:
        /*004c*/ 	.byte	0x04, 0x36
        /*004e*/ 	.short	(.L_598 - .L_597)
.L_597:
        /*0050*/ 	.word	0x00000008
.L_598:


//--------------------- .nv.info._ZN7cutlass13device_kernelIN5flash19enable_sm80_to_sm89INS1_16FlashAttnFwdSm80INS1_25CollectiveMainloopFwdSm80ILi8ELi1ELb0EN4cute5tupleIJNS5_1CILi128EEENS7_ILi64EEENS7_ILi256EEEEEELi256ENS_10bfloat16_tEfNS_4arch4Sm80ELb0ELb1ELb0ELb1ELb1ELb0ELb1ELb0EEENS1_21CollectiveEpilogueFwdINS6_IJS8_SA_S9_EEENS6_IJNS7_ILi1EEESI_SI_EEESC_SE_Li256ELb1ELb1ELb0ELb0EEENS1_19SingleTileSchedulerILb1ELb0ELb1ELi128EEEEEEEEEvNT_6ParamsE --------------------------
	.section	.nv.info._ZN7cutlass13device_kernelIN5flash19enable_sm80_to_sm89INS1_16FlashAttnFwdSm80INS1_25CollectiveMainloopFwdSm80ILi8ELi1ELb0EN4cute5tupleIJNS5_1CILi128EEENS7_ILi64EEENS7_ILi256EEEEEELi256ENS_10bfloat16_tEfNS_4arch4Sm80ELb0ELb1ELb0ELb1ELb1ELb0ELb1ELb0EEENS1_21CollectiveEpilogueFwdINS6_IJS8_SA_S9_EEENS6_IJNS7_ILi1EEESI_SI_EEESC_SE_Li256ELb1ELb1ELb0ELb0EEENS1_19SingleTileSchedulerILb1ELb0ELb1ELi128EEEEEEEEEvNT_6ParamsE,"",@"SHT_CUDA_INFO"
	.sectionflags	@""
	.align	4


	//----- nvinfo : EIATTR_CUDA_API_VERSION
	.align		4
        /*0000*/ 	.byte	0x04, 0x37
        /*0002*/ 	.short	(.L_600 - .L_599)
.L_599:
        /*0004*/ 	.word	0x00000082


	//----- nvinfo : EIATTR_KPARAM_INFO
	.align		4
.L_600:
        /*0008*/ 	.byte	0x04, 0x17
        /*000a*/ 	.short	(.L_602 - .L_601)
.L_601:
        /*000c*/ 	.word	0x00000000
        /*0010*/ 	.short	0x0000
        /*0012*/ 	.short	0x0000
        /*0014*/ 	.byte	0x00, 0xf0, 0x61, 0x10


	//----- nvinfo : EIATTR_SPARSE_MMA_MASK
	.align		4
.L_602:
        /*0018*/ 	.byte	0x03, 0x50
        /*001a*/ 	.short	0x0000


	//----- nvinfo : EIATTR_MAXREG_COUNT
	.align		4
        /*001c*/ 	.byte	0x03, 0x1b
        /*001e*/ 	.short	0x00ff


	//----- nvinfo : EIATTR_MERCURY_ISA_VERSION
	.align		4
        /*0020*/ 	.byte	0x03, 0x5f
        /*0022*/ 	.short	0x0101


	//----- nvinfo : EIATTR_EXIT_INSTR_OFFSETS
	.align		4
        /*0024*/ 	.byte	0x04, 0x1c
        /*0026*/ 	.short	(.L_604 - .L_603)


	//   ....[0]....
.L_603:
        /*0028*/ 	.word	0x00000010


	//----- nvinfo : EIATTR_MAX_THREADS
	.align		4
.L_604:
        /*002c*/ 	.byte	0x04, 0x05
        /*002e*/ 	.short	(.L_606 - .L_605)
.L_605:
        /*0030*/ 	.word	0x00000100
        /*0034*/ 	.word	0x00000001
        /*0038*/ 	.word	0x00000001


	//----- nvinfo : EIATTR_CBANK_PARAM_SIZE
	.align		4
.L_606:
        /*003c*/ 	.byte	0x03, 0x19
        /*003e*/ 	.short	0x0418


	//----- nvinfo : EIATTR_PARAM_CBANK
	.align		4
        /*0040*/ 	.byte	0x04, 0x0a
        /*0042*/ 	.short	(.L_608 - .L_607)
	.align		4
.L_607:
        /*0044*/ 	.word	index@(.nv.constant0._ZN7cutlass13device_kernelIN5flash19enable_sm80_to_sm89INS1_16FlashAttnFwdSm80INS1_25CollectiveMainloopFwdSm80ILi8ELi1ELb0EN4cute5tupleIJNS5_1CILi128EEENS7_ILi64EEENS7_ILi256EEEEEELi256ENS_10bfloat16_tEfNS_4arch4Sm80ELb0ELb1ELb0ELb1ELb1ELb0ELb1ELb0EEENS1_21CollectiveEpilogueFwdINS6_IJS8_SA_S9_EEENS6_IJNS7_ILi1EEESI_SI_EEESC_SE_Li256ELb1ELb1ELb0ELb0EEENS1_19SingleTileSchedulerILb1ELb0ELb1ELi128EEEEEEEEEvNT_6ParamsE)
        /*0048*/ 	.short	0x0210
        /*004a*/ 	.short	0x0418


	//----- nvinfo : EIATTR_SW_WAR
	.align		4
.L_608:
        /*004c*/ 	.byte	0x04, 0x36
        /*004e*/ 	.short	(.L_610 - .L_609)
.L_609:
        /*0050*/ 	.word	0x00000008
.L_610:


//--------------------- .nv.info._ZN7cutlass13device_kernelIN5flash19enable_sm80_to_sm89INS1_16FlashAttnFwdSm80INS1_25CollectiveMainloopFwdSm80ILi8ELi1ELb0EN4cute5tupleIJNS5_1CILi128EEENS7_ILi48EEENS7_ILi256EEEEEELi256ENS_10bfloat16_tEfNS_4arch4Sm80ELb0ELb1ELb0ELb1ELb1ELb1ELb1ELb0EEENS1_21CollectiveEpilogueFwdINS6_IJS8_SA_S9_EEENS6_IJNS7_ILi1EEESI_SI_EEESC_SE_Li256ELb1ELb1ELb0ELb0EEENS1_19SingleTileSchedulerILb1ELb0ELb1ELi128EEEEEEEEEvNT_6ParamsE --------------------------
	.section	.nv.info._ZN7cutlass13device_kernelIN5flash19enable_sm80_to_sm89INS1_16FlashAttnFwdSm80INS1_25CollectiveMainloopFwdSm80ILi8ELi1ELb0EN4cute5tupleIJNS5_1CILi128EEENS7_ILi48EEENS7_ILi256EEEEEELi256ENS_10bfloat16_tEfNS_4arch4Sm80ELb0ELb1ELb0ELb1ELb1ELb1ELb1ELb0EEENS1_21CollectiveEpilogueFwdINS6_IJS8_SA_S9_EEENS6_IJNS7_ILi1EEESI_SI_EEESC_SE_Li256ELb1ELb1ELb0ELb0EEENS1_19SingleTileSchedulerILb1ELb0ELb1ELi128EEEEEEEEEvNT_6ParamsE,"",@"SHT_CUDA_INFO"
	.sectionflags	@""
	.align	4


	//----- nvinfo : EIATTR_CUDA_API_VERSION
	.align		4
        /*0000*/ 	.byte	0x04, 0x37
        /*0002*/ 	.short	(.L_612 - .L_611)
.L_611:
        /*0004*/ 	.word	0x00000082


	//----- nvinfo : EIATTR_KPARAM_INFO
	.align		4
.L_612:
        /*0008*/ 	.byte	0x04, 0x17
        /*000a*/ 	.short	(.L_614 - .L_613)
.L_613:
        /*000c*/ 	.word	0x00000000
        /*0010*/ 	.short	0x0000
        /*0012*/ 	.short	0x0000
        /*0014*/ 	.byte	0x00, 0xf0, 0x61, 0x10


	//----- nvinfo : EIATTR_SPARSE_MMA_MASK
	.align		4
.L_614:
        /*0018*/ 	.byte	0x03, 0x50
        /*001a*/ 	.short	0x0000


	//----- nvinfo : EIATTR_MAXREG_COUNT
	.align		4
        /*001c*/ 	.byte	0x03, 0x1b
        /*001e*/ 	.short	0x00ff


	//----- nvinfo : EIATTR_MERCURY_ISA_VERSION
	.align		4
        /*0020*/ 	.byte	0x03, 0x5f
        /*0022*/ 	.short	0x0101


	//----- nvinfo : EIATTR_EXIT_INSTR_OFFSETS
	.align		4
        /*0024*/ 	.byte	0x04, 0x1c
        /*0026*/ 	.short	(.L_616 - .L_615)


	//   ....[0]....
.L_615:
        /*0028*/ 	.word	0x00000010


	//----- nvinfo : EIATTR_MAX_THREADS
	.align		4
.L_616:
        /*002c*/ 	.byte	0x04, 0x05
        /*002e*/ 	.short	(.L_618 - .L_617)
.L_617:
        /*0030*/ 	.word	0x00000100
        /*0034*/ 	.word	0x00000001
        /*0038*/ 	.word	0x00000001


	//----- nvinfo : EIATTR_CBANK_PARAM_SIZE
	.align		4
.L_618:
        /*003c*/ 	.byte	0x03, 0x19
        /*003e*/ 	.short	0x0418


	//----- nvinfo : EIATTR_PARAM_CBANK
	.align		4
        /*0040*/ 	.byte	0x04, 0x0a
        /*0042*/ 	.short	(.L_620 - .L_619)
	.align		4
.L_619:
        /*0044*/ 	.word	index@(.nv.constant0._ZN7cutlass13device_kernelIN5flash19enable_sm80_to_sm89INS1_16FlashAttnFwdSm80INS1_25CollectiveMainloopFwdSm80ILi8ELi1ELb0EN4cute5tupleIJNS5_1CILi128EEENS7_ILi48EEENS7_ILi256EEEEEELi256ENS_10bfloat16_tEfNS_4arch4Sm80ELb0ELb1ELb0ELb1ELb1ELb1ELb1ELb0EEENS1_21CollectiveEpilogueFwdINS6_IJS8_SA_S9_EEENS6_IJNS7_ILi1EEESI_SI_EEESC_SE_Li256ELb1ELb1ELb0ELb0EEENS1_19SingleTileSchedulerILb1ELb0ELb1ELi128EEEEEEEEEvNT_6ParamsE)
        /*0048*/ 	.short	0x0210
        /*004a*/ 	.short	0x0418


	//----- nvinfo : EIATTR_SW_WAR
	.align		4
.L_620:
        /*004c*/ 	.byte	0x04, 0x36
        /*004e*/ 	.short	(.L_622 - .L_621)
.L_621:
        /*0050*/ 	.word	0x00000008
.L_622:


//--------------------- .nv.info._ZN7cutlass13device_kernelIN5flash19enable_sm80_to_sm89INS1_16FlashAttnFwdSm80INS1_25CollectiveMainloopFwdSm80ILi8ELi1ELb0EN4cute5tupleIJNS5_1CILi128EEENS7_ILi96EEENS7_ILi256EEEEEELi256ENS_10bfloat16_tEfNS_4arch4Sm80ELb1ELb0ELb0ELb0ELb1ELb0ELb1ELb0EEENS1_21CollectiveEpilogueFwdINS6_IJS8_SA_S9_EEENS6_IJNS7_ILi1EEESI_SI_EEESC_SE_Li256ELb0ELb1ELb0ELb0EEENS1_30DynamicPersistentTileSchedulerILi256ELi256ELb0ELb1ELb0EEEEEEEEEvNT_6ParamsE --------------------------
	.section	.nv.info._ZN7cutlass13device_kernelIN5flash19enable_sm80_to_sm89INS1_16FlashAttnFwdSm80INS1_25CollectiveMainloopFwdSm80ILi8ELi1ELb0EN4cute5tupleIJNS5_1CILi128EEENS7_ILi96EEENS7_ILi256EEEEEELi256ENS_10bfloat16_tEfNS_4arch4Sm80ELb1ELb0ELb0ELb0ELb1ELb0ELb1ELb0EEENS1_21CollectiveEpilogueFwdINS6_IJS8_SA_S9_EEENS6_IJNS7_ILi1EEESI_SI_EEESC_SE_Li256ELb0ELb1ELb0ELb0EEENS1_30DynamicPersistentTileSchedulerILi256ELi256ELb0ELb1ELb0EEEEEEEEEvNT_6ParamsE,"",@"SHT_CUDA_INFO"
	.sectionflags	@""
	.align	4


	//----- nvinfo : EIATTR_CUDA_API_VERSION
	.align		4
        /*0000*/ 	.byte	0x04, 0x37
        /*0002*/ 	.short	(.L_624 - .L_623)
.L_623:
        /*0004*/ 	.word	0x00000082


	//----- nvinfo : EIATTR_KPARAM_INFO
	.align		4
.L_624:
        /*0008*/ 	.byte	0x04, 0x17
        /*000a*/ 	.short	(.L_626 - .L_625)
.L_625:
        /*000c*/ 	.word	0x00000000
        /*0010*/ 	.short	0x0000
        /*0012*/ 	.short	0x0000
        /*0014*/ 	.byte	0x00, 0xf0, 0xa1, 0x10


	//----- nvinfo : EIATTR_SPARSE_MMA_MASK
	.align		4
.L_626:
        /*0018*/ 	.byte	0x03, 0x50
        /*001a*/ 	.short	0x0000


	//----- nvinfo : EIATTR_MAXREG_COUNT
	.align		4
        /*001c*/ 	.byte	0x03, 0x1b
        /*001e*/ 	.short	0x00ff


	//----- nvinfo : EIATTR_MERCURY_ISA_VERSION
	.align		4
        /*0020*/ 	.byte	0x03, 0x5f
        /*0022*/ 	.short	0x0101


	//----- nvinfo : EIATTR_EXIT_INSTR_OFFSETS
	.align		4
        /*0024*/ 	.byte	0x04, 0x1c
        /*0026*/ 	.short	(.L_628 - .L_627)


	//   ....[0]....
.L_627:
        /*0028*/ 	.word	0x00000010


	//----- nvinfo : EIATTR_MAX_THREADS
	.align		4
.L_628:
        /*002c*/ 	.byte	0x04, 0x05
        /*002e*/ 	.short	(.L_630 - .L_629)
.L_629:
        /*0030*/ 	.word	0x00000100
        /*0034*/ 	.word	0x00000001
        /*0038*/ 	.word	0x00000001


	//----- nvinfo : EIATTR_CBANK_PARAM_SIZE
	.align		4
.L_630:
        /*003c*/ 	.byte	0x03, 0x19
        /*003e*/ 	.short	0x0428


	//----- nvinfo : EIATTR_PARAM_CBANK
	.align		4
        /*0040*/ 	.byte	0x04, 0x0a
        /*0042*/ 	.short	(.L_632 - .L_631)
	.align		4
.L_631:
        /*0044*/ 	.word	index@(.nv.constant0._ZN7cutlass13device_kernelIN5flash19enable_sm80_to_sm89INS1_16FlashAttnFwdSm80INS1_25CollectiveMainloopFwdSm80ILi8ELi1ELb0EN4cute5tupleIJNS5_1CILi128EEENS7_ILi96EEENS7_ILi256EEEEEELi256ENS_10bfloat16_tEfNS_4arch4Sm80ELb1ELb0ELb0ELb0ELb1ELb0ELb1ELb0EEENS1_21CollectiveEpilogueFwdINS6_IJS8_SA_S9_EEENS6_IJNS7_ILi1EEESI_SI_EEESC_SE_Li256ELb0ELb1ELb0ELb0EEENS1_30DynamicPersistentTileSchedulerILi256ELi256ELb0ELb1ELb0EEEEEEEEEvNT_6ParamsE)
        /*0048*/ 	.short	0x0210
        /*004a*/ 	.short	0x0428


	//----- nvinfo : EIATTR_SW_WAR
	.align		4
.L_632:
        /*004c*/ 	.byte	0x04, 0x36
        /*004e*/ 	.short	(.L_634 - .L_633)
.L_633:
        /*0050*/ 	.word	0x00000008
.L_634:


//--------------------- .nv.info._ZN7cutlass13device_kernelIN5flash19enable_sm80_to_sm89INS1_16FlashAttnFwdSm80INS1_25CollectiveMainloopFwdSm80ILi8ELi1ELb0EN4cute5tupleIJNS5_1CILi128EEENS7_ILi96EEENS7_ILi256EEEEEELi256ENS_10bfloat16_tEfNS_4arch4Sm80ELb1ELb0ELb0ELb1ELb1ELb0ELb1ELb0EEENS1_21CollectiveEpilogueFwdINS6_IJS8_SA_S9_EEENS6_IJNS7_ILi1EEESI_SI_EEESC_SE_Li256ELb1ELb1ELb0ELb0EEENS1_19SingleTileSchedulerILb1ELb0ELb1ELi128EEEEEEEEEvNT_6ParamsE --------------------------
	.section	.nv.info._ZN7cutlass13device_kernelIN5flash19enable_sm80_to_sm89INS1_16FlashAttnFwdSm80INS1_25CollectiveMainloopFwdSm80ILi8ELi1ELb0EN4cute5tupleIJNS5_1CILi128EEENS7_ILi96EEENS7_ILi256EEEEEELi256ENS_10bfloat16_tEfNS_4arch4Sm80ELb1ELb0ELb0ELb1ELb1ELb0ELb1ELb0EEENS1_21CollectiveEpilogueFwdINS6_IJS8_SA_S9_EEENS6_IJNS7_ILi1EEESI_SI_EEESC_SE_Li256ELb1ELb1ELb0ELb0EEENS1_19SingleTileSchedulerILb1ELb0ELb1ELi128EEEEEEEEEvNT_6ParamsE,"",@"SHT_CUDA_INFO"
	.sectionflags	@""
	.align	4


	//----- nvinfo : EIATTR_CUDA_API_VERSION
	.align		4
        /*0000*/ 	.byte	0x04, 0x37
        /*0002*/ 	.short	(.L_636 - .L_635)
.L_635:
        /*0004*/ 	.word	0x00000082


	//----- nvinfo : EIATTR_KPARAM_INFO
	.align		4
.L_636:
        /*0008*/ 	.byte	0x04, 0x17
        /*000a*/ 	.short	(.L_638 - .L_637)
.L_637:
        /*000c*/ 	.word	0x00000000
        /*0010*/ 	.short	0x0000
        /*0012*/ 	.short	0x0000
        /*0014*/ 	.byte	0x00, 0xf0, 0x61, 0x10


	//----- nvinfo : EIATTR_SPARSE_MMA_MASK
	.align		4
.L_638:
        /*0018*/ 	.byte	0x03, 0x50
        /*001a*/ 	.short	0x0000


	//----- nvinfo : EIATTR_MAXREG_COUNT
	.align		4
        /*001c*/ 	.byte	0x03, 0x1b
        /*001e*/ 	.short	0x00ff


	//----- nvinfo : EIATTR_MERCURY_ISA_VERSION
	.align		4
        /*0020*/ 	.byte	0x03, 0x5f
        /*0022*/ 	.short	0x0101


	//----- nvinfo : EIATTR_EXIT_INSTR_OFFSETS
	.align		4
        /*0024*/ 	.byte	0x04, 0x1c
        /*0026*/ 	.short	(.L_640 - .L_639)


	//   ....[0]....
.L_639:
        /*0028*/ 	.word	0x00000010


	//----- nvinfo : EIATTR_MAX_THREADS
	.align		4
.L_640:
        /*002c*/ 	.byte	0x04, 0x05
        /*002e*/ 	.short	(.L_642 - .L_641)
.L_641:
        /*0030*/ 	.word	0x00000100
        /*0034*/ 	.word	0x00000001
        /*0038*/ 	.word	0x00000001


	//----- nvinfo : EIATTR_CBANK_PARAM_SIZE
	.align		4
.L_642:
        /*003c*/ 	.byte	0x03, 0x19
        /*003e*/ 	.short	0x0418


	//----- nvinfo : EIATTR_PARAM_CBANK
	.align		4
        /*0040*/ 	.byte	0x04, 0x0a
        /*0042*/ 	.short	(.L_644 - .L_643)
	.align		4
.L_643:
        /*0044*/ 	.word	index@(.nv.constant0._ZN7cutlass13device_kernelIN5flash19enable_sm80_to_sm89INS1_16FlashAttnFwdSm80INS1_25CollectiveMainloopFwdSm80ILi8ELi1ELb0EN4cute5tupleIJNS5_1CILi128EEENS7_ILi96EEENS7_ILi256EEEEEELi256ENS_10bfloat16_tEfNS_4arch4Sm80ELb1ELb0ELb0ELb1ELb1ELb0ELb1ELb0EEENS1_21CollectiveEpilogueFwdINS6_IJS8_SA_S9_EEENS6_IJNS7_ILi1EEESI_SI_EEESC_SE_Li256ELb1ELb1ELb0ELb0EEENS1_19SingleTileSchedulerILb1ELb0ELb1ELi128EEEEEEEEEvNT_6ParamsE)
        /*0048*/ 	.short	0x0210
        /*004a*/ 	.short	0x0418


	//----- nvinfo : EIATTR_SW_WAR
	.align		4
.L_644:
        /*004c*/ 	.byte	0x04, 0x36
        /*004e*/ 	.short	(.L_646 - .L_645)
.L_645:
        /*0050*/ 	.word	0x00000008
.L_646:


//--------------------- .nv.info._ZN7cutlass13device_kernelIN5flash19enable_sm80_to_sm89INS1_16FlashAttnFwdSm80INS1_25CollectiveMainloopFwdSm80ILi8ELi1ELb0EN4cute5tupleIJNS5_1CILi128EEENS7_ILi48EEENS7_ILi256EEEEEELi256ENS_10bfloat16_tEfNS_4arch4Sm80ELb1ELb0ELb0ELb1ELb1ELb1ELb1ELb0EEENS1_21CollectiveEpilogueFwdINS6_IJS8_SA_S9_EEENS6_IJNS7_ILi1EEESI_SI_EEESC_SE_Li256ELb1ELb1ELb0ELb0EEENS1_19SingleTileSchedulerILb1ELb0ELb1ELi128EEEEEEEEEvNT_6ParamsE --------------------------
	.section	.nv.info._ZN7cutlass13device_kernelIN5flash19enable_sm80_to_sm89INS1_16FlashAttnFwdSm80INS1_25CollectiveMainloopFwdSm80ILi8ELi1ELb0EN4cute5tupleIJNS5_1CILi128EEENS7_ILi48EEENS7_ILi256EEEEEELi256ENS_10bfloat16_tEfNS_4arch4Sm80ELb1ELb0ELb0ELb1ELb1ELb1ELb1ELb0EEENS1_21CollectiveEpilogueFwdINS6_IJS8_SA_S9_EEENS6_IJNS7_ILi1EEESI_SI_EEESC_SE_Li256ELb1ELb1ELb0ELb0EEENS1_19SingleTileSchedulerILb1ELb0ELb1ELi128EEEEEEEEEvNT_6ParamsE,"",@"SHT_CUDA_INFO"
	.sectionflags	@""
	.align	4


	//----- nvinfo : EIATTR_CUDA_API_VERSION
	.align		4
        /*0000*/ 	.byte	0x04, 0x37
        /*0002*/ 	.short	(.L_648 - .L_647)
.L_647:
        /*0004*/ 	.word	0x00000082


	//----- nvinfo : EIATTR_KPARAM_INFO
	.align		4
.L_648:
        /*0008*/ 	.byte	0x04, 0x17
        /*000a*/ 	.short	(.L_650 - .L_649)
.L_649:
        /*000c*/ 	.word	0x00000000
        /*0010*/ 	.short	0x0000
        /*0012*/ 	.short	0x0000
        /*0014*/ 	.byte	0x00, 0xf0, 0x61, 0x10


	//----- nvinfo : EIATTR_SPARSE_MMA_MASK
	.align		4
.L_650:
        /*0018*/ 	.byte	0x03, 0x50
        /*001a*/ 	.short	0x0000


	//----- nvinfo : EIATTR_MAXREG_COUNT
	.align		4
        /*001c*/ 	.byte	0x03, 0x1b
        /*001e*/ 	.short	0x00ff


	//----- nvinfo : EIATTR_MERCURY_ISA_VERSION
	.align		4
        /*0020*/ 	.byte	0x03, 0x5f
        /*0022*/ 	.short	0x0101


	//----- nvinfo : EIATTR_EXIT_INSTR_OFFSETS
	.align		4
        /*0024*/ 	.byte	0x04, 0x1c
        /*0026*/ 	.short	(.L_652 - .L_651)


	//   ....[0]....
.L_651:
        /*0028*/ 	.word	0x00000010


	//----- nvinfo : EIATTR_MAX_THREADS
	.align		4
.L_652:
        /*002c*/ 	.byte	0x04, 0x05
        /*002e*/ 	.short	(.L_654 - .L_653)
.L_653:
        /*0030*/ 	.word	0x00000100
        /*0034*/ 	.word	0x00000001
        /*0038*/ 	.word	0x00000001


	//----- nvinfo : EIATTR_CBANK_PARAM_SIZE
	.align		4
.L_654:
        /*003c*/ 	.byte	0x03, 0x19
        /*003e*/ 	.short	0x0418


	//----- nvinfo : EIATTR_PARAM_CBANK
	.align		4
        /*0040*/ 	.byte	0x04, 0x0a
        /*0042*/ 	.short	(.L_656 - .L_655)
	.align		4
.L_655:
        /*0044*/ 	.word	index@(.nv.constant0._ZN7cutlass13device_kernelIN5flash19enable_sm80_to_sm89INS1_16FlashAttnFwdSm80INS1_25CollectiveMainloopFwdSm80ILi8ELi1ELb0EN4cute5tupleIJNS5_1CILi128EEENS7_ILi48EEENS7_ILi256EEEEEELi256ENS_10bfloat16_tEfNS_4arch4Sm80ELb1ELb0ELb0ELb1ELb1ELb1ELb1ELb0EEENS1_21CollectiveEpilogueFwdINS6_IJS8_SA_S9_EEENS6_IJNS7_ILi1EEESI_SI_EEESC_SE_Li256ELb1ELb1ELb0ELb0EEENS1_19SingleTileSchedulerILb1ELb0ELb1ELi128EEEEEEEEEvNT_6ParamsE)
        /*0048*/ 	.short	0x0210
        /*004a*/ 	.short	0x0418


	//----- nvinfo : EIATTR_SW_WAR
	.align		4
.L_656:
        /*004c*/ 	.byte	0x04, 0x36
        /*004e*/ 	.short	(.L_658 - .L_657)
.L_657:
        /*0050*/ 	.word	0x00000008
.L_658:


//--------------------- .nv.callgraph             --------------------------
	.section	.nv.callgraph,"",@"SHT_CUDA_CALLGRAPH"
	.align	4
	.sectionentsize	8
	.align		4
        /*0000*/ 	.word	0x00000000
	.align		4
        /*0004*/ 	.word	0xffffffff
	.align		4
        /*0008*/ 	.word	0x00000000
	.align		4
        /*000c*/ 	.word	0xfffffffe
	.align		4
        /*0010*/ 	.word	0x00000000
	.align		4
        /*0014*/ 	.word	0xfffffffd
	.align		4
        /*0018*/ 	.word	0x00000000
	.align		4
        /*001c*/ 	.word	0xfffffffc


//--------------------- .nv.constant4             --------------------------
	.section	.nv.constant4,"a",@progbits
	.align	8
	.align		8
.nv.constant4:
        /*0000*/ 	.dword	_ZN83_INTERNAL_bf8e8325_47_flash_fwd_hdim256_bf16_paged_softcapall_sm80_cu_c784774a_40304cuda3std3__45__cpo5beginE
	.align		8
        /*0008*/ 	.dword	_ZN83_INTERNAL_bf8e8325_47_flash_fwd_hdim256_bf16_paged_softcapall_sm80_cu_c784774a_40304cuda3std3__45__cpo3endE
	.align		8
        /*0010*/ 	.dword	_ZN83_INTERNAL_bf8e8325_47_flash_fwd_hdim256_bf16_paged_softcapall_sm80_cu_c784774a_40304cuda3std3__45__cpo6cbeginE
	.align		8
        /*0018*/ 	.dword	_ZN83_INTERNAL_bf8e8325_47_flash_fwd_hdim256_bf16_paged_softcapall_sm80_cu_c784774a_40304cuda3std3__45__cpo4cendE
	.align		8
        /*0020*/ 	.dword	_ZN83_INTERNAL_bf8e8325_47_flash_fwd_hdim256_bf16_paged_softcapall_sm80_cu_c784774a_40304cuda3std3__485_GLOBAL__N__bf8e8325_47_flash_fwd_hdim256_bf16_paged_softcapall_sm80_cu_c784774a_40306ignoreE
	.align		8
        /*0028*/ 	.dword	_ZN83_INTERNAL_bf8e8325_47_flash_fwd_hdim256_bf16_paged_softcapall_sm80_cu_c784774a_40304cuda3std3__419piecewise_constructE
	.align		8
        /*0030*/ 	.dword	_ZN83_INTERNAL_bf8e8325_47_flash_fwd_hdim256_bf16_paged_softcapall_sm80_cu_c784774a_40304cuda3std3__48in_placeE
	.align		8
        /*0038*/ 	.dword	_ZN83_INTERNAL_bf8e8325_47_flash_fwd_hdim256_bf16_paged_softcapall_sm80_cu_c784774a_40304cuda3std6ranges3__45__cpo4swapE
	.align		8
        /*0040*/ 	.dword	_ZN83_INTERNAL_bf8e8325_47_flash_fwd_hdim256_bf16_paged_softcapall_sm80_cu_c784774a_40304cuda3std6ranges3__45__cpo9iter_moveE
	.align		8
        /*0048*/ 	.dword	_ZN83_INTERNAL_bf8e8325_47_flash_fwd_hdim256_bf16_paged_softcapall_sm80_cu_c784774a_40304cute7productE
	.align		8
        /*0050*/ 	.dword	_ZN83_INTERNAL_bf8e8325_47_flash_fwd_hdim256_bf16_paged_softcapall_sm80_cu_c784774a_40304cute1_E


//--------------------- .text._ZN7cutlass13device_kernelIN5flash19enable_sm80_to_sm89INS1_16FlashAttnFwdSm80INS1_25CollectiveMainloopFwdSm80ILi8ELi1ELb1EN4cute5tupleIJNS5_1CILi128EEENS7_ILi64EEENS7_ILi256EEEEEELi256ENS_10bfloat16_tEfNS_4arch4Sm80ELb0ELb0ELb1ELb0ELb1ELb0ELb1ELb0EEENS1_21CollectiveEpilogueFwdINS6_IJS8_SA_S9_EEENS6_IJNS7_ILi1EEESI_SI_EEESC_SE_Li256ELb0ELb1ELb0ELb0EEENS1_19SingleTileSchedulerILb0ELb0ELb1ELi128EEEEEEEEEvNT_6ParamsE --------------------------
	.section	.text._ZN7cutlass13device_kernelIN5flash19enable_sm80_to_sm89INS1_16FlashAttnFwdSm80INS1_25CollectiveMainloopFwdSm80ILi8ELi1ELb1EN4cute5tupleIJNS5_1CILi128EEENS7_ILi64EEENS7_ILi256EEEEEELi256ENS_10bfloat16_tEfNS_4arch4Sm80ELb0ELb0ELb1ELb0ELb1ELb0ELb1ELb0EEENS1_21CollectiveEpilogueFwdINS6_IJS8_SA_S9_EEENS6_IJNS7_ILi1EEESI_SI_EEESC_SE_Li256ELb0ELb1ELb0ELb0EEENS1_19SingleTileSchedulerILb0ELb0ELb1ELi128EEEEEEEEEvNT_6ParamsE,"ax",@progbits
	.align	128
.text._ZN7cutlass13device_kernelIN5flash19enable_sm80_to_sm89INS1_16FlashAttnFwdSm80INS1_25CollectiveMainloopFwdSm80ILi8ELi1ELb1EN4cute5tupleIJNS5_1CILi128EEENS7_ILi64EEENS7_ILi256EEEEEELi256ENS_10bfloat16_tEfNS_4arch4Sm80ELb0ELb0ELb1ELb0ELb1ELb0ELb1ELb0EEENS1_21CollectiveEpilogueFwdINS6_IJS8_SA_S9_EEENS6_IJNS7_ILi1EEESI_SI_EEESC_SE_Li256ELb0ELb1ELb0ELb0EEENS1_19SingleTileSchedulerILb0ELb0ELb1ELi128EEEEEEEEEvNT_6ParamsE:
        .type           _ZN7cutlass13device_kernelIN5flash19enable_sm80_to_sm89INS1_16FlashAttnFwdSm80INS1_25CollectiveMainloopFwdSm80ILi8ELi1ELb1EN4cute5tupleIJNS5_1CILi128EEENS7_ILi64EEENS7_ILi256EEEEEELi256ENS_10bfloat16_tEfNS_4arch4Sm80ELb0ELb0ELb1ELb0ELb1ELb0ELb1ELb0EEENS1_21CollectiveEpilogueFwdINS6_IJS8_SA_S9_EEENS6_IJNS7_ILi1EEESI_SI_EEESC_SE_Li256ELb0ELb1ELb0ELb0EEENS1_19SingleTileSchedulerILb0ELb0ELb1ELi128EEEEEEEEEvNT_6ParamsE,@function
        .size           _ZN7cutlass13device_kernelIN5flash19enable_sm80_to_sm89INS1_16FlashAttnFwdSm80INS1_25CollectiveMainloopFwdSm80ILi8ELi1ELb1EN4cute5tupleIJNS5_1CILi128EEENS7_ILi64EEENS7_ILi256EEEEEELi256ENS_10bfloat16_tEfNS_4arch4Sm80ELb0ELb0ELb1ELb0ELb1ELb0ELb1ELb0EEENS1_21CollectiveEpilogueFwdINS6_IJS8_SA_S9_EEENS6_IJNS7_ILi1EEESI_SI_EEESC_SE_Li256ELb0ELb1ELb0ELb0EEENS1_19SingleTileSchedulerILb0ELb0ELb1ELi128EEEEEEEEEvNT_6ParamsE,(.L_x_36 - _ZN7cutlass13device_kernelIN5flash19enable_sm80_to_sm89INS1_16FlashAttnFwdSm80INS1_25CollectiveMainloopFwdSm80ILi8ELi1ELb1EN4cute5tupleIJNS5_1CILi128EEENS7_ILi64EEENS7_ILi256EEEEEELi256ENS_10bfloat16_tEfNS_4arch4Sm80ELb0ELb0ELb1ELb0ELb1ELb0ELb1ELb0EEENS1_21CollectiveEpilogueFwdINS6_IJS8_SA_S9_EEENS6_IJNS7_ILi1EEESI_SI_EEESC_SE_Li256ELb0ELb1ELb0ELb0EEENS1_19SingleTileSchedulerILb0ELb0ELb1ELi128EEEEEEEEEvNT_6ParamsE)
        .other          _ZN7cutlass13device_kernelIN5flash19enable_sm80_to_sm89INS1_16FlashAttnFwdSm80INS1_25CollectiveMainloopFwdSm80ILi8ELi1ELb1EN4cute5tupleIJNS5_1CILi128EEENS7_ILi64EEENS7_ILi256EEEEEELi256ENS_10bfloat16_tEfNS_4arch4Sm80ELb0ELb0ELb1ELb0ELb1ELb0ELb1ELb0EEENS1_21CollectiveEpilogueFwdINS6_IJS8_SA_S9_EEENS6_IJNS7_ILi1EEESI_SI_EEESC_SE_Li256ELb0ELb1ELb0ELb0EEENS1_19SingleTileSchedulerILb0ELb0ELb1ELi128EEEEEEEEEvNT_6ParamsE,@"STO_CUDA_ENTRY STV_DEFAULT"
_ZN7cutlass13device_kernelIN5flash19enable_sm80_to_sm89INS1_16FlashAttnFwdSm80INS1_25CollectiveMainloopFwdSm80ILi8ELi1ELb1EN4cute5tupleIJNS5_1CILi128EEENS7_ILi64EEENS7_ILi256EEEEEELi256ENS_10bfloat16_tEfNS_4arch4Sm80ELb0ELb0ELb1ELb0ELb1ELb0ELb1ELb0EEENS1_21CollectiveEpilogueFwdINS6_IJS8_SA_S9_EEENS6_IJNS7_ILi1EEESI_SI_EEESC_SE_Li256ELb0ELb1ELb0ELb0EEENS1_19SingleTileSchedulerILb0ELb0ELb1ELi128EEEEEEEEEvNT_6ParamsE:
[----:B------:R-:W-:Y:S01]  /*0000*/  LDC R1, c[0x0][0x28] ;  /* 0x00000a00ff017b82 */ /* 0x000fe20000000800 */
[----:B------:R-:W-:Y:S05]  /*0010*/  EXIT ;  /* 0x000000000000794d */ /* 0x000fea0003800000 */
.L_x_0:
[----:B------:R-:W-:-:S00]  /*0020*/  BRA `(.L_x_0) ;  /* 0xfffffffc00fc7947 */ /* 0x000fc0000383ffff */
[----:B------:R-:W-:-:S00]  /*0030*/  NOP ;  /* 0x0000000000007918 */ /* 0x000fc00000000000 */
        /* <DEDUP_REMOVED lines=12> */
.L_x_36:


//--------------------- .text._ZN7cutlass13device_kernelIN5flash19enable_sm80_to_sm89INS1_16FlashAttnFwdSm80INS1_25CollectiveMainloopFwdSm80ILi8ELi1ELb1EN4cute5tupleIJNS5_1CILi128EEENS7_ILi64EEENS7_ILi256EEEEEELi256ENS_10bfloat16_tEfNS_4arch4Sm80ELb0ELb0ELb1ELb1ELb1ELb0ELb1ELb0EEENS1_21CollectiveEpilogueFwdINS6_IJS8_SA_S9_EEENS6_IJNS7_ILi1EEESI_SI_EEESC_SE_Li256ELb1ELb1ELb0ELb0EEENS1_19SingleTileSchedulerILb1ELb0ELb1ELi128EEEEEEEEEvNT_6ParamsE --------------------------
	.section	.text._ZN7cutlass13device_kernelIN5flash19enable_sm80_to_sm89INS1_16FlashAttnFwdSm80INS1_25CollectiveMainloopFwdSm80ILi8ELi1ELb1EN4cute5tupleIJNS5_1CILi128EEENS7_ILi64EEENS7_ILi256EEEEEELi256ENS_10bfloat16_tEfNS_4arch4Sm80ELb0ELb0ELb1ELb1ELb1ELb0ELb1ELb0EEENS1_21CollectiveEpilogueFwdINS6_IJS8_SA_S9_EEENS6_IJNS7_ILi1EEESI_SI_EEESC_SE_Li256ELb1ELb1ELb0ELb0EEENS1_19SingleTileSchedulerILb1ELb0ELb1ELi128EEEEEEEEEvNT_6ParamsE,"ax",@progbits
	.align	128
.text._ZN7cutlass13device_kernelIN5flash19enable_sm80_to_sm89INS1_16FlashAttnFwdSm80INS1_25CollectiveMainloopFwdSm80ILi8ELi1ELb1EN4cute5tupleIJNS5_1CILi128EEENS7_ILi64EEENS7_ILi256EEEEEELi256ENS_10bfloat16_tEfNS_4arch4Sm80ELb0ELb0ELb1ELb1ELb1ELb0ELb1ELb0EEENS1_21CollectiveEpilogueFwdINS6_IJS8_SA_S9_EEENS6_IJNS7_ILi1EEESI_SI_EEESC_SE_Li256ELb1ELb1ELb0ELb0EEENS1_19SingleTileSchedulerILb1ELb0ELb1ELi128EEEEEEEEEvNT_6ParamsE:
        .type           _ZN7cutlass13device_kernelIN5flash19enable_sm80_to_sm89INS1_16FlashAttnFwdSm80INS1_25CollectiveMainloopFwdSm80ILi8ELi1ELb1EN4cute5tupleIJNS5_1CILi128EEENS7_ILi64EEENS7_ILi256EEEEEELi256ENS_10bfloat16_tEfNS_4arch4Sm80ELb0ELb0ELb1ELb1ELb1ELb0ELb1ELb0EEENS1_21CollectiveEpilogueFwdINS6_IJS8_SA_S9_EEENS6_IJNS7_ILi1EEESI_SI_EEESC_SE_Li256ELb1ELb1ELb0ELb0EEENS1_19SingleTileSchedulerILb1ELb0ELb1ELi128EEEEEEEEEvNT_6ParamsE,@function
        .size           _ZN7cutlass13device_kernelIN5flash19enable_sm80_to_sm89INS1_16FlashAttnFwdSm80INS1_25CollectiveMainloopFwdSm80ILi8ELi1ELb1EN4cute5tupleIJNS5_1CILi128EEENS7_ILi64EEENS7_ILi256EEEEEELi256ENS_10bfloat16_tEfNS_4arch4Sm80ELb0ELb0ELb1ELb1ELb1ELb0ELb1ELb0EEENS1_21CollectiveEpilogueFwdINS6_IJS8_SA_S9_EEENS6_IJNS7_ILi1EEESI_SI_EEESC_SE_Li256ELb1ELb1ELb0ELb0EEENS1_19SingleTileSchedulerILb1ELb0ELb1ELi128EEEEEEEEEvNT_6ParamsE,(.L_x_37 - _ZN7cutlass13device_kernelIN5flash19enable_sm80_to_sm89INS1_16FlashAttnFwdSm80INS1_25CollectiveMainloopFwdSm80ILi8ELi1ELb1EN4cute5tupleIJNS5_1CILi128EEENS7_ILi64EEENS7_ILi256EEEEEELi256ENS_10bfloat16_tEfNS_4arch4Sm80ELb0ELb0ELb1ELb1ELb1ELb0ELb1ELb0EEENS1_21CollectiveEpilogueFwdINS6_IJS8_SA_S9_EEENS6_IJNS7_ILi1EEESI_SI_EEESC_SE_Li256ELb1ELb1ELb0ELb0EEENS1_19SingleTileSchedulerILb1ELb0ELb1ELi128EEEEEEEEEvNT_6ParamsE)
        .other          _ZN7cutlass13device_kernelIN5flash19enable_sm80_to_sm89INS1_16FlashAttnFwdSm80INS1_25CollectiveMainloopFwdSm80ILi8ELi1ELb1EN4cute5tupleIJNS5_1CILi128EEENS7_ILi64EEENS7_ILi256EEEEEELi256ENS_10bfloat16_tEfNS_4arch4Sm80ELb0ELb0ELb1ELb1ELb1ELb0ELb1ELb0EEENS1_21CollectiveEpilogueFwdINS6_IJS8_SA_S9_EEENS6_IJNS7_ILi1EEESI_SI_EEESC_SE_Li256ELb1ELb1ELb0ELb0EEENS1_19SingleTileSchedulerILb1ELb0ELb1ELi128EEEEEEEEEvNT_6ParamsE,@"STO_CUDA_ENTRY STV_DEFAULT"
_ZN7cutlass13device_kernelIN5flash19enable_sm80_to_sm89INS1_16FlashAttnFwdSm80INS1_25CollectiveMainloopFwdSm80ILi8ELi1ELb1EN4cute5tupleIJNS5_1CILi128EEENS7_ILi64EEENS7_ILi256EEEEEELi256ENS_10bfloat16_tEfNS_4arch4Sm80ELb0ELb0ELb1ELb1ELb1ELb0ELb1ELb0EEENS1_21CollectiveEpilogueFwdINS6_IJS8_SA_S9_EEENS6_IJNS7_ILi1EEESI_SI_EEESC_SE_Li256ELb1ELb1ELb0ELb0EEENS1_19SingleTileSchedulerILb1ELb0ELb1ELi128EEEEEEEEEvNT_6ParamsE:
[----:B------:R-:W-:Y:S01]  /*0000*/  LDC R1, c[0x0][0x28] ;  /* 0x00000a00ff017b82 */ /* 0x000fe20000000800 */
[----:B------:R-:W-:Y:S05]  /*0010*/  EXIT ;  /* 0x000000000000794d */ /* 0x000fea0003800000 */
.L_x_1:
        /* <DEDUP_REMOVED lines=14> */
.L_x_37:


//--------------------- .text._ZN7cutlass13device_kernelIN5flash19enable_sm80_to_sm89INS1_16FlashAttnFwdSm80INS1_25CollectiveMainloopFwdSm80ILi8ELi1ELb0EN4cute5tupleIJNS5_1CILi128EEENS7_ILi32EEENS7_ILi256EEEEEELi256ENS_10bfloat16_tEfNS_4arch4Sm80ELb0ELb0ELb1ELb1ELb1ELb1ELb1ELb0EEENS1_21CollectiveEpilogueFwdINS6_IJS8_SA_S9_EEENS6_IJNS7_ILi1EEESI_SI_EEESC_SE_Li256ELb1ELb1ELb0ELb0EEENS1_19SingleTileSchedulerILb1ELb0ELb1ELi128EEEEEEEEEvNT_6ParamsE --------------------------
	.section	.text._ZN7cutlass13device_kernelIN5flash19enable_sm80_to_sm89INS1_16FlashAttnFwdSm80INS1_25CollectiveMainloopFwdSm80ILi8ELi1ELb0EN4cute5tupleIJNS5_1CILi128EEENS7_ILi32EEENS7_ILi256EEEEEELi256ENS_10bfloat16_tEfNS_4arch4Sm80ELb0ELb0ELb1ELb1ELb1ELb1ELb1ELb0EEENS1_21CollectiveEpilogueFwdINS6_IJS8_SA_S9_EEENS6_IJNS7_ILi1EEESI_SI_EEESC_SE_Li256ELb1ELb1ELb0ELb0EEENS1_19SingleTileSchedulerILb1ELb0ELb1ELi128EEEEEEEEEvNT_6ParamsE,"ax",@progbits
	.align	128
.text._ZN7cutlass13device_kernelIN5flash19enable_sm80_to_sm89INS1_16FlashAttnFwdSm80INS1_25CollectiveMainloopFwdSm80ILi8ELi1ELb0EN4cute5tupleIJNS5_1CILi128EEENS7_ILi32EEENS7_ILi256EEEEEELi256ENS_10bfloat16_tEfNS_4arch4Sm80ELb0ELb0ELb1ELb1ELb1ELb1ELb1ELb0EEENS1_21CollectiveEpilogueFwdINS6_IJS8_SA_S9_EEENS6_IJNS7_ILi1EEESI_SI_EEESC_SE_Li256ELb1ELb1ELb0ELb0EEENS1_19SingleTileSchedulerILb1ELb0ELb1ELi128EEEEEEEEEvNT_6ParamsE:
        .type           _ZN7cutlass13device_kernelIN5flash19enable_sm80_to_sm89INS1_16FlashAttnFwdSm80INS1_25CollectiveMainloopFwdSm80ILi8ELi1ELb0EN4cute5tupleIJNS5_1CILi128EEENS7_ILi32EEENS7_ILi256EEEEEELi256ENS_10bfloat16_tEfNS_4arch4Sm80ELb0ELb0ELb1ELb1ELb1ELb1ELb1ELb0EEENS1_21CollectiveEpilogueFwdINS6_IJS8_SA_S9_EEENS6_IJNS7_ILi1EEESI_SI_EEESC_SE_Li256ELb1ELb1ELb0ELb0EEENS1_19SingleTileSchedulerILb1ELb0ELb1ELi128EEEEEEEEEvNT_6ParamsE,@function
        .size           _ZN7cutlass13device_kernelIN5flash19enable_sm80_to_sm89INS1_16FlashAttnFwdSm80INS1_25CollectiveMainloopFwdSm80ILi8ELi1ELb0EN4cute5tupleIJNS5_1CILi128EEENS7_ILi32EEENS7_ILi256EEEEEELi256ENS_10bfloat16_tEfNS_4arch4Sm80ELb0ELb0ELb1ELb1ELb1ELb1ELb1ELb0EEENS1_21CollectiveEpilogueFwdINS6_IJS8_SA_S9_EEENS6_IJNS7_ILi1EEESI_SI_EEESC_SE_Li256ELb1ELb1ELb0ELb0EEENS1_19SingleTileSchedulerILb1ELb0ELb1ELi128EEEEEEEEEvNT_6ParamsE,(.L_x_38 - _ZN7cutlass13device_kernelIN5flash19enable_sm80_to_sm89INS1_16FlashAttnFwdSm80INS1_25CollectiveMainloopFwdSm80ILi8ELi1ELb0EN4cute5tupleIJNS5_1CILi128EEENS7_ILi32EEENS7_ILi256EEEEEELi256ENS_10bfloat16_tEfNS_4arch4Sm80ELb0ELb0ELb1ELb1ELb1ELb1ELb1ELb0EEENS1_21CollectiveEpilogueFwdINS6_IJS8_SA_S9_EEENS6_IJNS7_ILi1EEESI_SI_EEESC_SE_Li256ELb1ELb1ELb0ELb0EEENS1_19SingleTileSchedulerILb1ELb0ELb1ELi128EEEEEEEEEvNT_6ParamsE)
        .other          _ZN7cutlass13device_kernelIN5flash19enable_sm80_to_sm89INS1_16FlashAttnFwdSm80INS1_25CollectiveMainloopFwdSm80ILi8ELi1ELb0EN4cute5tupleIJNS5_1CILi128EEENS7_ILi32EEENS7_ILi256EEEEEELi256ENS_10bfloat16_tEfNS_4arch4Sm80ELb0ELb0ELb1ELb1ELb1ELb1ELb1ELb0EEENS1_21CollectiveEpilogueFwdINS6_IJS8_SA_S9_EEENS6_IJNS7_ILi1EEESI_SI_EEESC_SE_Li256ELb1ELb1ELb0ELb0EEENS1_19SingleTileSchedulerILb1ELb0ELb1ELi128EEEEEEEEEvNT_6ParamsE,@"STO_CUDA_ENTRY STV_DEFAULT"
_ZN7cutlass13device_kernelIN5flash19enable_sm80_to_sm89INS1_16FlashAttnFwdSm80INS1_25CollectiveMainloopFwdSm80ILi8ELi1ELb0EN4cute5tupleIJNS5_1CILi128EEENS7_ILi32EEENS7_ILi256EEEEEELi256ENS_10bfloat16_tEfNS_4arch4Sm80ELb0ELb0ELb1ELb1ELb1ELb1ELb1ELb0EEENS1_21CollectiveEpilogueFwdINS6_IJS8_SA_S9_EEENS6_IJNS7_ILi1EEESI_SI_EEESC_SE_Li256ELb1ELb1ELb0ELb0EEENS1_19SingleTileSchedulerILb1ELb0ELb1ELi128EEEEEEEEEvNT_6ParamsE:
[----:B------:R-:W-:Y:S01]  /*0000*/  LDC R1, c[0x0][0x28] ;  /* 0x00000a00ff017b82 */ /* 0x000fe20000000800 */
[----:B------:R-:W-:Y:S05]  /*0010*/  EXIT ;  /* 0x000000000000794d */ /* 0x000fea0003800000 */
.L_x_2:
        /* <DEDUP_REMOVED lines=14> */
.L_x_38:


//--------------------- .text._ZN7cutlass13device_kernelIN5flash19enable_sm80_to_sm89INS1_16FlashAttnFwdSm80INS1_25CollectiveMainloopFwdSm80ILi8ELi1ELb1EN4cute5tupleIJNS5_1CILi128EEENS7_ILi48EEENS7_ILi256EEEEEELi256ENS_10bfloat16_tEfNS_4arch4Sm80ELb0ELb1ELb1ELb0ELb1ELb0ELb1ELb0EEENS1_21CollectiveEpilogueFwdINS6_IJS8_SA_S9_EEENS6_IJNS7_ILi1EEESI_SI_EEESC_SE_Li256ELb0ELb1ELb0ELb0EEENS1_19SingleTileSchedulerILb0ELb0ELb1ELi128EEEEEEEEEvNT_6ParamsE --------------------------
	.section	.text._ZN7cutlass13device_kernelIN5flash19enable_sm80_to_sm89INS1_16FlashAttnFwdSm80INS1_25CollectiveMainloopFwdSm80ILi8ELi1ELb1EN4cute5tupleIJNS5_1CILi128EEENS7_ILi48EEENS7_ILi256EEEEEELi256ENS_10bfloat16_tEfNS_4arch4Sm80ELb0ELb1ELb1ELb0ELb1ELb0ELb1ELb0EEENS1_21CollectiveEpilogueFwdINS6_IJS8_SA_S9_EEENS6_IJNS7_ILi1EEESI_SI_EEESC_SE_Li256ELb0ELb1ELb0ELb0EEENS1_19SingleTileSchedulerILb0ELb0ELb1ELi128EEEEEEEEEvNT_6ParamsE,"ax",@progbits
	.align	128
.text._ZN7cutlass13device_kernelIN5flash19enable_sm80_to_sm89INS1_16FlashAttnFwdSm80INS1_25CollectiveMainloopFwdSm80ILi8ELi1ELb1EN4cute5tupleIJNS5_1CILi128EEENS7_ILi48EEENS7_ILi256EEEEEELi256ENS_10bfloat16_tEfNS_4arch4Sm80ELb0ELb1ELb1ELb0ELb1ELb0ELb1ELb0EEENS1_21CollectiveEpilogueFwdINS6_IJS8_SA_S9_EEENS6_IJNS7_ILi1EEESI_SI_EEESC_SE_Li256ELb0ELb1ELb0ELb0EEENS1_19SingleTileSchedulerILb0ELb0ELb1ELi128EEEEEEEEEvNT_6ParamsE:
        .type           _ZN7cutlass13device_kernelIN5flash19enable_sm80_to_sm89INS1_16FlashAttnFwdSm80INS1_25CollectiveMainloopFwdSm80ILi8ELi1ELb1EN4cute5tupleIJNS5_1CILi128EEENS7_ILi48EEENS7_ILi256EEEEEELi256ENS_10bfloat16_tEfNS_4arch4Sm80ELb0ELb1ELb1ELb0ELb1ELb0ELb1ELb0EEENS1_21CollectiveEpilogueFwdINS6_IJS8_SA_S9_EEENS6_IJNS7_ILi1EEESI_SI_EEESC_SE_Li256ELb0ELb1ELb0ELb0EEENS1_19SingleTileSchedulerILb0ELb0ELb1ELi128EEEEEEEEEvNT_6ParamsE,@function
        .size           _ZN7cutlass13device_kernelIN5flash19enable_sm80_to_sm89INS1_16FlashAttnFwdSm80INS1_25CollectiveMainloopFwdSm80ILi8ELi1ELb1EN4cute5tupleIJNS5_1CILi128EEENS7_ILi48EEENS7_ILi256EEEEEELi256ENS_10bfloat16_tEfNS_4arch4Sm80ELb0ELb1ELb1ELb0ELb1ELb0ELb1ELb0EEENS1_21CollectiveEpilogueFwdINS6_IJS8_SA_S9_EEENS6_IJNS7_ILi1EEESI_SI_EEESC_SE_Li256ELb0ELb1ELb0ELb0EEENS1_19SingleTileSchedulerILb0ELb0ELb1ELi128EEEEEEEEEvNT_6ParamsE,(.L_x_39 - _ZN7cutlass13device_kernelIN5flash19enable_sm80_to_sm89INS1_16FlashAttnFwdSm80INS1_25CollectiveMainloopFwdSm80ILi8ELi1ELb1EN4cute5tupleIJNS5_1CILi128EEENS7_ILi48EEENS7_ILi256EEEEEELi256ENS_10bfloat16_tEfNS_4arch4Sm80ELb0ELb1ELb1ELb0ELb1ELb0ELb1ELb0EEENS1_21CollectiveEpilogueFwdINS6_IJS8_SA_S9_EEENS6_IJNS7_ILi1EEESI_SI_EEESC_SE_Li256ELb0ELb1ELb0ELb0EEENS1_19SingleTileSchedulerILb0ELb0ELb1ELi128EEEEEEEEEvNT_6ParamsE)
        .other          _ZN7cutlass13device_kernelIN5flash19enable_sm80_to_sm89INS1_16FlashAttnFwdSm80INS1_25CollectiveMainloopFwdSm80ILi8ELi1ELb1EN4cute5tupleIJNS5_1CILi128EEENS7_ILi48EEENS7_ILi256EEEEEELi256ENS_10bfloat16_tEfNS_4arch4Sm80ELb0ELb1ELb1ELb0ELb1ELb0ELb1ELb0EEENS1_21CollectiveEpilogueFwdINS6_IJS8_SA_S9_EEENS6_IJNS7_ILi1EEESI_SI_EEESC_SE_Li256ELb0ELb1ELb0ELb0EEENS1_19SingleTileSchedulerILb0ELb0ELb1ELi128EEEEEEEEEvNT_6ParamsE,@"STO_CUDA_ENTRY STV_DEFAULT"
_ZN7cutlass13device_kernelIN5flash19enable_sm80_to_sm89INS1_16FlashAttnFwdSm80INS1_25CollectiveMainloopFwdSm80ILi8ELi1ELb1EN4cute5tupleIJNS5_1CILi128EEENS7_ILi48EEENS7_ILi256EEEEEELi256ENS_10bfloat16_tEfNS_4arch4Sm80ELb0ELb1ELb1ELb0ELb1ELb0ELb1ELb0EEENS1_21CollectiveEpilogueFwdINS6_IJS8_SA_S9_EEENS6_IJNS7_ILi1EEESI_SI_EEESC_SE_Li256ELb0ELb1ELb0ELb0EEENS1_19SingleTileSchedulerILb0ELb0ELb1ELi128EEEEEEEEEvNT_6ParamsE:
[----:B------:R-:W-:Y:S01]  /*0000*/  LDC R1, c[0x0][0x28] ;  /* 0x00000a00ff017b82 */ /* 0x000fe20000000800 */
[----:B------:R-:W-:Y:S05]  /*0010*/  EXIT ;  /* 0x000000000000794d */ /* 0x000fea0003800000 */
.L_x_3:
        /* <DEDUP_REMOVED lines=14> */
.L_x_39:


//--------------------- .text._ZN7cutlass13device_kernelIN5flash19enable_sm80_to_sm89INS1_16FlashAttnFwdSm80INS1_25CollectiveMainloopFwdSm80ILi8ELi1ELb1EN4cute5tupleIJNS5_1CILi128EEENS7_ILi48EEENS7_ILi256EEEEEELi256ENS_10bfloat16_tEfNS_4arch4Sm80ELb0ELb1ELb1ELb1ELb1ELb0ELb1ELb0EEENS1_21CollectiveEpilogueFwdINS6_IJS8_SA_S9_EEENS6_IJNS7_ILi1EEESI_SI_EEESC_SE_Li256ELb1ELb1ELb0ELb0EEENS1_19SingleTileSchedulerILb1ELb0ELb1ELi128EEEEEEEEEvNT_6ParamsE --------------------------
	.section	.text._ZN7cutlass13device_kernelIN5flash19enable_sm80_to_sm89INS1_16FlashAttnFwdSm80INS1_25CollectiveMainloopFwdSm80ILi8ELi1ELb1EN4cute5tupleIJNS5_1CILi128EEENS7_ILi48EEENS7_ILi256EEEEEELi256ENS_10bfloat16_tEfNS_4arch4Sm80ELb0ELb1ELb1ELb1ELb1ELb0ELb1ELb0EEENS1_21CollectiveEpilogueFwdINS6_IJS8_SA_S9_EEENS6_IJNS7_ILi1EEESI_SI_EEESC_SE_Li256ELb1ELb1ELb0ELb0EEENS1_19SingleTileSchedulerILb1ELb0ELb1ELi128EEEEEEEEEvNT_6ParamsE,"ax",@progbits
	.align	128
.text._ZN7cutlass13device_kernelIN5flash19enable_sm80_to_sm89INS1_16FlashAttnFwdSm80INS1_25CollectiveMainloopFwdSm80ILi8ELi1ELb1EN4cute5tupleIJNS5_1CILi128EEENS7_ILi48EEENS7_ILi256EEEEEELi256ENS_10bfloat16_tEfNS_4arch4Sm80ELb0ELb1ELb1ELb1ELb1ELb0ELb1ELb0EEENS1_21CollectiveEpilogueFwdINS6_IJS8_SA_S9_EEENS6_IJNS7_ILi1EEESI_SI_EEESC_SE_Li256ELb1ELb1ELb0ELb0EEENS1_19SingleTileSchedulerILb1ELb0ELb1ELi128EEEEEEEEEvNT_6ParamsE:
        .type           _ZN7cutlass13device_kernelIN5flash19enable_sm80_to_sm89INS1_16FlashAttnFwdSm80INS1_25CollectiveMainloopFwdSm80ILi8ELi1ELb1EN4cute5tupleIJNS5_1CILi128EEENS7_ILi48EEENS7_ILi256EEEEEELi256ENS_10bfloat16_tEfNS_4arch4Sm80ELb0ELb1ELb1ELb1ELb1ELb0ELb1ELb0EEENS1_21CollectiveEpilogueFwdINS6_IJS8_SA_S9_EEENS6_IJNS7_ILi1EEESI_SI_EEESC_SE_Li256ELb1ELb1ELb0ELb0EEENS1_19SingleTileSchedulerILb1ELb0ELb1ELi128EEEEEEEEEvNT_6ParamsE,@function
        .size           _ZN7cutlass13device_kernelIN5flash19enable_sm80_to_sm89INS1_16FlashAttnFwdSm80INS1_25CollectiveMainloopFwdSm80ILi8ELi1ELb1EN4cute5tupleIJNS5_1CILi128EEENS7_ILi48EEENS7_ILi256EEEEEELi256ENS_10bfloat16_tEfNS_4arch4Sm80ELb0ELb1ELb1ELb1ELb1ELb0ELb1ELb0EEENS1_21CollectiveEpilogueFwdINS6_IJS8_SA_S9_EEENS6_IJNS7_ILi1EEESI_SI_EEESC_SE_Li256ELb1ELb1ELb0ELb0EEENS1_19SingleTileSchedulerILb1ELb0ELb1ELi128EEEEEEEEEvNT_6ParamsE,(.L_x_40 - _ZN7cutlass13device_kernelIN5flash19enable_sm80_to_sm89INS1_16FlashAttnFwdSm80INS1_25CollectiveMainloopFwdSm80ILi8ELi1ELb1EN4cute5tupleIJNS5_1CILi128EEENS7_ILi48EEENS7_ILi256EEEEEELi256ENS_10bfloat16_tEfNS_4arch4Sm80ELb0ELb1ELb1ELb1ELb1ELb0ELb1ELb0EEENS1_21CollectiveEpilogueFwdINS6_IJS8_SA_S9_EEENS6_IJNS7_ILi1EEESI_SI_EEESC_SE_Li256ELb1ELb1ELb0ELb0EEENS1_19SingleTileSchedulerILb1ELb0ELb1ELi128EEEEEEEEEvNT_6ParamsE)
        .other          _ZN7cutlass13device_kernelIN5flash19enable_sm80_to_sm89INS1_16FlashAttnFwdSm80INS1_25CollectiveMainloopFwdSm80ILi8ELi1ELb1EN4cute5tupleIJNS5_1CILi128EEENS7_ILi48EEENS7_ILi256EEEEEELi256ENS_10bfloat16_tEfNS_4arch4Sm80ELb0ELb1ELb1ELb1ELb1ELb0ELb1ELb0EEENS1_21CollectiveEpilogueFwdINS6_IJS8_SA_S9_EEENS6_IJNS7_ILi1EEESI_SI_EEESC_SE_Li256ELb1ELb1ELb0ELb0EEENS1_19SingleTileSchedulerILb1ELb0ELb1ELi128EEEEEEEEEvNT_6ParamsE,@"STO_CUDA_ENTRY STV_DEFAULT"
_ZN7cutlass13device_kernelIN5flash19enable_sm80_to_sm89INS1_16FlashAttnFwdSm80INS1_25CollectiveMainloopFwdSm80ILi8ELi1ELb1EN4cute5tupleIJNS5_1CILi128EEENS7_ILi48EEENS7_ILi256EEEEEELi256ENS_10bfloat16_tEfNS_4arch4Sm80ELb0ELb1ELb1ELb1ELb1ELb0ELb1ELb0EEENS1_21CollectiveEpilogueFwdINS6_IJS8_SA_S9_EEENS6_IJNS7_ILi1EEESI_SI_EEESC_SE_Li256ELb1ELb1ELb0ELb0EEENS1_19SingleTileSchedulerILb1ELb0ELb1ELi128EEEEEEEEEvNT_6ParamsE:
[----:B------:R-:W-:Y:S01]  /*0000*/  LDC R1, c[0x0][0x28] ;  /* 0x00000a00ff017b82 */ /* 0x000fe20000000800 */
[----:B------:R-:W-:Y:S05]  /*0010*/  EXIT ;  /* 0x000000000000794d */ /* 0x000fea0003800000 */
.L_x_4:
        /* <DEDUP_REMOVED lines=14> */
.L_x_40:


//--------------------- .text._ZN7cutlass13device_kernelIN5flash19enable_sm80_to_sm89INS1_16FlashAttnFwdSm80INS1_25CollectiveMainloopFwdSm80ILi8ELi1ELb0EN4cute5tupleIJNS5_1CILi128EEENS7_ILi32EEENS7_ILi256EEEEEELi256ENS_10bfloat16_tEfNS_4arch4Sm80ELb0ELb1ELb1ELb1ELb1ELb1ELb1ELb0EEENS1_21CollectiveEpilogueFwdINS6_IJS8_SA_S9_EEENS6_IJNS7_ILi1EEESI_SI_EEESC_SE_Li256ELb1ELb1ELb0ELb0EEENS1_19SingleTileSchedulerILb1ELb0ELb1ELi128EEEEEEEEEvNT_6ParamsE --------------------------
	.section	.text._ZN7cutlass13device_kernelIN5flash19enable_sm80_to_sm89INS1_16FlashAttnFwdSm80INS1_25CollectiveMainloopFwdSm80ILi8ELi1ELb0EN4cute5tupleIJNS5_1CILi128EEENS7_ILi32EEENS7_ILi256EEEEEELi256ENS_10bfloat16_tEfNS_4arch4Sm80ELb0ELb1ELb1ELb1ELb1ELb1ELb1ELb0EEENS1_21CollectiveEpilogueFwdINS6_IJS8_SA_S9_EEENS6_IJNS7_ILi1EEESI_SI_EEESC_SE_Li256ELb1ELb1ELb0ELb0EEENS1_19SingleTileSchedulerILb1ELb0ELb1ELi128EEEEEEEEEvNT_6ParamsE,"ax",@progbits
	.align	128
.text._ZN7cutlass13device_kernelIN5flash19enable_sm80_to_sm89INS1_16FlashAttnFwdSm80INS1_25CollectiveMainloopFwdSm80ILi8ELi1ELb0EN4cute5tupleIJNS5_1CILi128EEENS7_ILi32EEENS7_ILi256EEEEEELi256ENS_10bfloat16_tEfNS_4arch4Sm80ELb0ELb1ELb1ELb1ELb1ELb1ELb1ELb0EEENS1_21CollectiveEpilogueFwdINS6_IJS8_SA_S9_EEENS6_IJNS7_ILi1EEESI_SI_EEESC_SE_Li256ELb1ELb1ELb0ELb0EEENS1_19SingleTileSchedulerILb1ELb0ELb1ELi128EEEEEEEEEvNT_6ParamsE:
        .type           _ZN7cutlass13device_kernelIN5flash19enable_sm80_to_sm89INS1_16FlashAttnFwdSm80INS1_25CollectiveMainloopFwdSm80ILi8ELi1ELb0EN4cute5tupleIJNS5_1CILi128EEENS7_ILi32EEENS7_ILi256EEEEEELi256ENS_10bfloat16_tEfNS_4arch4Sm80ELb0ELb1ELb1ELb1ELb1ELb1ELb1ELb0EEENS1_21CollectiveEpilogueFwdINS6_IJS8_SA_S9_EEENS6_IJNS7_ILi1EEESI_SI_EEESC_SE_Li256ELb1ELb1ELb0ELb0EEENS1_19SingleTileSchedulerILb1ELb0ELb1ELi128EEEEEEEEEvNT_6ParamsE,@function
        .size           _ZN7cutlass13device_kernelIN5flash19enable_sm80_to_sm89INS1_16FlashAttnFwdSm80INS1_25CollectiveMainloopFwdSm80ILi8ELi1ELb0EN4cute5tupleIJNS5_1CILi128EEENS7_ILi32EEENS7_ILi256EEEEEELi256ENS_10bfloat16_tEfNS_4arch4Sm80ELb0ELb1ELb1ELb1ELb1ELb1ELb1ELb0EEENS1_21CollectiveEpilogueFwdINS6_IJS8_SA_S9_EEENS6_IJNS7_ILi1EEESI_SI_EEESC_SE_Li256ELb1ELb1ELb0ELb0EEENS1_19SingleTileSchedulerILb1ELb0ELb1ELi128EEEEEEEEEvNT_6ParamsE,(.L_x_41 - _ZN7cutlass13device_kernelIN5flash19enable_sm80_to_sm89INS1_16FlashAttnFwdSm80INS1_25CollectiveMainloopFwdSm80ILi8ELi1ELb0EN4cute5tupleIJNS5_1CILi128EEENS7_ILi32EEENS7_ILi256EEEEEELi256ENS_10bfloat16_tEfNS_4arch4Sm80ELb0ELb1ELb1ELb1ELb1ELb1ELb1ELb0EEENS1_21CollectiveEpilogueFwdINS6_IJS8_SA_S9_EEENS6_IJNS7_ILi1EEESI_SI_EEESC_SE_Li256ELb1ELb1ELb0ELb0EEENS1_19SingleTileSchedulerILb1ELb0ELb1ELi128EEEEEEEEEvNT_6ParamsE)
        .other          _ZN7cutlass13device_kernelIN5flash19enable_sm80_to_sm89INS1_16FlashAttnFwdSm80INS1_25CollectiveMainloopFwdSm80ILi8ELi1ELb0EN4cute5tupleIJNS5_1CILi128EEENS7_ILi32EEENS7_ILi256EEEEEELi256ENS_10bfloat16_tEfNS_4arch4Sm80ELb0ELb1ELb1ELb1ELb1ELb1ELb1ELb0EEENS1_21CollectiveEpilogueFwdINS6_IJS8_SA_S9_EEENS6_IJNS7_ILi1EEESI_SI_EEESC_SE_Li256ELb1ELb1ELb0ELb0EEENS1_19SingleTileSchedulerILb1ELb0ELb1ELi128EEEEEEEEEvNT_6ParamsE,@"STO_CUDA_ENTRY STV_DEFAULT"
_ZN7cutlass13device_kernelIN5flash19enable_sm80_to_sm89INS1_16FlashAttnFwdSm80INS1_25CollectiveMainloopFwdSm80ILi8ELi1ELb0EN4cute5tupleIJNS5_1CILi128EEENS7_ILi32EEENS7_ILi256EEEEEELi256ENS_10bfloat16_tEfNS_4arch4Sm80ELb0ELb1ELb1ELb1ELb1ELb1ELb1ELb0EEENS1_21CollectiveEpilogueFwdINS6_IJS8_SA_S9_EEENS6_IJNS7_ILi1EEESI_SI_EEESC_SE_Li256ELb1ELb1ELb0ELb0EEENS1_19SingleTileSchedulerILb1ELb0ELb1ELi128EEEEEEEEEvNT_6ParamsE:
[----:B------:R-:W-:Y:S01]  /*0000*/  LDC R1, c[0x0][0x28] ;  /* 0x00000a00ff017b82 */ /* 0x000fe20000000800 */
[----:B------:R-:W-:Y:S05]  /*0010*/  EXIT ;  /* 0x000000000000794d */ /* 0x000fea0003800000 */
.L_x_5:
        /* <DEDUP_REMOVED lines=14> */
.L_x_41:


//--------------------- .text._ZN7cutlass13device_kernelIN5flash19enable_sm80_to_sm89INS1_16FlashAttnFwdSm80INS1_25CollectiveMainloopFwdSm80ILi8ELi1ELb1EN4cute5tupleIJNS5_1CILi128EEENS7_ILi64EEENS7_ILi256EEEEEELi256ENS_10bfloat16_tEfNS_4arch4Sm80ELb1ELb0ELb1ELb0ELb1ELb0ELb1ELb0EEENS1_21CollectiveEpilogueFwdINS6_IJS8_SA_S9_EEENS6_IJNS7_ILi1EEESI_SI_EEESC_SE_Li256ELb0ELb1ELb0ELb0EEENS1_30DynamicPersistentTileSchedulerILi256ELi256ELb0ELb1ELb0EEEEEEEEEvNT_6ParamsE --------------------------
	.section	.text._ZN7cutlass13device_kernelIN5flash19enable_sm80_to_sm89INS1_16FlashAttnFwdSm80INS1_25CollectiveMainloopFwdSm80ILi8ELi1ELb1EN4cute5tupleIJNS5_1CILi128EEENS7_ILi64EEENS7_ILi256EEEEEELi256ENS_10bfloat16_tEfNS_4arch4Sm80ELb1ELb0ELb1ELb0ELb1ELb0ELb1ELb0EEENS1_21CollectiveEpilogueFwdINS6_IJS8_SA_S9_EEENS6_IJNS7_ILi1EEESI_SI_EEESC_SE_Li256ELb0ELb1ELb0ELb0EEENS1_30DynamicPersistentTileSchedulerILi256ELi256ELb0ELb1ELb0EEEEEEEEEvNT_6ParamsE,"ax",@progbits
	.align	128
.text._ZN7cutlass13device_kernelIN5flash19enable_sm80_to_sm89INS1_16FlashAttnFwdSm80INS1_25CollectiveMainloopFwdSm80ILi8ELi1ELb1EN4cute5tupleIJNS5_1CILi128EEENS7_ILi64EEENS7_ILi256EEEEEELi256ENS_10bfloat16_tEfNS_4arch4Sm80ELb1ELb0ELb1ELb0ELb1ELb0ELb1ELb0EEENS1_21CollectiveEpilogueFwdINS6_IJS8_SA_S9_EEENS6_IJNS7_ILi1EEESI_SI_EEESC_SE_Li256ELb0ELb1ELb0ELb0EEENS1_30DynamicPersistentTileSchedulerILi256ELi256ELb0ELb1ELb0EEEEEEEEEvNT_6ParamsE:
        .type           _ZN7cutlass13device_kernelIN5flash19enable_sm80_to_sm89INS1_16FlashAttnFwdSm80INS1_25CollectiveMainloopFwdSm80ILi8ELi1ELb1EN4cute5tupleIJNS5_1CILi128EEENS7_ILi64EEENS7_ILi256EEEEEELi256ENS_10bfloat16_tEfNS_4arch4Sm80ELb1ELb0ELb1ELb0ELb1ELb0ELb1ELb0EEENS1_21CollectiveEpilogueFwdINS6_IJS8_SA_S9_EEENS6_IJNS7_ILi1EEESI_SI_EEESC_SE_Li256ELb0ELb1ELb0ELb0EEENS1_30DynamicPersistentTileSchedulerILi256ELi256ELb0ELb1ELb0EEEEEEEEEvNT_6ParamsE,@function
        .size           _ZN7cutlass13device_kernelIN5flash19enable_sm80_to_sm89INS1_16FlashAttnFwdSm80INS1_25CollectiveMainloopFwdSm80ILi8ELi1ELb1EN4cute5tupleIJNS5_1CILi128EEENS7_ILi64EEENS7_ILi256EEEEEELi256ENS_10bfloat16_tEfNS_4arch4Sm80ELb1ELb0ELb1ELb0ELb1ELb0ELb1ELb0EEENS1_21CollectiveEpilogueFwdINS6_IJS8_SA_S9_EEENS6_IJNS7_ILi1EEESI_SI_EEESC_SE_Li256ELb0ELb1ELb0ELb0EEENS1_30DynamicPersistentTileSchedulerILi256ELi256ELb0ELb1ELb0EEEEEEEEEvNT_6ParamsE,(.L_x_42 - _ZN7cutlass13device_kernelIN5flash19enable_sm80_to_sm89INS1_16FlashAttnFwdSm80INS1_25CollectiveMainloopFwdSm80ILi8ELi1ELb1EN4cute5tupleIJNS5_1CILi128EEENS7_ILi64EEENS7_ILi256EEEEEELi256ENS_10bfloat16_tEfNS_4arch4Sm80ELb1ELb0ELb1ELb0ELb1ELb0ELb1ELb0EEENS1_21CollectiveEpilogueFwdINS6_IJS8_SA_S9_EEENS6_IJNS7_ILi1EEESI_SI_EEESC_SE_Li256ELb0ELb1ELb0ELb0EEENS1_30DynamicPersistentTileSchedulerILi256ELi256ELb0ELb1ELb0EEEEEEEEEvNT_6ParamsE)
        .other          _ZN7cutlass13device_kernelIN5flash19enable_sm80_to_sm89INS1_16FlashAttnFwdSm80INS1_25CollectiveMainloopFwdSm80ILi8ELi1ELb1EN4cute5tupleIJNS5_1CILi128EEENS7_ILi64EEENS7_ILi256EEEEEELi256ENS_10bfloat16_tEfNS_4arch4Sm80ELb1ELb0ELb1ELb0ELb1ELb0ELb1ELb0EEENS1_21CollectiveEpilogueFwdINS6_IJS8_SA_S9_EEENS6_IJNS7_ILi1EEESI_SI_EEESC_SE_Li256ELb0ELb1ELb0ELb0EEENS1_30DynamicPersistentTileSchedulerILi256ELi256ELb0ELb1ELb0EEEEEEEEEvNT_6ParamsE,@"STO_CUDA_ENTRY STV_DEFAULT"
_ZN7cutlass13device_kernelIN5flash19enable_sm80_to_sm89INS1_16FlashAttnFwdSm80INS1_25CollectiveMainloopFwdSm80ILi8ELi1ELb1EN4cute5tupleIJNS5_1CILi128EEENS7_ILi64EEENS7_ILi256EEEEEELi256ENS_10bfloat16_tEfNS_4arch4Sm80ELb1ELb0ELb1ELb0ELb1ELb0ELb1ELb0EEENS1_21CollectiveEpilogueFwdINS6_IJS8_SA_S9_EEENS6_IJNS7_ILi1EEESI_SI_EEESC_SE_Li256ELb0ELb1ELb0ELb0EEENS1_30DynamicPersistentTileSchedulerILi256ELi256ELb0ELb1ELb0EEEEEEEEEvNT_6ParamsE:
[----:B------:R-:W-:Y:S01]  /*0000*/  LDC R1, c[0x0][0x28] ;  /* 0x00000a00ff017b82 */ /* 0x000fe20000000800 */
[----:B------:R-:W-:Y:S05]  /*0010*/  EXIT ;  /* 0x000000000000794d */ /* 0x000fea0003800000 */
.L_x_6:
        /* <DEDUP_REMOVED lines=14> */
.L_x_42:


//--------------------- .text._ZN7cutlass13device_kernelIN5flash19enable_sm80_to_sm89INS1_16FlashAttnFwdSm80INS1_25CollectiveMainloopFwdSm80ILi8ELi1ELb1EN4cute5tupleIJNS5_1CILi128EEENS7_ILi64EEENS7_ILi256EEEEEELi256ENS_10bfloat16_tEfNS_4arch4Sm80ELb1ELb0ELb1ELb1ELb1ELb0ELb1ELb0EEENS1_21CollectiveEpilogueFwdINS6_IJS8_SA_S9_EEENS6_IJNS7_ILi1EEESI_SI_EEESC_SE_Li256ELb1ELb1ELb0ELb0EEENS1_19SingleTileSchedulerILb1ELb0ELb1ELi128EEEEEEEEEvNT_6ParamsE --------------------------
	.section	.text._ZN7cutlass13device_kernelIN5flash19enable_sm80_to_sm89INS1_16FlashAttnFwdSm80INS1_25CollectiveMainloopFwdSm80ILi8ELi1ELb1EN4cute5tupleIJNS5_1CILi128EEENS7_ILi64EEENS7_ILi256EEEEEELi256ENS_10bfloat16_tEfNS_4arch4Sm80ELb1ELb0ELb1ELb1ELb1ELb0ELb1ELb0EEENS1_21CollectiveEpilogueFwdINS6_IJS8_SA_S9_EEENS6_IJNS7_ILi1EEESI_SI_EEESC_SE_Li256ELb1ELb1ELb0ELb0EEENS1_19SingleTileSchedulerILb1ELb0ELb1ELi128EEEEEEEEEvNT_6ParamsE,"ax",@progbits
	.align	128
.text._ZN7cutlass13device_kernelIN5flash19enable_sm80_to_sm89INS1_16FlashAttnFwdSm80INS1_25CollectiveMainloopFwdSm80ILi8ELi1ELb1EN4cute5tupleIJNS5_1CILi128EEENS7_ILi64EEENS7_ILi256EEEEEELi256ENS_10bfloat16_tEfNS_4arch4Sm80ELb1ELb0ELb1ELb1ELb1ELb0ELb1ELb0EEENS1_21CollectiveEpilogueFwdINS6_IJS8_SA_S9_EEENS6_IJNS7_ILi1EEESI_SI_EEESC_SE_Li256ELb1ELb1ELb0ELb0EEENS1_19SingleTileSchedulerILb1ELb0ELb1ELi128EEEEEEEEEvNT_6ParamsE:
        .type           _ZN7cutlass13device_kernelIN5flash19enable_sm80_to_sm89INS1_16FlashAttnFwdSm80INS1_25CollectiveMainloopFwdSm80ILi8ELi1ELb1EN4cute5tupleIJNS5_1CILi128EEENS7_ILi64EEENS7_ILi256EEEEEELi256ENS_10bfloat16_tEfNS_4arch4Sm80ELb1ELb0ELb1ELb1ELb1ELb0ELb1ELb0EEENS1_21CollectiveEpilogueFwdINS6_IJS8_SA_S9_EEENS6_IJNS7_ILi1EEESI_SI_EEESC_SE_Li256ELb1ELb1ELb0ELb0EEENS1_19SingleTileSchedulerILb1ELb0ELb1ELi128EEEEEEEEEvNT_6ParamsE,@function
        .size           _ZN7cutlass13device_kernelIN5flash19enable_sm80_to_sm89INS1_16FlashAttnFwdSm80INS1_25CollectiveMainloopFwdSm80ILi8ELi1ELb1EN4cute5tupleIJNS5_1CILi128EEENS7_ILi64EEENS7_ILi256EEEEEELi256ENS_10bfloat16_tEfNS_4arch4Sm80ELb1ELb0ELb1ELb1ELb1ELb0ELb1ELb0EEENS1_21CollectiveEpilogueFwdINS6_IJS8_SA_S9_EEENS6_IJNS7_ILi1EEESI_SI_EEESC_SE_Li256ELb1ELb1ELb0ELb0EEENS1_19SingleTileSchedulerILb1ELb0ELb1ELi128EEEEEEEEEvNT_6ParamsE,(.L_x_43 - _ZN7cutlass13device_kernelIN5flash19enable_sm80_to_sm89INS1_16FlashAttnFwdSm80INS1_25CollectiveMainloopFwdSm80ILi8ELi1ELb1EN4cute5tupleIJNS5_1CILi128EEENS7_ILi64EEENS7_ILi256EEEEEELi256ENS_10bfloat16_tEfNS_4arch4Sm80ELb1ELb0ELb1ELb1ELb1ELb0ELb1ELb0EEENS1_21CollectiveEpilogueFwdINS6_IJS8_SA_S9_EEENS6_IJNS7_ILi1EEESI_SI_EEESC_SE_Li256ELb1ELb1ELb0ELb0EEENS1_19SingleTileSchedulerILb1ELb0ELb1ELi128EEEEEEEEEvNT_6ParamsE)
        .other          _ZN7cutlass13device_kernelIN5flash19enable_sm80_to_sm89INS1_16FlashAttnFwdSm80INS1_25CollectiveMainloopFwdSm80ILi8ELi1ELb1EN4cute5tupleIJNS5_1CILi128EEENS7_ILi64EEENS7_ILi256EEEEEELi256ENS_10bfloat16_tEfNS_4arch4Sm80ELb1ELb0ELb1ELb1ELb1ELb0ELb1ELb0EEENS1_21CollectiveEpilogueFwdINS6_IJS8_SA_S9_EEENS6_IJNS7_ILi1EEESI_SI_EEESC_SE_Li256ELb1ELb1ELb0ELb0EEENS1_19SingleTileSchedulerILb1ELb0ELb1ELi128EEEEEEEEEvNT_6ParamsE,@"STO_CUDA_ENTRY STV_DEFAULT"
_ZN7cutlass13device_kernelIN5flash19enable_sm80_to_sm89INS1_16FlashAttnFwdSm80INS1_25CollectiveMainloopFwdSm80ILi8ELi1ELb1EN4cute5tupleIJNS5_1CILi128EEENS7_ILi64EEENS7_ILi256EEEEEELi256ENS_10bfloat16_tEfNS_4arch4Sm80ELb1ELb0ELb1ELb1ELb1ELb0ELb1ELb0EEENS1_21CollectiveEpilogueFwdINS6_IJS8_SA_S9_EEENS6_IJNS7_ILi1EEESI_SI_EEESC_SE_Li256ELb1ELb1ELb0ELb0EEENS1_19SingleTileSchedulerILb1ELb0ELb1ELi128EEEEEEEEEvNT_6ParamsE:
[----:B------:R-:W-:Y:S01]  /*0000*/  LDC R1, c[0x0][0x28] ;  /* 0x00000a00ff017b82 */ /* 0x000fe20000000800 */
[----:B------:R-:W-:Y:S05]  /*0010*/  EXIT ;  /* 0x000000000000794d */ /* 0x000fea0003800000 */
.L_x_7:
        /* <DEDUP_REMOVED lines=14> */
.L_x_43:


//--------------------- .text._ZN7cutlass13device_kernelIN5flash19enable_sm80_to_sm89INS1_16FlashAttnFwdSm80INS1_25CollectiveMainloopFwdSm80ILi8ELi1ELb0EN4cute5tupleIJNS5_1CILi128EEENS7_ILi32EEENS7_ILi256EEEEEELi256ENS_10bfloat16_tEfNS_4arch4Sm80ELb1ELb0ELb1ELb1ELb1ELb1ELb1ELb0EEENS1_21CollectiveEpilogueFwdINS6_IJS8_SA_S9_EEENS6_IJNS7_ILi1EEESI_SI_EEESC_SE_Li256ELb1ELb1ELb0ELb0EEENS1_19SingleTileSchedulerILb1ELb0ELb1ELi128EEEEEEEEEvNT_6ParamsE --------------------------
	.section	.text._ZN7cutlass13device_kernelIN5flash19enable_sm80_to_sm89INS1_16FlashAttnFwdSm80INS1_25CollectiveMainloopFwdSm80ILi8ELi1ELb0EN4cute5tupleIJNS5_1CILi128EEENS7_ILi32EEENS7_ILi256EEEEEELi256ENS_10bfloat16_tEfNS_4arch4Sm80ELb1ELb0ELb1ELb1ELb1ELb1ELb1ELb0EEENS1_21CollectiveEpilogueFwdINS6_IJS8_SA_S9_EEENS6_IJNS7_ILi1EEESI_SI_EEESC_SE_Li256ELb1ELb1ELb0ELb0EEENS1_19SingleTileSchedulerILb1ELb0ELb1ELi128EEEEEEEEEvNT_6ParamsE,"ax",@progbits
	.align	128
.text._ZN7cutlass13device_kernelIN5flash19enable_sm80_to_sm89INS1_16FlashAttnFwdSm80INS1_25CollectiveMainloopFwdSm80ILi8ELi1ELb0EN4cute5tupleIJNS5_1CILi128EEENS7_ILi32EEENS7_ILi256EEEEEELi256ENS_10bfloat16_tEfNS_4arch4Sm80ELb1ELb0ELb1ELb1ELb1ELb1ELb1ELb0EEENS1_21CollectiveEpilogueFwdINS6_IJS8_SA_S9_EEENS6_IJNS7_ILi1EEESI_SI_EEESC_SE_Li256ELb1ELb1ELb0ELb0EEENS1_19SingleTileSchedulerILb1ELb0ELb1ELi128EEEEEEEEEvNT_6ParamsE:
        .type           _ZN7cutlass13device_kernelIN5flash19enable_sm80_to_sm89INS1_16FlashAttnFwdSm80INS1_25CollectiveMainloopFwdSm80ILi8ELi1ELb0EN4cute5tupleIJNS5_1CILi128EEENS7_ILi32EEENS7_ILi256EEEEEELi256ENS_10bfloat16_tEfNS_4arch4Sm80ELb1ELb0ELb1ELb1ELb1ELb1ELb1ELb0EEENS1_21CollectiveEpilogueFwdINS6_IJS8_SA_S9_EEENS6_IJNS7_ILi1EEESI_SI_EEESC_SE_Li256ELb1ELb1ELb0ELb0EEENS1_19SingleTileSchedulerILb1ELb0ELb1ELi128EEEEEEEEEvNT_6ParamsE,@function
        .size           _ZN7cutlass13device_kernelIN5flash19enable_sm80_to_sm89INS1_16FlashAttnFwdSm80INS1_25CollectiveMainloopFwdSm80ILi8ELi1ELb0EN4cute5tupleIJNS5_1CILi128EEENS7_ILi32EEENS7_ILi256EEEEEELi256ENS_10bfloat16_tEfNS_4arch4Sm80ELb1ELb0ELb1ELb1ELb1ELb1ELb1ELb0EEENS1_21CollectiveEpilogueFwdINS6_IJS8_SA_S9_EEENS6_IJNS7_ILi1EEESI_SI_EEESC_SE_Li256ELb1ELb1ELb0ELb0EEENS1_19SingleTileSchedulerILb1ELb0ELb1ELi128EEEEEEEEEvNT_6ParamsE,(.L_x_44 - _ZN7cutlass13device_kernelIN5flash19enable_sm80_to_sm89INS1_16FlashAttnFwdSm80INS1_25CollectiveMainloopFwdSm80ILi8ELi1ELb0EN4cute5tupleIJNS5_1CILi128EEENS7_ILi32EEENS7_ILi256EEEEEELi256ENS_10bfloat16_tEfNS_4arch4Sm80ELb1ELb0ELb1ELb1ELb1ELb1ELb1ELb0EEENS1_21CollectiveEpilogueFwdINS6_IJS8_SA_S9_EEENS6_IJNS7_ILi1EEESI_SI_EEESC_SE_Li256ELb1ELb1ELb0ELb0EEENS1_19SingleTileSchedulerILb1ELb0ELb1ELi128EEEEEEEEEvNT_6ParamsE)
        .other          _ZN7cutlass13device_kernelIN5flash19enable_sm80_to_sm89INS1_16FlashAttnFwdSm80INS1_25CollectiveMainloopFwdSm80ILi8ELi1ELb0EN4cute5tupleIJNS5_1CILi128EEENS7_ILi32EEENS7_ILi256EEEEEELi256ENS_10bfloat16_tEfNS_4arch4Sm80ELb1ELb0ELb1ELb1ELb1ELb1ELb1ELb0EEENS1_21CollectiveEpilogueFwdINS6_IJS8_SA_S9_EEENS6_IJNS7_ILi1EEESI_SI_EEESC_SE_Li256ELb1ELb1ELb0ELb0EEENS1_19SingleTileSchedulerILb1ELb0ELb1ELi128EEEEEEEEEvNT_6ParamsE,@"STO_CUDA_ENTRY STV_DEFAULT"
_ZN7cutlass13device_kernelIN5flash19enable_sm80_to_sm89INS1_16FlashAttnFwdSm80INS1_25CollectiveMainloopFwdSm80ILi8ELi1ELb0EN4cute5tupleIJNS5_1CILi128EEENS7_ILi32EEENS7_ILi256EEEEEELi256ENS_10bfloat16_tEfNS_4arch4Sm80ELb1ELb0ELb1ELb1ELb1ELb1ELb1ELb0EEENS1_21CollectiveEpilogueFwdINS6_IJS8_SA_S9_EEENS6_IJNS7_ILi1EEESI_SI_EEESC_SE_Li256ELb1ELb1ELb0ELb0EEENS1_19SingleTileSchedulerILb1ELb0ELb1ELi128EEEEEEEEEvNT_6ParamsE:
[----:B------:R-:W-:Y:S01]  /*0000*/  LDC R1, c[0x0][0x28] ;  /* 0x00000a00ff017b82 */ /* 0x000fe20000000800 */
[----:B------:R-:W-:Y:S05]  /*0010*/  EXIT ;  /* 0x000000000000794d */ /* 0x000fea0003800000 */
.L_x_8:
        /* <DEDUP_REMOVED lines=14> */
.L_x_44:


//--------------------- .text._ZN7cutlass13device_kernelIN5flash19enable_sm80_to_sm89INS1_16FlashAttnFwdSm80INS1_25CollectiveMainloopFwdSm80ILi8ELi1ELb0EN4cute5tupleIJNS5_1CILi128EEENS7_ILi96EEENS7_ILi256EEEEEELi256ENS_10bfloat16_tEfNS_4arch4Sm80ELb0ELb0ELb1ELb0ELb1ELb0ELb1ELb0EEENS1_21CollectiveEpilogueFwdINS6_IJS8_SA_S9_EEENS6_IJNS7_ILi1EEESI_SI_EEESC_SE_Li256ELb0ELb1ELb0ELb0EEENS1_19SingleTileSchedulerILb0ELb0ELb1ELi128EEEEEEEEEvNT_6ParamsE --------------------------
	.section	.text._ZN7cutlass13device_kernelIN5flash19enable_sm80_to_sm89INS1_16FlashAttnFwdSm80INS1_25CollectiveMainloopFwdSm80ILi8ELi1ELb0EN4cute5tupleIJNS5_1CILi128EEENS7_ILi96EEENS7_ILi256EEEEEELi256ENS_10bfloat16_tEfNS_4arch4Sm80ELb0ELb0ELb1ELb0ELb1ELb0ELb1ELb0EEENS1_21CollectiveEpilogueFwdINS6_IJS8_SA_S9_EEENS6_IJNS7_ILi1EEESI_SI_EEESC_SE_Li256ELb0ELb1ELb0ELb0EEENS1_19SingleTileSchedulerILb0ELb0ELb1ELi128EEEEEEEEEvNT_6ParamsE,"ax",@progbits
	.align	128
.text._ZN7cutlass13device_kernelIN5flash19enable_sm80_to_sm89INS1_16FlashAttnFwdSm80INS1_25CollectiveMainloopFwdSm80ILi8ELi1ELb0EN4cute5tupleIJNS5_1CILi128EEENS7_ILi96EEENS7_ILi256EEEEEELi256ENS_10bfloat16_tEfNS_4arch4Sm80ELb0ELb0ELb1ELb0ELb1ELb0ELb1ELb0EEENS1_21CollectiveEpilogueFwdINS6_IJS8_SA_S9_EEENS6_IJNS7_ILi1EEESI_SI_EEESC_SE_Li256ELb0ELb1ELb0ELb0EEENS1_19SingleTileSchedulerILb0ELb0ELb1ELi128EEEEEEEEEvNT_6ParamsE:
        .type           _ZN7cutlass13device_kernelIN5flash19enable_sm80_to_sm89INS1_16FlashAttnFwdSm80INS1_25CollectiveMainloopFwdSm80ILi8ELi1ELb0EN4cute5tupleIJNS5_1CILi128EEENS7_ILi96EEENS7_ILi256EEEEEELi256ENS_10bfloat16_tEfNS_4arch4Sm80ELb0ELb0ELb1ELb0ELb1ELb0ELb1ELb0EEENS1_21CollectiveEpilogueFwdINS6_IJS8_SA_S9_EEENS6_IJNS7_ILi1EEESI_SI_EEESC_SE_Li256ELb0ELb1ELb0ELb0EEENS1_19SingleTileSchedulerILb0ELb0ELb1ELi128EEEEEEEEEvNT_6ParamsE,@function
        .size           _ZN7cutlass13device_kernelIN5flash19enable_sm80_to_sm89INS1_16FlashAttnFwdSm80INS1_25CollectiveMainloopFwdSm80ILi8ELi1ELb0EN4cute5tupleIJNS5_1CILi128EEENS7_ILi96EEENS7_ILi256EEEEEELi256ENS_10bfloat16_tEfNS_4arch4Sm80ELb0ELb0ELb1ELb0ELb1ELb0ELb1ELb0EEENS1_21CollectiveEpilogueFwdINS6_IJS8_SA_S9_EEENS6_IJNS7_ILi1EEESI_SI_EEESC_SE_Li256ELb0ELb1ELb0ELb0EEENS1_19SingleTileSchedulerILb0ELb0ELb1ELi128EEEEEEEEEvNT_6ParamsE,(.L_x_45 - _ZN7cutlass13device_kernelIN5flash19enable_sm80_to_sm89INS1_16FlashAttnFwdSm80INS1_25CollectiveMainloopFwdSm80ILi8ELi1ELb0EN4cute5tupleIJNS5_1CILi128EEENS7_ILi96EEENS7_ILi256EEEEEELi256ENS_10bfloat16_tEfNS_4arch4Sm80ELb0ELb0ELb1ELb0ELb1ELb0ELb1ELb0EEENS1_21CollectiveEpilogueFwdINS6_IJS8_SA_S9_EEENS6_IJNS7_ILi1EEESI_SI_EEESC_SE_Li256ELb0ELb1ELb0ELb0EEENS1_19SingleTileSchedulerILb0ELb0ELb1ELi128EEEEEEEEEvNT_6ParamsE)
        .other          _ZN7cutlass13device_kernelIN5flash19enable_sm80_to_sm89INS1_16FlashAttnFwdSm80INS1_25CollectiveMainloopFwdSm80ILi8ELi1ELb0EN4cute5tupleIJNS5_1CILi128EEENS7_ILi96EEENS7_ILi256EEEEEELi256ENS_10bfloat16_tEfNS_4arch4Sm80ELb0ELb0ELb1ELb0ELb1ELb0ELb1ELb0EEENS1_21CollectiveEpilogueFwdINS6_IJS8_SA_S9_EEENS6_IJNS7_ILi1EEESI_SI_EEESC_SE_Li256ELb0ELb1ELb0ELb0EEENS1_19SingleTileSchedulerILb0ELb0ELb1ELi128EEEEEEEEEvNT_6ParamsE,@"STO_CUDA_ENTRY STV_DEFAULT"
_ZN7cutlass13device_kernelIN5flash19enable_sm80_to_sm89INS1_16FlashAttnFwdSm80INS1_25CollectiveMainloopFwdSm80ILi8ELi1ELb0EN4cute5tupleIJNS5_1CILi128EEENS7_ILi96EEENS7_ILi256EEEEEELi256ENS_10bfloat16_tEfNS_4arch4Sm80ELb0ELb0ELb1ELb0ELb1ELb0ELb1ELb0EEENS1_21CollectiveEpilogueFwdINS6_IJS8_SA_S9_EEENS6_IJNS7_ILi1EEESI_SI_EEESC_SE_Li256ELb0ELb1ELb0ELb0EEENS1_19SingleTileSchedulerILb0ELb0ELb1ELi128EEEEEEEEEvNT_6ParamsE:
[----:B------:R-:W-:Y:S01]  /*0000*/  LDC R1, c[0x0][0x28] ;  /* 0x00000a00ff017b82 */ /* 0x000fe20000000800 */
[----:B------:R-:W-:Y:S05]  /*0010*/  EXIT ;  /* 0x000000000000794d */ /* 0x000fea0003800000 */
.L_x_9:
        /* <DEDUP_REMOVED lines=14> */
.L_x_45:


//--------------------- .text._ZN7cutlass13device_kernelIN5flash19enable_sm80_to_sm89INS1_16FlashAttnFwdSm80INS1_25CollectiveMainloopFwdSm80ILi8ELi1ELb0EN4cute5tupleIJNS5_1CILi128EEENS7_ILi96EEENS7_ILi256EEEEEELi256ENS_10bfloat16_tEfNS_4arch4Sm80ELb0ELb0ELb1ELb1ELb1ELb0ELb1ELb0EEENS1_21CollectiveEpilogueFwdINS6_IJS8_SA_S9_EEENS6_IJNS7_ILi1EEESI_SI_EEESC_SE_Li256ELb1ELb1ELb0ELb0EEENS1_19SingleTileSchedulerILb1ELb0ELb1ELi128EEEEEEEEEvNT_6ParamsE --------------------------
	.section	.text._ZN7cutlass13device_kernelIN5flash19enable_sm80_to_sm89INS1_16FlashAttnFwdSm80INS1_25CollectiveMainloopFwdSm80ILi8ELi1ELb0EN4cute5tupleIJNS5_1CILi128EEENS7_ILi96EEENS7_ILi256EEEEEELi256ENS_10bfloat16_tEfNS_4arch4Sm80ELb0ELb0ELb1ELb1ELb1ELb0ELb1ELb0EEENS1_21CollectiveEpilogueFwdINS6_IJS8_SA_S9_EEENS6_IJNS7_ILi1EEESI_SI_EEESC_SE_Li256ELb1ELb1ELb0ELb0EEENS1_19SingleTileSchedulerILb1ELb0ELb1ELi128EEEEEEEEEvNT_6ParamsE,"ax",@progbits
	.align	128
.text._ZN7cutlass13device_kernelIN5flash19enable_sm80_to_sm89INS1_16FlashAttnFwdSm80INS1_25CollectiveMainloopFwdSm80ILi8ELi1ELb0EN4cute5tupleIJNS5_1CILi128EEENS7_ILi96EEENS7_ILi256EEEEEELi256ENS_10bfloat16_tEfNS_4arch4Sm80ELb0ELb0ELb1ELb1ELb1ELb0ELb1ELb0EEENS1_21CollectiveEpilogueFwdINS6_IJS8_SA_S9_EEENS6_IJNS7_ILi1EEESI_SI_EEESC_SE_Li256ELb1ELb1ELb0ELb0EEENS1_19SingleTileSchedulerILb1ELb0ELb1ELi128EEEEEEEEEvNT_6ParamsE:
        .type           _ZN7cutlass13device_kernelIN5flash19enable_sm80_to_sm89INS1_16FlashAttnFwdSm80INS1_25CollectiveMainloopFwdSm80ILi8ELi1ELb0EN4cute5tupleIJNS5_1CILi128EEENS7_ILi96EEENS7_ILi256EEEEEELi256ENS_10bfloat16_tEfNS_4arch4Sm80ELb0ELb0ELb1ELb1ELb1ELb0ELb1ELb0EEENS1_21CollectiveEpilogueFwdINS6_IJS8_SA_S9_EEENS6_IJNS7_ILi1EEESI_SI_EEESC_SE_Li256ELb1ELb1ELb0ELb0EEENS1_19SingleTileSchedulerILb1ELb0ELb1ELi128EEEEEEEEEvNT_6ParamsE,@function
        .size           _ZN7cutlass13device_kernelIN5flash19enable_sm80_to_sm89INS1_16FlashAttnFwdSm80INS1_25CollectiveMainloopFwdSm80ILi8ELi1ELb0EN4cute5tupleIJNS5_1CILi128EEENS7_ILi96EEENS7_ILi256EEEEEELi256ENS_10bfloat16_tEfNS_4arch4Sm80ELb0ELb0ELb1ELb1ELb1ELb0ELb1ELb0EEENS1_21CollectiveEpilogueFwdINS6_IJS8_SA_S9_EEENS6_IJNS7_ILi1EEESI_SI_EEESC_SE_Li256ELb1ELb1ELb0ELb0EEENS1_19SingleTileSchedulerILb1ELb0ELb1ELi128EEEEEEEEEvNT_6ParamsE,(.L_x_46 - _ZN7cutlass13device_kernelIN5flash19enable_sm80_to_sm89INS1_16FlashAttnFwdSm80INS1_25CollectiveMainloopFwdSm80ILi8ELi1ELb0EN4cute5tupleIJNS5_1CILi128EEENS7_ILi96EEENS7_ILi256EEEEEELi256ENS_10bfloat16_tEfNS_4arch4Sm80ELb0ELb0ELb1ELb1ELb1ELb0ELb1ELb0EEENS1_21CollectiveEpilogueFwdINS6_IJS8_SA_S9_EEENS6_IJNS7_ILi1EEESI_SI_EEESC_SE_Li256ELb1ELb1ELb0ELb0EEENS1_19SingleTileSchedulerILb1ELb0ELb1ELi128EEEEEEEEEvNT_6ParamsE)
        .other          _ZN7cutlass13device_kernelIN5flash19enable_sm80_to_sm89INS1_16FlashAttnFwdSm80INS1_25CollectiveMainloopFwdSm80ILi8ELi1ELb0EN4cute5tupleIJNS5_1CILi128EEENS7_ILi96EEENS7_ILi256EEEEEELi256ENS_10bfloat16_tEfNS_4arch4Sm80ELb0ELb0ELb1ELb1ELb1ELb0ELb1ELb0EEENS1_21CollectiveEpilogueFwdINS6_IJS8_SA_S9_EEENS6_IJNS7_ILi1EEESI_SI_EEESC_SE_Li256ELb1ELb1ELb0ELb0EEENS1_19SingleTileSchedulerILb1ELb0ELb1ELi128EEEEEEEEEvNT_6ParamsE,@"STO_CUDA_ENTRY STV_DEFAULT"
_ZN7cutlass13device_kernelIN5flash19enable_sm80_to_sm89INS1_16FlashAttnFwdSm80INS1_25CollectiveMainloopFwdSm80ILi8ELi1ELb0EN4cute5tupleIJNS5_1CILi128EEENS7_ILi96EEENS7_ILi256EEEEEELi256ENS_10bfloat16_tEfNS_4arch4Sm80ELb0ELb0ELb1ELb1ELb1ELb0ELb1ELb0EEENS1_21CollectiveEpilogueFwdINS6_IJS8_SA_S9_EEENS6_IJNS7_ILi1EEESI_SI_EEESC_SE_Li256ELb1ELb1ELb0ELb0EEENS1_19SingleTileSchedulerILb1ELb0ELb1ELi128EEEEEEEEEvNT_6ParamsE:
[----:B------:R-:W-:Y:S01]  /*0000*/  LDC R1, c[0x0][0x28] ;  /* 0x00000a00ff017b82 */ /* 0x000fe20000000800 */
[----:B------:R-:W-:Y:S05]  /*0010*/  EXIT ;  /* 0x000000000000794d */ /* 0x000fea0003800000 */
.L_x_10:
        /* <DEDUP_REMOVED lines=14> */
.L_x_46:


//--------------------- .text._ZN7cutlass13device_kernelIN5flash19enable_sm80_to_sm89INS1_16FlashAttnFwdSm80INS1_25CollectiveMainloopFwdSm80ILi8ELi1ELb0EN4cute5tupleIJNS5_1CILi128EEENS7_ILi48EEENS7_ILi256EEEEEELi256ENS_10bfloat16_tEfNS_4arch4Sm80ELb0ELb0ELb1ELb1ELb1ELb1ELb1ELb0EEENS1_21CollectiveEpilogueFwdINS6_IJS8_SA_S9_EEENS6_IJNS7_ILi1EEESI_SI_EEESC_SE_Li256ELb1ELb1ELb0ELb0EEENS1_19SingleTileSchedulerILb1ELb0ELb1ELi128EEEEEEEEEvNT_6ParamsE --------------------------
	.section	.text._ZN7cutlass13device_kernelIN5flash19enable_sm80_to_sm89INS1_16FlashAttnFwdSm80INS1_25CollectiveMainloopFwdSm80ILi8ELi1ELb0EN4cute5tupleIJNS5_1CILi128EEENS7_ILi48EEENS7_ILi256EEEEEELi256ENS_10bfloat16_tEfNS_4arch4Sm80ELb0ELb0ELb1ELb1ELb1ELb1ELb1ELb0EEENS1_21CollectiveEpilogueFwdINS6_IJS8_SA_S9_EEENS6_IJNS7_ILi1EEESI_SI_EEESC_SE_Li256ELb1ELb1ELb0ELb0EEENS1_19SingleTileSchedulerILb1ELb0ELb1ELi128EEEEEEEEEvNT_6ParamsE,"ax",@progbits
	.align	128
.text._ZN7cutlass13device_kernelIN5flash19enable_sm80_to_sm89INS1_16FlashAttnFwdSm80INS1_25CollectiveMainloopFwdSm80ILi8ELi1ELb0EN4cute5tupleIJNS5_1CILi128EEENS7_ILi48EEENS7_ILi256EEEEEELi256ENS_10bfloat16_tEfNS_4arch4Sm80ELb0ELb0ELb1ELb1ELb1ELb1ELb1ELb0EEENS1_21CollectiveEpilogueFwdINS6_IJS8_SA_S9_EEENS6_IJNS7_ILi1EEESI_SI_EEESC_SE_Li256ELb1ELb1ELb0ELb0EEENS1_19SingleTileSchedulerILb1ELb0ELb1ELi128EEEEEEEEEvNT_6ParamsE:
        .type           _ZN7cutlass13device_kernelIN5flash19enable_sm80_to_sm89INS1_16FlashAttnFwdSm80INS1_25CollectiveMainloopFwdSm80ILi8ELi1ELb0EN4cute5tupleIJNS5_1CILi128EEENS7_ILi48EEENS7_ILi256EEEEEELi256ENS_10bfloat16_tEfNS_4arch4Sm80ELb0ELb0ELb1ELb1ELb1ELb1ELb1ELb0EEENS1_21CollectiveEpilogueFwdINS6_IJS8_SA_S9_EEENS6_IJNS7_ILi1EEESI_SI_EEESC_SE_Li256ELb1ELb1ELb0ELb0EEENS1_19SingleTileSchedulerILb1ELb0ELb1ELi128EEEEEEEEEvNT_6ParamsE,@function
        .size           _ZN7cutlass13device_kernelIN5flash19enable_sm80_to_sm89INS1_16FlashAttnFwdSm80INS1_25CollectiveMainloopFwdSm80ILi8ELi1ELb0EN4cute5tupleIJNS5_1CILi128EEENS7_ILi48EEENS7_ILi256EEEEEELi256ENS_10bfloat16_tEfNS_4arch4Sm80ELb0ELb0ELb1ELb1ELb1ELb1ELb1ELb0EEENS1_21CollectiveEpilogueFwdINS6_IJS8_SA_S9_EEENS6_IJNS7_ILi1EEESI_SI_EEESC_SE_Li256ELb1ELb1ELb0ELb0EEENS1_19SingleTileSchedulerILb1ELb0ELb1ELi128EEEEEEEEEvNT_6ParamsE,(.L_x_47 - _ZN7cutlass13device_kernelIN5flash19enable_sm80_to_sm89INS1_16FlashAttnFwdSm80INS1_25CollectiveMainloopFwdSm80ILi8ELi1ELb0EN4cute5tupleIJNS5_1CILi128EEENS7_ILi48EEENS7_ILi256EEEEEELi256ENS_10bfloat16_tEfNS_4arch4Sm80ELb0ELb0ELb1ELb1ELb1ELb1ELb1ELb0EEENS1_21CollectiveEpilogueFwdINS6_IJS8_SA_S9_EEENS6_IJNS7_ILi1EEESI_SI_EEESC_SE_Li256ELb1ELb1ELb0ELb0EEENS1_19SingleTileSchedulerILb1ELb0ELb1ELi128EEEEEEEEEvNT_6ParamsE)
        .other          _ZN7cutlass13device_kernelIN5flash19enable_sm80_to_sm89INS1_16FlashAttnFwdSm80INS1_25CollectiveMainloopFwdSm80ILi8ELi1ELb0EN4cute5tupleIJNS5_1CILi128EEENS7_ILi48EEENS7_ILi256EEEEEELi256ENS_10bfloat16_tEfNS_4arch4Sm80ELb0ELb0ELb1ELb1ELb1ELb1ELb1ELb0EEENS1_21CollectiveEpilogueFwdINS6_IJS8_SA_S9_EEENS6_IJNS7_ILi1EEESI_SI_EEESC_SE_Li256ELb1ELb1ELb0ELb0EEENS1_19SingleTileSchedulerILb1ELb0ELb1ELi128EEEEEEEEEvNT_6ParamsE,@"STO_CUDA_ENTRY STV_DEFAULT"
_ZN7cutlass13device_kernelIN5flash19enable_sm80_to_sm89INS1_16FlashAttnFwdSm80INS1_25CollectiveMainloopFwdSm80ILi8ELi1ELb0EN4cute5tupleIJNS5_1CILi128EEENS7_ILi48EEENS7_ILi256EEEEEELi256ENS_10bfloat16_tEfNS_4arch4Sm80ELb0ELb0ELb1ELb1ELb1ELb1ELb1ELb0EEENS1_21CollectiveEpilogueFwdINS6_IJS8_SA_S9_EEENS6_IJNS7_ILi1EEESI_SI_EEESC_SE_Li256ELb1ELb1ELb0ELb0EEENS1_19SingleTileSchedulerILb1ELb0ELb1ELi128EEEEEEEEEvNT_6ParamsE:
[----:B------:R-:W-:Y:S01]  /*0000*/  LDC R1, c[0x0][0x28] ;  /* 0x00000a00ff017b82 */ /* 0x000fe20000000800 */
[----:B------:R-:W-:Y:S05]  /*0010*/  EXIT ;  /* 0x000000000000794d */ /* 0x000fea0003800000 */
.L_x_11:
        /* <DEDUP_REMOVED lines=14> */
.L_x_47:


//--------------------- .text._ZN7cutlass13device_kernelIN5flash19enable_sm80_to_sm89INS1_16FlashAttnFwdSm80INS1_25CollectiveMainloopFwdSm80ILi8ELi1ELb0EN4cute5tupleIJNS5_1CILi128EEENS7_ILi64EEENS7_ILi256EEEEEELi256ENS_10bfloat16_tEfNS_4arch4Sm80ELb0ELb1ELb1ELb0ELb1ELb0ELb1ELb0EEENS1_21CollectiveEpilogueFwdINS6_IJS8_SA_S9_EEENS6_IJNS7_ILi1EEESI_SI_EEESC_SE_Li256ELb0ELb1ELb0ELb0EEENS1_19SingleTileSchedulerILb0ELb0ELb1ELi128EEEEEEEEEvNT_6ParamsE --------------------------
	.section	.text._ZN7cutlass13device_kernelIN5flash19enable_sm80_to_sm89INS1_16FlashAttnFwdSm80INS1_25CollectiveMainloopFwdSm80ILi8ELi1ELb0EN4cute5tupleIJNS5_1CILi128EEENS7_ILi64EEENS7_ILi256EEEEEELi256ENS_10bfloat16_tEfNS_4arch4Sm80ELb0ELb1ELb1ELb0ELb1ELb0ELb1ELb0EEENS1_21CollectiveEpilogueFwdINS6_IJS8_SA_S9_EEENS6_IJNS7_ILi1EEESI_SI_EEESC_SE_Li256ELb0ELb1ELb0ELb0EEENS1_19SingleTileSchedulerILb0ELb0ELb1ELi128EEEEEEEEEvNT_6ParamsE,"ax",@progbits
	.align	128
.text._ZN7cutlass13device_kernelIN5flash19enable_sm80_to_sm89INS1_16FlashAttnFwdSm80INS1_25CollectiveMainloopFwdSm80ILi8ELi1ELb0EN4cute5tupleIJNS5_1CILi128EEENS7_ILi64EEENS7_ILi256EEEEEELi256ENS_10bfloat16_tEfNS_4arch4Sm80ELb0ELb1ELb1ELb0ELb1ELb0ELb1ELb0EEENS1_21CollectiveEpilogueFwdINS6_IJS8_SA_S9_EEENS6_IJNS7_ILi1EEESI_SI_EEESC_SE_Li256ELb0ELb1ELb0ELb0EEENS1_19SingleTileSchedulerILb0ELb0ELb1ELi128EEEEEEEEEvNT_6ParamsE:
        .type           _ZN7cutlass13device_kernelIN5flash19enable_sm80_to_sm89INS1_16FlashAttnFwdSm80INS1_25CollectiveMainloopFwdSm80ILi8ELi1ELb0EN4cute5tupleIJNS5_1CILi128EEENS7_ILi64EEENS7_ILi256EEEEEELi256ENS_10bfloat16_tEfNS_4arch4Sm80ELb0ELb1ELb1ELb0ELb1ELb0ELb1ELb0EEENS1_21CollectiveEpilogueFwdINS6_IJS8_SA_S9_EEENS6_IJNS7_ILi1EEESI_SI_EEESC_SE_Li256ELb0ELb1ELb0ELb0EEENS1_19SingleTileSchedulerILb0ELb0ELb1ELi128EEEEEEEEEvNT_6ParamsE,@function
        .size           _ZN7cutlass13device_kernelIN5flash19enable_sm80_to_sm89INS1_16FlashAttnFwdSm80INS1_25CollectiveMainloopFwdSm80ILi8ELi1ELb0EN4cute5tupleIJNS5_1CILi128EEENS7_ILi64EEENS7_ILi256EEEEEELi256ENS_10bfloat16_tEfNS_4arch4Sm80ELb0ELb1ELb1ELb0ELb1ELb0ELb1ELb0EEENS1_21CollectiveEpilogueFwdINS6_IJS8_SA_S9_EEENS6_IJNS7_ILi1EEESI_SI_EEESC_SE_Li256ELb0ELb1ELb0ELb0EEENS1_19SingleTileSchedulerILb0ELb0ELb1ELi128EEEEEEEEEvNT_6ParamsE,(.L_x_48 - _ZN7cutlass13device_kernelIN5flash19enable_sm80_to_sm89INS1_16FlashAttnFwdSm80INS1_25CollectiveMainloopFwdSm80ILi8ELi1ELb0EN4cute5tupleIJNS5_1CILi128EEENS7_ILi64EEENS7_ILi256EEEEEELi256ENS_10bfloat16_tEfNS_4arch4Sm80ELb0ELb1ELb1ELb0ELb1ELb0ELb1ELb0EEENS1_21CollectiveEpilogueFwdINS6_IJS8_SA_S9_EEENS6_IJNS7_ILi1EEESI_SI_EEESC_SE_Li256ELb0ELb1ELb0ELb0EEENS1_19SingleTileSchedulerILb0ELb0ELb1ELi128EEEEEEEEEvNT_6ParamsE)
        .other          _ZN7cutlass13device_kernelIN5flash19enable_sm80_to_sm89INS1_16FlashAttnFwdSm80INS1_25CollectiveMainloopFwdSm80ILi8ELi1ELb0EN4cute5tupleIJNS5_1CILi128EEENS7_ILi64EEENS7_ILi256EEEEEELi256ENS_10bfloat16_tEfNS_4arch4Sm80ELb0ELb1ELb1ELb0ELb1ELb0ELb1ELb0EEENS1_21CollectiveEpilogueFwdINS6_IJS8_SA_S9_EEENS6_IJNS7_ILi1EEESI_SI_EEESC_SE_Li256ELb0ELb1ELb0ELb0EEENS1_19SingleTileSchedulerILb0ELb0ELb1ELi128EEEEEEEEEvNT_6ParamsE,@"STO_CUDA_ENTRY STV_DEFAULT"
_ZN7cutlass13device_kernelIN5flash19enable_sm80_to_sm89INS1_16FlashAttnFwdSm80INS1_25CollectiveMainloopFwdSm80ILi8ELi1ELb0EN4cute5tupleIJNS5_1CILi128EEENS7_ILi64EEENS7_ILi256EEEEEELi256ENS_10bfloat16_tEfNS_4arch4Sm80ELb0ELb1ELb1ELb0ELb1ELb0ELb1ELb0EEENS1_21CollectiveEpilogueFwdINS6_IJS8_SA_S9_EEENS6_IJNS7_ILi1EEESI_SI_EEESC_SE_Li256ELb0ELb1ELb0ELb0EEENS1_19SingleTileSchedulerILb0ELb0ELb1ELi128EEEEEEEEEvNT_6ParamsE:
[----:B------:R-:W-:Y:S01]  /*0000*/  LDC R1, c[0x0][0x28] ;  /* 0x00000a00ff017b82 */ /* 0x000fe20000000800 */
[----:B------:R-:W-:Y:S05]  /*0010*/  EXIT ;  /* 0x000000000000794d */ /* 0x000fea0003800000 */
.L_x_12:
        /* <DEDUP_REMOVED lines=14> */
.L_x_48:


//--------------------- .text._ZN7cutlass13device_kernelIN5flash19enable_sm80_to_sm89INS1_16FlashAttnFwdSm80INS1_25CollectiveMainloopFwdSm80ILi8ELi1ELb0EN4cute5tupleIJNS5_1CILi128EEENS7_ILi64EEENS7_ILi256EEEEEELi256ENS_10bfloat16_tEfNS_4arch4Sm80ELb0ELb1ELb1ELb1ELb1ELb0ELb1ELb0EEENS1_21CollectiveEpilogueFwdINS6_IJS8_SA_S9_EEENS6_IJNS7_ILi1EEESI_SI_EEESC_SE_Li256ELb1ELb1ELb0ELb0EEENS1_19SingleTileSchedulerILb1ELb0ELb1ELi128EEEEEEEEEvNT_6ParamsE --------------------------
	.section	.text._ZN7cutlass13device_kernelIN5flash19enable_sm80_to_sm89INS1_16FlashAttnFwdSm80INS1_25CollectiveMainloopFwdSm80ILi8ELi1ELb0EN4cute5tupleIJNS5_1CILi128EEENS7_ILi64EEENS7_ILi256EEEEEELi256ENS_10bfloat16_tEfNS_4arch4Sm80ELb0ELb1ELb1ELb1ELb1ELb0ELb1ELb0EEENS1_21CollectiveEpilogueFwdINS6_IJS8_SA_S9_EEENS6_IJNS7_ILi1EEESI_SI_EEESC_SE_Li256ELb1ELb1ELb0ELb0EEENS1_19SingleTileSchedulerILb1ELb0ELb1ELi128EEEEEEEEEvNT_6ParamsE,"ax",@progbits
	.align	128
.text._ZN7cutlass13device_kernelIN5flash19enable_sm80_to_sm89INS1_16FlashAttnFwdSm80INS1_25CollectiveMainloopFwdSm80ILi8ELi1ELb0EN4cute5tupleIJNS5_1CILi128EEENS7_ILi64EEENS7_ILi256EEEEEELi256ENS_10bfloat16_tEfNS_4arch4Sm80ELb0ELb1ELb1ELb1ELb1ELb0ELb1ELb0EEENS1_21CollectiveEpilogueFwdINS6_IJS8_SA_S9_EEENS6_IJNS7_ILi1EEESI_SI_EEESC_SE_Li256ELb1ELb1ELb0ELb0EEENS1_19SingleTileSchedulerILb1ELb0ELb1ELi128EEEEEEEEEvNT_6ParamsE:
        .type           _ZN7cutlass13device_kernelIN5flash19enable_sm80_to_sm89INS1_16FlashAttnFwdSm80INS1_25CollectiveMainloopFwdSm80ILi8ELi1ELb0EN4cute5tupleIJNS5_1CILi128EEENS7_ILi64EEENS7_ILi256EEEEEELi256ENS_10bfloat16_tEfNS_4arch4Sm80ELb0ELb1ELb1ELb1ELb1ELb0ELb1ELb0EEENS1_21CollectiveEpilogueFwdINS6_IJS8_SA_S9_EEENS6_IJNS7_ILi1EEESI_SI_EEESC_SE_Li256ELb1ELb1ELb0ELb0EEENS1_19SingleTileSchedulerILb1ELb0ELb1ELi128EEEEEEEEEvNT_6ParamsE,@function
        .size           _ZN7cutlass13device_kernelIN5flash19enable_sm80_to_sm89INS1_16FlashAttnFwdSm80INS1_25CollectiveMainloopFwdSm80ILi8ELi1ELb0EN4cute5tupleIJNS5_1CILi128EEENS7_ILi64EEENS7_ILi256EEEEEELi256ENS_10bfloat16_tEfNS_4arch4Sm80ELb0ELb1ELb1ELb1ELb1ELb0ELb1ELb0EEENS1_21CollectiveEpilogueFwdINS6_IJS8_SA_S9_EEENS6_IJNS7_ILi1EEESI_SI_EEESC_SE_Li256ELb1ELb1ELb0ELb0EEENS1_19SingleTileSchedulerILb1ELb0ELb1ELi128EEEEEEEEEvNT_6ParamsE,(.L_x_49 - _ZN7cutlass13device_kernelIN5flash19enable_sm80_to_sm89INS1_16FlashAttnFwdSm80INS1_25CollectiveMainloopFwdSm80ILi8ELi1ELb0EN4cute5tupleIJNS5_1CILi128EEENS7_ILi64EEENS7_ILi256EEEEEELi256ENS_10bfloat16_tEfNS_4arch4Sm80ELb0ELb1ELb1ELb1ELb1ELb0ELb1ELb0EEENS1_21CollectiveEpilogueFwdINS6_IJS8_SA_S9_EEENS6_IJNS7_ILi1EEESI_SI_EEESC_SE_Li256ELb1ELb1ELb0ELb0EEENS1_19SingleTileSchedulerILb1ELb0ELb1ELi128EEEEEEEEEvNT_6ParamsE)
        .other          _ZN7cutlass13device_kernelIN5flash19enable_sm80_to_sm89INS1_16FlashAttnFwdSm80INS1_25CollectiveMainloopFwdSm80ILi8ELi1ELb0EN4cute5tupleIJNS5_1CILi128EEENS7_ILi64EEENS7_ILi256EEEEEELi256ENS_10bfloat16_tEfNS_4arch4Sm80ELb0ELb1ELb1ELb1ELb1ELb0ELb1ELb0EEENS1_21CollectiveEpilogueFwdINS6_IJS8_SA_S9_EEENS6_IJNS7_ILi1EEESI_SI_EEESC_SE_Li256ELb1ELb1ELb0ELb0EEENS1_19SingleTileSchedulerILb1ELb0ELb1ELi128EEEEEEEEEvNT_6ParamsE,@"STO_CUDA_ENTRY STV_DEFAULT"
_ZN7cutlass13device_kernelIN5flash19enable_sm80_to_sm89INS1_16FlashAttnFwdSm80INS1_25CollectiveMainloopFwdSm80ILi8ELi1ELb0EN4cute5tupleIJNS5_1CILi128EEENS7_ILi64EEENS7_ILi256EEEEEELi256ENS_10bfloat16_tEfNS_4arch4Sm80ELb0ELb1ELb1ELb1ELb1ELb0ELb1ELb0EEENS1_21CollectiveEpilogueFwdINS6_IJS8_SA_S9_EEENS6_IJNS7_ILi1EEESI_SI_EEESC_SE_Li256ELb1ELb1ELb0ELb0EEENS1_19SingleTileSchedulerILb1ELb0ELb1ELi128EEEEEEEEEvNT_6ParamsE:
[----:B------:R-:W-:Y:S01]  /*0000*/  LDC R1, c[0x0][0x28] ;  /* 0x00000a00ff017b82 */ /* 0x000fe20000000800 */
[----:B------:R-:W-:Y:S05]  /*0010*/  EXIT ;  /* 0x000000000000794d */ /* 0x000fea0003800000 */
.L_x_13:
        /* <DEDUP_REMOVED lines=14> */
.L_x_49:


//--------------------- .text._ZN7cutlass13device_kernelIN5flash19enable_sm80_to_sm89INS1_16FlashAttnFwdSm80INS1_25CollectiveMainloopFwdSm80ILi8ELi1ELb0EN4cute5tupleIJNS5_1CILi128EEENS7_ILi48EEENS7_ILi256EEEEEELi256ENS_10bfloat16_tEfNS_4arch4Sm80ELb0ELb1ELb1ELb1ELb1ELb1ELb1ELb0EEENS1_21CollectiveEpilogueFwdINS6_IJS8_SA_S9_EEENS6_IJNS7_ILi1EEESI_SI_EEESC_SE_Li256ELb1ELb1ELb0ELb0EEENS1_19SingleTileSchedulerILb1ELb0ELb1ELi128EEEEEEEEEvNT_6ParamsE --------------------------
	.section	.text._ZN7cutlass13device_kernelIN5flash19enable_sm80_to_sm89INS1_16FlashAttnFwdSm80INS1_25CollectiveMainloopFwdSm80ILi8ELi1ELb0EN4cute5tupleIJNS5_1CILi128EEENS7_ILi48EEENS7_ILi256EEEEEELi256ENS_10bfloat16_tEfNS_4arch4Sm80ELb0ELb1ELb1ELb1ELb1ELb1ELb1ELb0EEENS1_21CollectiveEpilogueFwdINS6_IJS8_SA_S9_EEENS6_IJNS7_ILi1EEESI_SI_EEESC_SE_Li256ELb1ELb1ELb0ELb0EEENS1_19SingleTileSchedulerILb1ELb0ELb1ELi128EEEEEEEEEvNT_6ParamsE,"ax",@progbits
	.align	128
.text._ZN7cutlass13device_kernelIN5flash19enable_sm80_to_sm89INS1_16FlashAttnFwdSm80INS1_25CollectiveMainloopFwdSm80ILi8ELi1ELb0EN4cute5tupleIJNS5_1CILi128EEENS7_ILi48EEENS7_ILi256EEEEEELi256ENS_10bfloat16_tEfNS_4arch4Sm80ELb0ELb1ELb1ELb1ELb1ELb1ELb1ELb0EEENS1_21CollectiveEpilogueFwdINS6_IJS8_SA_S9_EEENS6_IJNS7_ILi1EEESI_SI_EEESC_SE_Li256ELb1ELb1ELb0ELb0EEENS1_19SingleTileSchedulerILb1ELb0ELb1ELi128EEEEEEEEEvNT_6ParamsE:
        .type           _ZN7cutlass13device_kernelIN5flash19enable_sm80_to_sm89INS1_16FlashAttnFwdSm80INS1_25CollectiveMainloopFwdSm80ILi8ELi1ELb0EN4cute5tupleIJNS5_1CILi128EEENS7_ILi48EEENS7_ILi256EEEEEELi256ENS_10bfloat16_tEfNS_4arch4Sm80ELb0ELb1ELb1ELb1ELb1ELb1ELb1ELb0EEENS1_21CollectiveEpilogueFwdINS6_IJS8_SA_S9_EEENS6_IJNS7_ILi1EEESI_SI_EEESC_SE_Li256ELb1ELb1ELb0ELb0EEENS1_19SingleTileSchedulerILb1ELb0ELb1ELi128EEEEEEEEEvNT_6ParamsE,@function
        .size           _ZN7cutlass13device_kernelIN5flash19enable_sm80_to_sm89INS1_16FlashAttnFwdSm80INS1_25CollectiveMainloopFwdSm80ILi8ELi1ELb0EN4cute5tupleIJNS5_1CILi128EEENS7_ILi48EEENS7_ILi256EEEEEELi256ENS_10bfloat16_tEfNS_4arch4Sm80ELb0ELb1ELb1ELb1ELb1ELb1ELb1ELb0EEENS1_21CollectiveEpilogueFwdINS6_IJS8_SA_S9_EEENS6_IJNS7_ILi1EEESI_SI_EEESC_SE_Li256ELb1ELb1ELb0ELb0EEENS1_19SingleTileSchedulerILb1ELb0ELb1ELi128EEEEEEEEEvNT_6ParamsE,(.L_x_50 - _ZN7cutlass13device_kernelIN5flash19enable_sm80_to_sm89INS1_16FlashAttnFwdSm80INS1_25CollectiveMainloopFwdSm80ILi8ELi1ELb0EN4cute5tupleIJNS5_1CILi128EEENS7_ILi48EEENS7_ILi256EEEEEELi256ENS_10bfloat16_tEfNS_4arch4Sm80ELb0ELb1ELb1ELb1ELb1ELb1ELb1ELb0EEENS1_21CollectiveEpilogueFwdINS6_IJS8_SA_S9_EEENS6_IJNS7_ILi1EEESI_SI_EEESC_SE_Li256ELb1ELb1ELb0ELb0EEENS1_19SingleTileSchedulerILb1ELb0ELb1ELi128EEEEEEEEEvNT_6ParamsE)
        .other          _ZN7cutlass13device_kernelIN5flash19enable_sm80_to_sm89INS1_16FlashAttnFwdSm80INS1_25CollectiveMainloopFwdSm80ILi8ELi1ELb0EN4cute5tupleIJNS5_1CILi128EEENS7_ILi48EEENS7_ILi256EEEEEELi256ENS_10bfloat16_tEfNS_4arch4Sm80ELb0ELb1ELb1ELb1ELb1ELb1ELb1ELb0EEENS1_21CollectiveEpilogueFwdINS6_IJS8_SA_S9_EEENS6_IJNS7_ILi1EEESI_SI_EEESC_SE_Li256ELb1ELb1ELb0ELb0EEENS1_19SingleTileSchedulerILb1ELb0ELb1ELi128EEEEEEEEEvNT_6ParamsE,@"STO_CUDA_ENTRY STV_DEFAULT"
_ZN7cutlass13device_kernelIN5flash19enable_sm80_to_sm89INS1_16FlashAttnFwdSm80INS1_25CollectiveMainloopFwdSm80ILi8ELi1ELb0EN4cute5tupleIJNS5_1CILi128EEENS7_ILi48EEENS7_ILi256EEEEEELi256ENS_10bfloat16_tEfNS_4arch4Sm80ELb0ELb1ELb1ELb1ELb1ELb1ELb1ELb0EEENS1_21CollectiveEpilogueFwdINS6_IJS8_SA_S9_EEENS6_IJNS7_ILi1EEESI_SI_EEESC_SE_Li256ELb1ELb1ELb0ELb0EEENS1_19SingleTileSchedulerILb1ELb0ELb1ELi128EEEEEEEEEvNT_6ParamsE:
[----:B------:R-:W-:Y:S01]  /*0000*/  LDC R1, c[0x0][0x28] ;  /* 0x00000a00ff017b82 */ /* 0x000fe20000000800 */
[----:B------:R-:W-:Y:S05]  /*0010*/  EXIT ;  /* 0x000000000000794d */ /* 0x000fea0003800000 */
.L_x_14:
        /* <DEDUP_REMOVED lines=14> */
.L_x_50:


//--------------------- .text._ZN7cutlass13device_kernelIN5flash19enable_sm80_to_sm89INS1_16FlashAttnFwdSm80INS1_25CollectiveMainloopFwdSm80ILi8ELi1ELb0EN4cute5tupleIJNS5_1CILi128EEENS7_ILi96EEENS7_ILi256EEEEEELi256ENS_10bfloat16_tEfNS_4arch4Sm80ELb1ELb0ELb1ELb0ELb1ELb0ELb1ELb0EEENS1_21CollectiveEpilogueFwdINS6_IJS8_SA_S9_EEENS6_IJNS7_ILi1EEESI_SI_EEESC_SE_Li256ELb0ELb1ELb0ELb0EEENS1_30DynamicPersistentTileSchedulerILi256ELi256ELb0ELb1ELb0EEEEEEEEEvNT_6ParamsE --------------------------
	.section	.text._ZN7cutlass13device_kernelIN5flash19enable_sm80_to_sm89INS1_16FlashAttnFwdSm80INS1_25CollectiveMainloopFwdSm80ILi8ELi1ELb0EN4cute5tupleIJNS5_1CILi128EEENS7_ILi96EEENS7_ILi256EEEEEELi256ENS_10bfloat16_tEfNS_4arch4Sm80ELb1ELb0ELb1ELb0ELb1ELb0ELb1ELb0EEENS1_21CollectiveEpilogueFwdINS6_IJS8_SA_S9_EEENS6_IJNS7_ILi1EEESI_SI_EEESC_SE_Li256ELb0ELb1ELb0ELb0EEENS1_30DynamicPersistentTileSchedulerILi256ELi256ELb0ELb1ELb0EEEEEEEEEvNT_6ParamsE,"ax",@progbits
	.align	128
.text._ZN7cutlass13device_kernelIN5flash19enable_sm80_to_sm89INS1_16FlashAttnFwdSm80INS1_25CollectiveMainloopFwdSm80ILi8ELi1ELb0EN4cute5tupleIJNS5_1CILi128EEENS7_ILi96EEENS7_ILi256EEEEEELi256ENS_10bfloat16_tEfNS_4arch4Sm80ELb1ELb0ELb1ELb0ELb1ELb0ELb1ELb0EEENS1_21CollectiveEpilogueFwdINS6_IJS8_SA_S9_EEENS6_IJNS7_ILi1EEESI_SI_EEESC_SE_Li256ELb0ELb1ELb0ELb0EEENS1_30DynamicPersistentTileSchedulerILi256ELi256ELb0ELb1ELb0EEEEEEEEEvNT_6ParamsE:
        .type           _ZN7cutlass13device_kernelIN5flash19enable_sm80_to_sm89INS1_16FlashAttnFwdSm80INS1_25CollectiveMainloopFwdSm80ILi8ELi1ELb0EN4cute5tupleIJNS5_1CILi128EEENS7_ILi96EEENS7_ILi256EEEEEELi256ENS_10bfloat16_tEfNS_4arch4Sm80ELb1ELb0ELb1ELb0ELb1ELb0ELb1ELb0EEENS1_21CollectiveEpilogueFwdINS6_IJS8_SA_S9_EEENS6_IJNS7_ILi1EEESI_SI_EEESC_SE_Li256ELb0ELb1ELb0ELb0EEENS1_30DynamicPersistentTileSchedulerILi256ELi256ELb0ELb1ELb0EEEEEEEEEvNT_6ParamsE,@function
        .size           _ZN7cutlass13device_kernelIN5flash19enable_sm80_to_sm89INS1_16FlashAttnFwdSm80INS1_25CollectiveMainloopFwdSm80ILi8ELi1ELb0EN4cute5tupleIJNS5_1CILi128EEENS7_ILi96EEENS7_ILi256EEEEEELi256ENS_10bfloat16_tEfNS_4arch4Sm80ELb1ELb0ELb1ELb0ELb1ELb0ELb1ELb0EEENS1_21CollectiveEpilogueFwdINS6_IJS8_SA_S9_EEENS6_IJNS7_ILi1EEESI_SI_EEESC_SE_Li256ELb0ELb1ELb0ELb0EEENS1_30DynamicPersistentTileSchedulerILi256ELi256ELb0ELb1ELb0EEEEEEEEEvNT_6ParamsE,(.L_x_51 - _ZN7cutlass13device_kernelIN5flash19enable_sm80_to_sm89INS1_16FlashAttnFwdSm80INS1_25CollectiveMainloopFwdSm80ILi8ELi1ELb0EN4cute5tupleIJNS5_1CILi128EEENS7_ILi96EEENS7_ILi256EEEEEELi256ENS_10bfloat16_tEfNS_4arch4Sm80ELb1ELb0ELb1ELb0ELb1ELb0ELb1ELb0EEENS1_21CollectiveEpilogueFwdINS6_IJS8_SA_S9_EEENS6_IJNS7_ILi1EEESI_SI_EEESC_SE_Li256ELb0ELb1ELb0ELb0EEENS1_30DynamicPersistentTileSchedulerILi256ELi256ELb0ELb1ELb0EEEEEEEEEvNT_6ParamsE)
        .other          _ZN7cutlass13device_kernelIN5flash19enable_sm80_to_sm89INS1_16FlashAttnFwdSm80INS1_25CollectiveMainloopFwdSm80ILi8ELi1ELb0EN4cute5tupleIJNS5_1CILi128EEENS7_ILi96EEENS7_ILi256EEEEEELi256ENS_10bfloat16_tEfNS_4arch4Sm80ELb1ELb0ELb1ELb0ELb1ELb0ELb1ELb0EEENS1_21CollectiveEpilogueFwdINS6_IJS8_SA_S9_EEENS6_IJNS7_ILi1EEESI_SI_EEESC_SE_Li256ELb0ELb1ELb0ELb0EEENS1_30DynamicPersistentTileSchedulerILi256ELi256ELb0ELb1ELb0EEEEEEEEEvNT_6ParamsE,@"STO_CUDA_ENTRY STV_DEFAULT"
_ZN7cutlass13device_kernelIN5flash19enable_sm80_to_sm89INS1_16FlashAttnFwdSm80INS1_25CollectiveMainloopFwdSm80ILi8ELi1ELb0EN4cute5tupleIJNS5_1CILi128EEENS7_ILi96EEENS7_ILi256EEEEEELi256ENS_10bfloat16_tEfNS_4arch4Sm80ELb1ELb0ELb1ELb0ELb1ELb0ELb1ELb0EEENS1_21CollectiveEpilogueFwdINS6_IJS8_SA_S9_EEENS6_IJNS7_ILi1EEESI_SI_EEESC_SE_Li256ELb0ELb1ELb0ELb0EEENS1_30DynamicPersistentTileSchedulerILi256ELi256ELb0ELb1ELb0EEEEEEEEEvNT_6ParamsE:
[----:B------:R-:W-:Y:S01]  /*0000*/  LDC R1, c[0x0][0x28] ;  /* 0x00000a00ff017b82 */ /* 0x000fe20000000800 */
[----:B------:R-:W-:Y:S05]  /*0010*/  EXIT ;  /* 0x000000000000794d */ /* 0x000fea0003800000 */
.L_x_15:
        /* <DEDUP_REMOVED lines=14> */
.L_x_51:


//--------------------- .text._ZN7cutlass13device_kernelIN5flash19enable_sm80_to_sm89INS1_16FlashAttnFwdSm80INS1_25CollectiveMainloopFwdSm80ILi8ELi1ELb0EN4cute5tupleIJNS5_1CILi128EEENS7_ILi96EEENS7_ILi256EEEEEELi256ENS_10bfloat16_tEfNS_4arch4Sm80ELb1ELb0ELb1ELb1ELb1ELb0ELb1ELb0EEENS1_21CollectiveEpilogueFwdINS6_IJS8_SA_S9_EEENS6_IJNS7_ILi1EEESI_SI_EEESC_SE_Li256ELb1ELb1ELb0ELb0EEENS1_19SingleTileSchedulerILb1ELb0ELb1ELi128EEEEEEEEEvNT_6ParamsE --------------------------
	.section	.text._ZN7cutlass13device_kernelIN5flash19enable_sm80_to_sm89INS1_16FlashAttnFwdSm80INS1_25CollectiveMainloopFwdSm80ILi8ELi1ELb0EN4cute5tupleIJNS5_1CILi128EEENS7_ILi96EEENS7_ILi256EEEEEELi256ENS_10bfloat16_tEfNS_4arch4Sm80ELb1ELb0ELb1ELb1ELb1ELb0ELb1ELb0EEENS1_21CollectiveEpilogueFwdINS6_IJS8_SA_S9_EEENS6_IJNS7_ILi1EEESI_SI_EEESC_SE_Li256ELb1ELb1ELb0ELb0EEENS1_19SingleTileSchedulerILb1ELb0ELb1ELi128EEEEEEEEEvNT_6ParamsE,"ax",@progbits
	.align	128
.text._ZN7cutlass13device_kernelIN5flash19enable_sm80_to_sm89INS1_16FlashAttnFwdSm80INS1_25CollectiveMainloopFwdSm80ILi8ELi1ELb0EN4cute5tupleIJNS5_1CILi128EEENS7_ILi96EEENS7_ILi256EEEEEELi256ENS_10bfloat16_tEfNS_4arch4Sm80ELb1ELb0ELb1ELb1ELb1ELb0ELb1ELb0EEENS1_21CollectiveEpilogueFwdINS6_IJS8_SA_S9_EEENS6_IJNS7_ILi1EEESI_SI_EEESC_SE_Li256ELb1ELb1ELb0ELb0EEENS1_19SingleTileSchedulerILb1ELb0ELb1ELi128EEEEEEEEEvNT_6ParamsE:
        .type           _ZN7cutlass13device_kernelIN5flash19enable_sm80_to_sm89INS1_16FlashAttnFwdSm80INS1_25CollectiveMainloopFwdSm80ILi8ELi1ELb0EN4cute5tupleIJNS5_1CILi128EEENS7_ILi96EEENS7_ILi256EEEEEELi256ENS_10bfloat16_tEfNS_4arch4Sm80ELb1ELb0ELb1ELb1ELb1ELb0ELb1ELb0EEENS1_21CollectiveEpilogueFwdINS6_IJS8_SA_S9_EEENS6_IJNS7_ILi1EEESI_SI_EEESC_SE_Li256ELb1ELb1ELb0ELb0EEENS1_19SingleTileSchedulerILb1ELb0ELb1ELi128EEEEEEEEEvNT_6ParamsE,@function
        .size           _ZN7cutlass13device_kernelIN5flash19enable_sm80_to_sm89INS1_16FlashAttnFwdSm80INS1_25CollectiveMainloopFwdSm80ILi8ELi1ELb0EN4cute5tupleIJNS5_1CILi128EEENS7_ILi96EEENS7_ILi256EEEEEELi256ENS_10bfloat16_tEfNS_4arch4Sm80ELb1ELb0ELb1ELb1ELb1ELb0ELb1ELb0EEENS1_21CollectiveEpilogueFwdINS6_IJS8_SA_S9_EEENS6_IJNS7_ILi1EEESI_SI_EEESC_SE_Li256ELb1ELb1ELb0ELb0EEENS1_19SingleTileSchedulerILb1ELb0ELb1ELi128EEEEEEEEEvNT_6ParamsE,(.L_x_52 - _ZN7cutlass13device_kernelIN5flash19enable_sm80_to_sm89INS1_16FlashAttnFwdSm80INS1_25CollectiveMainloopFwdSm80ILi8ELi1ELb0EN4cute5tupleIJNS5_1CILi128EEENS7_ILi96EEENS7_ILi256EEEEEELi256ENS_10bfloat16_tEfNS_4arch4Sm80ELb1ELb0ELb1ELb1ELb1ELb0ELb1ELb0EEENS1_21CollectiveEpilogueFwdINS6_IJS8_SA_S9_EEENS6_IJNS7_ILi1EEESI_SI_EEESC_SE_Li256ELb1ELb1ELb0ELb0EEENS1_19SingleTileSchedulerILb1ELb0ELb1ELi128EEEEEEEEEvNT_6ParamsE)
        .other          _ZN7cutlass13device_kernelIN5flash19enable_sm80_to_sm89INS1_16FlashAttnFwdSm80INS1_25CollectiveMainloopFwdSm80ILi8ELi1ELb0EN4cute5tupleIJNS5_1CILi128EEENS7_ILi96EEENS7_ILi256EEEEEELi256ENS_10bfloat16_tEfNS_4arch4Sm80ELb1ELb0ELb1ELb1ELb1ELb0ELb1ELb0EEENS1_21CollectiveEpilogueFwdINS6_IJS8_SA_S9_EEENS6_IJNS7_ILi1EEESI_SI_EEESC_SE_Li256ELb1ELb1ELb0ELb0EEENS1_19SingleTileSchedulerILb1ELb0ELb1ELi128EEEEEEEEEvNT_6ParamsE,@"STO_CUDA_ENTRY STV_DEFAULT"
_ZN7cutlass13device_kernelIN5flash19enable_sm80_to_sm89INS1_16FlashAttnFwdSm80INS1_25CollectiveMainloopFwdSm80ILi8ELi1ELb0EN4cute5tupleIJNS5_1CILi128EEENS7_ILi96EEENS7_ILi256EEEEEELi256ENS_10bfloat16_tEfNS_4arch4Sm80ELb1ELb0ELb1ELb1ELb1ELb0ELb1ELb0EEENS1_21CollectiveEpilogueFwdINS6_IJS8_SA_S9_EEENS6_IJNS7_ILi1EEESI_SI_EEESC_SE_Li256ELb1ELb1ELb0ELb0EEENS1_19SingleTileSchedulerILb1ELb0ELb1ELi128EEEEEEEEEvNT_6ParamsE:
[----:B------:R-:W-:Y:S01]  /*0000*/  LDC R1, c[0x0][0x28] ;  /* 0x00000a00ff017b82 */ /* 0x000fe20000000800 */
[----:B------:R-:W-:Y:S05]  /*0010*/  EXIT ;  /* 0x000000000000794d */ /* 0x000fea0003800000 */
.L_x_16:
        /* <DEDUP_REMOVED lines=14> */
.L_x_52:


//--------------------- .text._ZN7cutlass13device_kernelIN5flash19enable_sm80_to_sm89INS1_16FlashAttnFwdSm80INS1_25CollectiveMainloopFwdSm80ILi8ELi1ELb0EN4cute5tupleIJNS5_1CILi128EEENS7_ILi48EEENS7_ILi256EEEEEELi256ENS_10bfloat16_tEfNS_4arch4Sm80ELb1ELb0ELb1ELb1ELb1ELb1ELb1ELb0EEENS1_21CollectiveEpilogueFwdINS6_IJS8_SA_S9_EEENS6_IJNS7_ILi1EEESI_SI_EEESC_SE_Li256ELb1ELb1ELb0ELb0EEENS1_19SingleTileSchedulerILb1ELb0ELb1ELi128EEEEEEEEEvNT_6ParamsE --------------------------
	.section	.text._ZN7cutlass13device_kernelIN5flash19enable_sm80_to_sm89INS1_16FlashAttnFwdSm80INS1_25CollectiveMainloopFwdSm80ILi8ELi1ELb0EN4cute5tupleIJNS5_1CILi128EEENS7_ILi48EEENS7_ILi256EEEEEELi256ENS_10bfloat16_tEfNS_4arch4Sm80ELb1ELb0ELb1ELb1ELb1ELb1ELb1ELb0EEENS1_21CollectiveEpilogueFwdINS6_IJS8_SA_S9_EEENS6_IJNS7_ILi1EEESI_SI_EEESC_SE_Li256ELb1ELb1ELb0ELb0EEENS1_19SingleTileSchedulerILb1ELb0ELb1ELi128EEEEEEEEEvNT_6ParamsE,"ax",@progbits
	.align	128
.text._ZN7cutlass13device_kernelIN5flash19enable_sm80_to_sm89INS1_16FlashAttnFwdSm80INS1_25CollectiveMainloopFwdSm80ILi8ELi1ELb0EN4cute5tupleIJNS5_1CILi128EEENS7_ILi48EEENS7_ILi256EEEEEELi256ENS_10bfloat16_tEfNS_4arch4Sm80ELb1ELb0ELb1ELb1ELb1ELb1ELb1ELb0EEENS1_21CollectiveEpilogueFwdINS6_IJS8_SA_S9_EEENS6_IJNS7_ILi1EEESI_SI_EEESC_SE_Li256ELb1ELb1ELb0ELb0EEENS1_19SingleTileSchedulerILb1ELb0ELb1ELi128EEEEEEEEEvNT_6ParamsE:
        .type           _ZN7cutlass13device_kernelIN5flash19enable_sm80_to_sm89INS1_16FlashAttnFwdSm80INS1_25CollectiveMainloopFwdSm80ILi8ELi1ELb0EN4cute5tupleIJNS5_1CILi128EEENS7_ILi48EEENS7_ILi256EEEEEELi256ENS_10bfloat16_tEfNS_4arch4Sm80ELb1ELb0ELb1ELb1ELb1ELb1ELb1ELb0EEENS1_21CollectiveEpilogueFwdINS6_IJS8_SA_S9_EEENS6_IJNS7_ILi1EEESI_SI_EEESC_SE_Li256ELb1ELb1ELb0ELb0EEENS1_19SingleTileSchedulerILb1ELb0ELb1ELi128EEEEEEEEEvNT_6ParamsE,@function
        .size           _ZN7cutlass13device_kernelIN5flash19enable_sm80_to_sm89INS1_16FlashAttnFwdSm80INS1_25CollectiveMainloopFwdSm80ILi8ELi1ELb0EN4cute5tupleIJNS5_1CILi128EEENS7_ILi48EEENS7_ILi256EEEEEELi256ENS_10bfloat16_tEfNS_4arch4Sm80ELb1ELb0ELb1ELb1ELb1ELb1ELb1ELb0EEENS1_21CollectiveEpilogueFwdINS6_IJS8_SA_S9_EEENS6_IJNS7_ILi1EEESI_SI_EEESC_SE_Li256ELb1ELb1ELb0ELb0EEENS1_19SingleTileSchedulerILb1ELb0ELb1ELi128EEEEEEEEEvNT_6ParamsE,(.L_x_53 - _ZN7cutlass13device_kernelIN5flash19enable_sm80_to_sm89INS1_16FlashAttnFwdSm80INS1_25CollectiveMainloopFwdSm80ILi8ELi1ELb0EN4cute5tupleIJNS5_1CILi128EEENS7_ILi48EEENS7_ILi256EEEEEELi256ENS_10bfloat16_tEfNS_4arch4Sm80ELb1ELb0ELb1ELb1ELb1ELb1ELb1ELb0EEENS1_21CollectiveEpilogueFwdINS6_IJS8_SA_S9_EEENS6_IJNS7_ILi1EEESI_SI_EEESC_SE_Li256ELb1ELb1ELb0ELb0EEENS1_19SingleTileSchedulerILb1ELb0ELb1ELi128EEEEEEEEEvNT_6ParamsE)
        .other          _ZN7cutlass13device_kernelIN5flash19enable_sm80_to_sm89INS1_16FlashAttnFwdSm80INS1_25CollectiveMainloopFwdSm80ILi8ELi1ELb0EN4cute5tupleIJNS5_1CILi128EEENS7_ILi48EEENS7_ILi256EEEEEELi256ENS_10bfloat16_tEfNS_4arch4Sm80ELb1ELb0ELb1ELb1ELb1ELb1ELb1ELb0EEENS1_21CollectiveEpilogueFwdINS6_IJS8_SA_S9_EEENS6_IJNS7_ILi1EEESI_SI_EEESC_SE_Li256ELb1ELb1ELb0ELb0EEENS1_19SingleTileSchedulerILb1ELb0ELb1ELi128EEEEEEEEEvNT_6ParamsE,@"STO_CUDA_ENTRY STV_DEFAULT"
_ZN7cutlass13device_kernelIN5flash19enable_sm80_to_sm89INS1_16FlashAttnFwdSm80INS1_25CollectiveMainloopFwdSm80ILi8ELi1ELb0EN4cute5tupleIJNS5_1CILi128EEENS7_ILi48EEENS7_ILi256EEEEEELi256ENS_10bfloat16_tEfNS_4arch4Sm80ELb1ELb0ELb1ELb1ELb1ELb1ELb1ELb0EEENS1_21CollectiveEpilogueFwdINS6_IJS8_SA_S9_EEENS6_IJNS7_ILi1EEESI_SI_EEESC_SE_Li256ELb1ELb1ELb0ELb0EEENS1_19SingleTileSchedulerILb1ELb0ELb1ELi128EEEEEEEEEvNT_6ParamsE:
[----:B------:R-:W-:Y:S01]  /*0000*/  LDC R1, c[0x0][0x28] ;  /* 0x00000a00ff017b82 */ /* 0x000fe20000000800 */
[----:B------:R-:W-:Y:S05]  /*0010*/  EXIT ;  /* 0x000000000000794d */ /* 0x000fea0003800000 */
.L_x_17:
        /* <DEDUP_REMOVED lines=14> */
.L_x_53:


//--------------------- .text._ZN7cutlass13device_kernelIN5flash19enable_sm80_to_sm89INS1_16FlashAttnFwdSm80INS1_25CollectiveMainloopFwdSm80ILi8ELi1ELb1EN4cute5tupleIJNS5_1CILi128EEENS7_ILi64EEENS7_ILi256EEEEEELi256ENS_10bfloat16_tEfNS_4arch4Sm80ELb0ELb0ELb0ELb0ELb1ELb0ELb1ELb0EEENS1_21CollectiveEpilogueFwdINS6_IJS8_SA_S9_EEENS6_IJNS7_ILi1EEESI_SI_EEESC_SE_Li256ELb0ELb1ELb0ELb0EEENS1_19SingleTileSchedulerILb0ELb0ELb1ELi128EEEEEEEEEvNT_6ParamsE --------------------------
	.section	.text._ZN7cutlass13device_kernelIN5flash19enable_sm80_to_sm89INS1_16FlashAttnFwdSm80INS1_25CollectiveMainloopFwdSm80ILi8ELi1ELb1EN4cute5tupleIJNS5_1CILi128EEENS7_ILi64EEENS7_ILi256EEEEEELi256ENS_10bfloat16_tEfNS_4arch4Sm80ELb0ELb0ELb0ELb0ELb1ELb0ELb1ELb0EEENS1_21CollectiveEpilogueFwdINS6_IJS8_SA_S9_EEENS6_IJNS7_ILi1EEESI_SI_EEESC_SE_Li256ELb0ELb1ELb0ELb0EEENS1_19SingleTileSchedulerILb0ELb0ELb1ELi128EEEEEEEEEvNT_6ParamsE,"ax",@progbits
	.align	128
.text._ZN7cutlass13device_kernelIN5flash19enable_sm80_to_sm89INS1_16FlashAttnFwdSm80INS1_25CollectiveMainloopFwdSm80ILi8ELi1ELb1EN4cute5tupleIJNS5_1CILi128EEENS7_ILi64EEENS7_ILi256EEEEEELi256ENS_10bfloat16_tEfNS_4arch4Sm80ELb0ELb0ELb0ELb0ELb1ELb0ELb1ELb0EEENS1_21CollectiveEpilogueFwdINS6_IJS8_SA_S9_EEENS6_IJNS7_ILi1EEESI_SI_EEESC_SE_Li256ELb0ELb1ELb0ELb0EEENS1_19SingleTileSchedulerILb0ELb0ELb1ELi128EEEEEEEEEvNT_6ParamsE:
        .type           _ZN7cutlass13device_kernelIN5flash19enable_sm80_to_sm89INS1_16FlashAttnFwdSm80INS1_25CollectiveMainloopFwdSm80ILi8ELi1ELb1EN4cute5tupleIJNS5_1CILi128EEENS7_ILi64EEENS7_ILi256EEEEEELi256ENS_10bfloat16_tEfNS_4arch4Sm80ELb0ELb0ELb0ELb0ELb1ELb0ELb1ELb0EEENS1_21CollectiveEpilogueFwdINS6_IJS8_SA_S9_EEENS6_IJNS7_ILi1EEESI_SI_EEESC_SE_Li256ELb0ELb1ELb0ELb0EEENS1_19SingleTileSchedulerILb0ELb0ELb1ELi128EEEEEEEEEvNT_6ParamsE,@function
        .size           _ZN7cutlass13device_kernelIN5flash19enable_sm80_to_sm89INS1_16FlashAttnFwdSm80INS1_25CollectiveMainloopFwdSm80ILi8ELi1ELb1EN4cute5tupleIJNS5_1CILi128EEENS7_ILi64EEENS7_ILi256EEEEEELi256ENS_10bfloat16_tEfNS_4arch4Sm80ELb0ELb0ELb0ELb0ELb1ELb0ELb1ELb0EEENS1_21CollectiveEpilogueFwdINS6_IJS8_SA_S9_EEENS6_IJNS7_ILi1EEESI_SI_EEESC_SE_Li256ELb0ELb1ELb0ELb0EEENS1_19SingleTileSchedulerILb0ELb0ELb1ELi128EEEEEEEEEvNT_6ParamsE,(.L_x_54 - _ZN7cutlass13device_kernelIN5flash19enable_sm80_to_sm89INS1_16FlashAttnFwdSm80INS1_25CollectiveMainloopFwdSm80ILi8ELi1ELb1EN4cute5tupleIJNS5_1CILi128EEENS7_ILi64EEENS7_ILi256EEEEEELi256ENS_10bfloat16_tEfNS_4arch4Sm80ELb0ELb0ELb0ELb0ELb1ELb0ELb1ELb0EEENS1_21CollectiveEpilogueFwdINS6_IJS8_SA_S9_EEENS6_IJNS7_ILi1EEESI_SI_EEESC_SE_Li256ELb0ELb1ELb0ELb0EEENS1_19SingleTileSchedulerILb0ELb0ELb1ELi128EEEEEEEEEvNT_6ParamsE)
        .other          _ZN7cutlass13device_kernelIN5flash19enable_sm80_to_sm89INS1_16FlashAttnFwdSm80INS1_25CollectiveMainloopFwdSm80ILi8ELi1ELb1EN4cute5tupleIJNS5_1CILi128EEENS7_ILi64EEENS7_ILi256EEEEEELi256ENS_10bfloat16_tEfNS_4arch4Sm80ELb0ELb0ELb0ELb0ELb1ELb0ELb1ELb0EEENS1_21CollectiveEpilogueFwdINS6_IJS8_SA_S9_EEENS6_IJNS7_ILi1EEESI_SI_EEESC_SE_Li256ELb0ELb1ELb0ELb0EEENS1_19SingleTileSchedulerILb0ELb0ELb1ELi128EEEEEEEEEvNT_6ParamsE,@"STO_CUDA_ENTRY STV_DEFAULT"
_ZN7cutlass13device_kernelIN5flash19enable_sm80_to_sm89INS1_16FlashAttnFwdSm80INS1_25CollectiveMainloopFwdSm80ILi8ELi1ELb1EN4cute5tupleIJNS5_1CILi128EEENS7_ILi64EEENS7_ILi256EEEEEELi256ENS_10bfloat16_tEfNS_4arch4Sm80ELb0ELb0ELb0ELb0ELb1ELb0ELb1ELb0EEENS1_21CollectiveEpilogueFwdINS6_IJS8_SA_S9_EEENS6_IJNS7_ILi1EEESI_SI_EEESC_SE_Li256ELb0ELb1ELb0ELb0EEENS1_19SingleTileSchedulerILb0ELb0ELb1ELi128EEEEEEEEEvNT_6ParamsE:
[----:B------:R-:W-:Y:S01]  /*0000*/  LDC R1, c[0x0][0x28] ;  /* 0x00000a00ff017b82 */ /* 0x000fe20000000800 */
[----:B------:R-:W-:Y:S05]  /*0010*/  EXIT ;  /* 0x000000000000794d */ /* 0x000fea0003800000 */
.L_x_18:
        /* <DEDUP_REMOVED lines=14> */
.L_x_54:


//--------------------- .text._ZN7cutlass13device_kernelIN5flash19enable_sm80_to_sm89INS1_16FlashAttnFwdSm80INS1_25CollectiveMainloopFwdSm80ILi8ELi1ELb1EN4cute5tupleIJNS5_1CILi128EEENS7_ILi64EEENS7_ILi256EEEEEELi256ENS_10bfloat16_tEfNS_4arch4Sm80ELb0ELb0ELb0ELb1ELb1ELb0ELb1ELb0EEENS1_21CollectiveEpilogueFwdINS6_IJS8_SA_S9_EEENS6_IJNS7_ILi1EEESI_SI_EEESC_SE_Li256ELb1ELb1ELb0ELb0EEENS1_19SingleTileSchedulerILb1ELb0ELb1ELi128EEEEEEEEEvNT_6ParamsE --------------------------
	.section	.text._ZN7cutlass13device_kernelIN5flash19enable_sm80_to_sm89INS1_16FlashAttnFwdSm80INS1_25CollectiveMainloopFwdSm80ILi8ELi1ELb1EN4cute5tupleIJNS5_1CILi128EEENS7_ILi64EEENS7_ILi256EEEEEELi256ENS_10bfloat16_tEfNS_4arch4Sm80ELb0ELb0ELb0ELb1ELb1ELb0ELb1ELb0EEENS1_21CollectiveEpilogueFwdINS6_IJS8_SA_S9_EEENS6_IJNS7_ILi1EEESI_SI_EEESC_SE_Li256ELb1ELb1ELb0ELb0EEENS1_19SingleTileSchedulerILb1ELb0ELb1ELi128EEEEEEEEEvNT_6ParamsE,"ax",@progbits
	.align	128
.text._ZN7cutlass13device_kernelIN5flash19enable_sm80_to_sm89INS1_16FlashAttnFwdSm80INS1_25CollectiveMainloopFwdSm80ILi8ELi1ELb1EN4cute5tupleIJNS5_1CILi128EEENS7_ILi64EEENS7_ILi256EEEEEELi256ENS_10bfloat16_tEfNS_4arch4Sm80ELb0ELb0ELb0ELb1ELb1ELb0ELb1ELb0EEENS1_21CollectiveEpilogueFwdINS6_IJS8_SA_S9_EEENS6_IJNS7_ILi1EEESI_SI_EEESC_SE_Li256ELb1ELb1ELb0ELb0EEENS1_19SingleTileSchedulerILb1ELb0ELb1ELi128EEEEEEEEEvNT_6ParamsE:
        .type           _ZN7cutlass13device_kernelIN5flash19enable_sm80_to_sm89INS1_16FlashAttnFwdSm80INS1_25CollectiveMainloopFwdSm80ILi8ELi1ELb1EN4cute5tupleIJNS5_1CILi128EEENS7_ILi64EEENS7_ILi256EEEEEELi256ENS_10bfloat16_tEfNS_4arch4Sm80ELb0ELb0ELb0ELb1ELb1ELb0ELb1ELb0EEENS1_21CollectiveEpilogueFwdINS6_IJS8_SA_S9_EEENS6_IJNS7_ILi1EEESI_SI_EEESC_SE_Li256ELb1ELb1ELb0ELb0EEENS1_19SingleTileSchedulerILb1ELb0ELb1ELi128EEEEEEEEEvNT_6ParamsE,@function
        .size           _ZN7cutlass13device_kernelIN5flash19enable_sm80_to_sm89INS1_16FlashAttnFwdSm80INS1_25CollectiveMainloopFwdSm80ILi8ELi1ELb1EN4cute5tupleIJNS5_1CILi128EEENS7_ILi64EEENS7_ILi256EEEEEELi256ENS_10bfloat16_tEfNS_4arch4Sm80ELb0ELb0ELb0ELb1ELb1ELb0ELb1ELb0EEENS1_21CollectiveEpilogueFwdINS6_IJS8_SA_S9_EEENS6_IJNS7_ILi1EEESI_SI_EEESC_SE_Li256ELb1ELb1ELb0ELb0EEENS1_19SingleTileSchedulerILb1ELb0ELb1ELi128EEEEEEEEEvNT_6ParamsE,(.L_x_55 - _ZN7cutlass13device_kernelIN5flash19enable_sm80_to_sm89INS1_16FlashAttnFwdSm80INS1_25CollectiveMainloopFwdSm80ILi8ELi1ELb1EN4cute5tupleIJNS5_1CILi128EEENS7_ILi64EEENS7_ILi256EEEEEELi256ENS_10bfloat16_tEfNS_4arch4Sm80ELb0ELb0ELb0ELb1ELb1ELb0ELb1ELb0EEENS1_21CollectiveEpilogueFwdINS6_IJS8_SA_S9_EEENS6_IJNS7_ILi1EEESI_SI_EEESC_SE_Li256ELb1ELb1ELb0ELb0EEENS1_19SingleTileSchedulerILb1ELb0ELb1ELi128EEEEEEEEEvNT_6ParamsE)
        .other          _ZN7cutlass13device_kernelIN5flash19enable_sm80_to_sm89INS1_16FlashAttnFwdSm80INS1_25CollectiveMainloopFwdSm80ILi8ELi1ELb1EN4cute5tupleIJNS5_1CILi128EEENS7_ILi64EEENS7_ILi256EEEEEELi256ENS_10bfloat16_tEfNS_4arch4Sm80ELb0ELb0ELb0ELb1ELb1ELb0ELb1ELb0EEENS1_21CollectiveEpilogueFwdINS6_IJS8_SA_S9_EEENS6_IJNS7_ILi1EEESI_SI_EEESC_SE_Li256ELb1ELb1ELb0ELb0EEENS1_19SingleTileSchedulerILb1ELb0ELb1ELi128EEEEEEEEEvNT_6ParamsE,@"STO_CUDA_ENTRY STV_DEFAULT"
_ZN7cutlass13device_kernelIN5flash19enable_sm80_to_sm89INS1_16FlashAttnFwdSm80INS1_25CollectiveMainloopFwdSm80ILi8ELi1ELb1EN4cute5tupleIJNS5_1CILi128EEENS7_ILi64EEENS7_ILi256EEEEEELi256ENS_10bfloat16_tEfNS_4arch4Sm80ELb0ELb0ELb0ELb1ELb1ELb0ELb1ELb0EEENS1_21CollectiveEpilogueFwdINS6_IJS8_SA_S9_EEENS6_IJNS7_ILi1EEESI_SI_EEESC_SE_Li256ELb1ELb1ELb0ELb0EEENS1_19SingleTileSchedulerILb1ELb0ELb1ELi128EEEEEEEEEvNT_6ParamsE:
[----:B------:R-:W-:Y:S01]  /*0000*/  LDC R1, c[0x0][0x28] ;  /* 0x00000a00ff017b82 */ /* 0x000fe20000000800 */
[----:B------:R-:W-:Y:S05]  /*0010*/  EXIT ;  /* 0x000000000000794d */ /* 0x000fea0003800000 */
.L_x_19:
        /* <DEDUP_REMOVED lines=14> */
.L_x_55:


//--------------------- .text._ZN7cutlass13device_kernelIN5flash19enable_sm80_to_sm89INS1_16FlashAttnFwdSm80INS1_25CollectiveMainloopFwdSm80ILi8ELi1ELb0EN4cute5tupleIJNS5_1CILi128EEENS7_ILi32EEENS7_ILi256EEEEEELi256ENS_10bfloat16_tEfNS_4arch4Sm80ELb0ELb0ELb0ELb1ELb1ELb1ELb1ELb0EEENS1_21CollectiveEpilogueFwdINS6_IJS8_SA_S9_EEENS6_IJNS7_ILi1EEESI_SI_EEESC_SE_Li256ELb1ELb1ELb0ELb0EEENS1_19SingleTileSchedulerILb1ELb0ELb1ELi128EEEEEEEEEvNT_6ParamsE --------------------------
	.section	.text._ZN7cutlass13device_kernelIN5flash19enable_sm80_to_sm89INS1_16FlashAttnFwdSm80INS1_25CollectiveMainloopFwdSm80ILi8ELi1ELb0EN4cute5tupleIJNS5_1CILi128EEENS7_ILi32EEENS7_ILi256EEEEEELi256ENS_10bfloat16_tEfNS_4arch4Sm80ELb0ELb0ELb0ELb1ELb1ELb1ELb1ELb0EEENS1_21CollectiveEpilogueFwdINS6_IJS8_SA_S9_EEENS6_IJNS7_ILi1EEESI_SI_EEESC_SE_Li256ELb1ELb1ELb0ELb0EEENS1_19SingleTileSchedulerILb1ELb0ELb1ELi128EEEEEEEEEvNT_6ParamsE,"ax",@progbits
	.align	128
.text._ZN7cutlass13device_kernelIN5flash19enable_sm80_to_sm89INS1_16FlashAttnFwdSm80INS1_25CollectiveMainloopFwdSm80ILi8ELi1ELb0EN4cute5tupleIJNS5_1CILi128EEENS7_ILi32EEENS7_ILi256EEEEEELi256ENS_10bfloat16_tEfNS_4arch4Sm80ELb0ELb0ELb0ELb1ELb1ELb1ELb1ELb0EEENS1_21CollectiveEpilogueFwdINS6_IJS8_SA_S9_EEENS6_IJNS7_ILi1EEESI_SI_EEESC_SE_Li256ELb1ELb1ELb0ELb0EEENS1_19SingleTileSchedulerILb1ELb0ELb1ELi128EEEEEEEEEvNT_6ParamsE:
        .type           _ZN7cutlass13device_kernelIN5flash19enable_sm80_to_sm89INS1_16FlashAttnFwdSm80INS1_25CollectiveMainloopFwdSm80ILi8ELi1ELb0EN4cute5tupleIJNS5_1CILi128EEENS7_ILi32EEENS7_ILi256EEEEEELi256ENS_10bfloat16_tEfNS_4arch4Sm80ELb0ELb0ELb0ELb1ELb1ELb1ELb1ELb0EEENS1_21CollectiveEpilogueFwdINS6_IJS8_SA_S9_EEENS6_IJNS7_ILi1EEESI_SI_EEESC_SE_Li256ELb1ELb1ELb0ELb0EEENS1_19SingleTileSchedulerILb1ELb0ELb1ELi128EEEEEEEEEvNT_6ParamsE,@function
        .size           _ZN7cutlass13device_kernelIN5flash19enable_sm80_to_sm89INS1_16FlashAttnFwdSm80INS1_25CollectiveMainloopFwdSm80ILi8ELi1ELb0EN4cute5tupleIJNS5_1CILi128EEENS7_ILi32EEENS7_ILi256EEEEEELi256ENS_10bfloat16_tEfNS_4arch4Sm80ELb0ELb0ELb0ELb1ELb1ELb1ELb1ELb0EEENS1_21CollectiveEpilogueFwdINS6_IJS8_SA_S9_EEENS6_IJNS7_ILi1EEESI_SI_EEESC_SE_Li256ELb1ELb1ELb0ELb0EEENS1_19SingleTileSchedulerILb1ELb0ELb1ELi128EEEEEEEEEvNT_6ParamsE,(.L_x_56 - _ZN7cutlass13device_kernelIN5flash19enable_sm80_to_sm89INS1_16FlashAttnFwdSm80INS1_25CollectiveMainloopFwdSm80ILi8ELi1ELb0EN4cute5tupleIJNS5_1CILi128EEENS7_ILi32EEENS7_ILi256EEEEEELi256ENS_10bfloat16_tEfNS_4arch4Sm80ELb0ELb0ELb0ELb1ELb1ELb1ELb1ELb0EEENS1_21CollectiveEpilogueFwdINS6_IJS8_SA_S9_EEENS6_IJNS7_ILi1EEESI_SI_EEESC_SE_Li256ELb1ELb1ELb0ELb0EEENS1_19SingleTileSchedulerILb1ELb0ELb1ELi128EEEEEEEEEvNT_6ParamsE)
        .other          _ZN7cutlass13device_kernelIN5flash19enable_sm80_to_sm89INS1_16FlashAttnFwdSm80INS1_25CollectiveMainloopFwdSm80ILi8ELi1ELb0EN4cute5tupleIJNS5_1CILi128EEENS7_ILi32EEENS7_ILi256EEEEEELi256ENS_10bfloat16_tEfNS_4arch4Sm80ELb0ELb0ELb0ELb1ELb1ELb1ELb1ELb0EEENS1_21CollectiveEpilogueFwdINS6_IJS8_SA_S9_EEENS6_IJNS7_ILi1EEESI_SI_EEESC_SE_Li256ELb1ELb1ELb0ELb0EEENS1_19SingleTileSchedulerILb1ELb0ELb1ELi128EEEEEEEEEvNT_6ParamsE,@"STO_CUDA_ENTRY STV_DEFAULT"
_ZN7cutlass13device_kernelIN5flash19enable_sm80_to_sm89INS1_16FlashAttnFwdSm80INS1_25CollectiveMainloopFwdSm80ILi8ELi1ELb0EN4cute5tupleIJNS5_1CILi128EEENS7_ILi32EEENS7_ILi256EEEEEELi256ENS_10bfloat16_tEfNS_4arch4Sm80ELb0ELb0ELb0ELb1ELb1ELb1ELb1ELb0EEENS1_21CollectiveEpilogueFwdINS6_IJS8_SA_S9_EEENS6_IJNS7_ILi1EEESI_SI_EEESC_SE_Li256ELb1ELb1ELb0ELb0EEENS1_19SingleTileSchedulerILb1ELb0ELb1ELi128EEEEEEEEEvNT_6ParamsE:
[----:B------:R-:W-:Y:S01]  /*0000*/  LDC R1, c[0x0][0x28] ;  /* 0x00000a00ff017b82 */ /* 0x000fe20000000800 */
[----:B------:R-:W-:Y:S05]  /*0010*/  EXIT ;  /* 0x000000000000794d */ /* 0x000fea0003800000 */
.L_x_20:
        /* <DEDUP_REMOVED lines=14> */
.L_x_56:


//--------------------- .text._ZN7cutlass13device_kernelIN5flash19enable_sm80_to_sm89INS1_16FlashAttnFwdSm80INS1_25CollectiveMainloopFwdSm80ILi8ELi1ELb1EN4cute5tupleIJNS5_1CILi128EEENS7_ILi48EEENS7_ILi256EEEEEELi256ENS_10bfloat16_tEfNS_4arch4Sm80ELb0ELb1ELb0ELb0ELb1ELb0ELb1ELb0EEENS1_21CollectiveEpilogueFwdINS6_IJS8_SA_S9_EEENS6_IJNS7_ILi1EEESI_SI_EEESC_SE_Li256ELb0ELb1ELb0ELb0EEENS1_19SingleTileSchedulerILb0ELb0ELb1ELi128EEEEEEEEEvNT_6ParamsE --------------------------
	.section	.text._ZN7cutlass13device_kernelIN5flash19enable_sm80_to_sm89INS1_16FlashAttnFwdSm80INS1_25CollectiveMainloopFwdSm80ILi8ELi1ELb1EN4cute5tupleIJNS5_1CILi128EEENS7_ILi48EEENS7_ILi256EEEEEELi256ENS_10bfloat16_tEfNS_4arch4Sm80ELb0ELb1ELb0ELb0ELb1ELb0ELb1ELb0EEENS1_21CollectiveEpilogueFwdINS6_IJS8_SA_S9_EEENS6_IJNS7_ILi1EEESI_SI_EEESC_SE_Li256ELb0ELb1ELb0ELb0EEENS1_19SingleTileSchedulerILb0ELb0ELb1ELi128EEEEEEEEEvNT_6ParamsE,"ax",@progbits
	.align	128
.text._ZN7cutlass13device_kernelIN5flash19enable_sm80_to_sm89INS1_16FlashAttnFwdSm80INS1_25CollectiveMainloopFwdSm80ILi8ELi1ELb1EN4cute5tupleIJNS5_1CILi128EEENS7_ILi48EEENS7_ILi256EEEEEELi256ENS_10bfloat16_tEfNS_4arch4Sm80ELb0ELb1ELb0ELb0ELb1ELb0ELb1ELb0EEENS1_21CollectiveEpilogueFwdINS6_IJS8_SA_S9_EEENS6_IJNS7_ILi1EEESI_SI_EEESC_SE_Li256ELb0ELb1ELb0ELb0EEENS1_19SingleTileSchedulerILb0ELb0ELb1ELi128EEEEEEEEEvNT_6ParamsE:
        .type           _ZN7cutlass13device_kernelIN5flash19enable_sm80_to_sm89INS1_16FlashAttnFwdSm80INS1_25CollectiveMainloopFwdSm80ILi8ELi1ELb1EN4cute5tupleIJNS5_1CILi128EEENS7_ILi48EEENS7_ILi256EEEEEELi256ENS_10bfloat16_tEfNS_4arch4Sm80ELb0ELb1ELb0ELb0ELb1ELb0ELb1ELb0EEENS1_21CollectiveEpilogueFwdINS6_IJS8_SA_S9_EEENS6_IJNS7_ILi1EEESI_SI_EEESC_SE_Li256ELb0ELb1ELb0ELb0EEENS1_19SingleTileSchedulerILb0ELb0ELb1ELi128EEEEEEEEEvNT_6ParamsE,@function
        .size           _ZN7cutlass13device_kernelIN5flash19enable_sm80_to_sm89INS1_16FlashAttnFwdSm80INS1_25CollectiveMainloopFwdSm80ILi8ELi1ELb1EN4cute5tupleIJNS5_1CILi128EEENS7_ILi48EEENS7_ILi256EEEEEELi256ENS_10bfloat16_tEfNS_4arch4Sm80ELb0ELb1ELb0ELb0ELb1ELb0ELb1ELb0EEENS1_21CollectiveEpilogueFwdINS6_IJS8_SA_S9_EEENS6_IJNS7_ILi1EEESI_SI_EEESC_SE_Li256ELb0ELb1ELb0ELb0EEENS1_19SingleTileSchedulerILb0ELb0ELb1ELi128EEEEEEEEEvNT_6ParamsE,(.L_x_57 - _ZN7cutlass13device_kernelIN5flash19enable_sm80_to_sm89INS1_16FlashAttnFwdSm80INS1_25CollectiveMainloopFwdSm80ILi8ELi1ELb1EN4cute5tupleIJNS5_1CILi128EEENS7_ILi48EEENS7_ILi256EEEEEELi256ENS_10bfloat16_tEfNS_4arch4Sm80ELb0ELb1ELb0ELb0ELb1ELb0ELb1ELb0EEENS1_21CollectiveEpilogueFwdINS6_IJS8_SA_S9_EEENS6_IJNS7_ILi1EEESI_SI_EEESC_SE_Li256ELb0ELb1ELb0ELb0EEENS1_19SingleTileSchedulerILb0ELb0ELb1ELi128EEEEEEEEEvNT_6ParamsE)
        .other          _ZN7cutlass13device_kernelIN5flash19enable_sm80_to_sm89INS1_16FlashAttnFwdSm80INS1_25CollectiveMainloopFwdSm80ILi8ELi1ELb1EN4cute5tupleIJNS5_1CILi128EEENS7_ILi48EEENS7_ILi256EEEEEELi256ENS_10bfloat16_tEfNS_4arch4Sm80ELb0ELb1ELb0ELb0ELb1ELb0ELb1ELb0EEENS1_21CollectiveEpilogueFwdINS6_IJS8_SA_S9_EEENS6_IJNS7_ILi1EEESI_SI_EEESC_SE_Li256ELb0ELb1ELb0ELb0EEENS1_19SingleTileSchedulerILb0ELb0ELb1ELi128EEEEEEEEEvNT_6ParamsE,@"STO_CUDA_ENTRY STV_DEFAULT"
_ZN7cutlass13device_kernelIN5flash19enable_sm80_to_sm89INS1_16FlashAttnFwdSm80INS1_25CollectiveMainloopFwdSm80ILi8ELi1ELb1EN4cute5tupleIJNS5_1CILi128EEENS7_ILi48EEENS7_ILi256EEEEEELi256ENS_10bfloat16_tEfNS_4arch4Sm80ELb0ELb1ELb0ELb0ELb1ELb0ELb1ELb0EEENS1_21CollectiveEpilogueFwdINS6_IJS8_SA_S9_EEENS6_IJNS7_ILi1EEESI_SI_EEESC_SE_Li256ELb0ELb1ELb0ELb0EEENS1_19SingleTileSchedulerILb0ELb0ELb1ELi128EEEEEEEEEvNT_6ParamsE:
[----:B------:R-:W-:Y:S01]  /*0000*/  LDC R1, c[0x0][0x28] ;  /* 0x00000a00ff017b82 */ /* 0x000fe20000000800 */
[----:B------:R-:W-:Y:S05]  /*0010*/  EXIT ;  /* 0x000000000000794d */ /* 0x000fea0003800000 */
.L_x_21:
        /* <DEDUP_REMOVED lines=14> */
.L_x_57:


//--------------------- .text._ZN7cutlass13device_kernelIN5flash19enable_sm80_to_sm89INS1_16FlashAttnFwdSm80INS1_25CollectiveMainloopFwdSm80ILi8ELi1ELb1EN4cute5tupleIJNS5_1CILi128EEENS7_ILi48EEENS7_ILi256EEEEEELi256ENS_10bfloat16_tEfNS_4arch4Sm80ELb0ELb1ELb0ELb1ELb1ELb0ELb1ELb0EEENS1_21CollectiveEpilogueFwdINS6_IJS8_SA_S9_EEENS6_IJNS7_ILi1EEESI_SI_EEESC_SE_Li256ELb1ELb1ELb0ELb0EEENS1_19SingleTileSchedulerILb1ELb0ELb1ELi128EEEEEEEEEvNT_6ParamsE --------------------------
	.section	.text._ZN7cutlass13device_kernelIN5flash19enable_sm80_to_sm89INS1_16FlashAttnFwdSm80INS1_25CollectiveMainloopFwdSm80ILi8ELi1ELb1EN4cute5tupleIJNS5_1CILi128EEENS7_ILi48EEENS7_ILi256EEEEEELi256ENS_10bfloat16_tEfNS_4arch4Sm80ELb0ELb1ELb0ELb1ELb1ELb0ELb1ELb0EEENS1_21CollectiveEpilogueFwdINS6_IJS8_SA_S9_EEENS6_IJNS7_ILi1EEESI_SI_EEESC_SE_Li256ELb1ELb1ELb0ELb0EEENS1_19SingleTileSchedulerILb1ELb0ELb1ELi128EEEEEEEEEvNT_6ParamsE,"ax",@progbits
	.align	128
.text._ZN7cutlass13device_kernelIN5flash19enable_sm80_to_sm89INS1_16FlashAttnFwdSm80INS1_25CollectiveMainloopFwdSm80ILi8ELi1ELb1EN4cute5tupleIJNS5_1CILi128EEENS7_ILi48EEENS7_ILi256EEEEEELi256ENS_10bfloat16_tEfNS_4arch4Sm80ELb0ELb1ELb0ELb1ELb1ELb0ELb1ELb0EEENS1_21CollectiveEpilogueFwdINS6_IJS8_SA_S9_EEENS6_IJNS7_ILi1EEESI_SI_EEESC_SE_Li256ELb1ELb1ELb0ELb0EEENS1_19SingleTileSchedulerILb1ELb0ELb1ELi128EEEEEEEEEvNT_6ParamsE:
        .type           _ZN7cutlass13device_kernelIN5flash19enable_sm80_to_sm89INS1_16FlashAttnFwdSm80INS1_25CollectiveMainloopFwdSm80ILi8ELi1ELb1EN4cute5tupleIJNS5_1CILi128EEENS7_ILi48EEENS7_ILi256EEEEEELi256ENS_10bfloat16_tEfNS_4arch4Sm80ELb0ELb1ELb0ELb1ELb1ELb0ELb1ELb0EEENS1_21CollectiveEpilogueFwdINS6_IJS8_SA_S9_EEENS6_IJNS7_ILi1EEESI_SI_EEESC_SE_Li256ELb1ELb1ELb0ELb0EEENS1_19SingleTileSchedulerILb1ELb0ELb1ELi128EEEEEEEEEvNT_6ParamsE,@function
        .size           _ZN7cutlass13device_kernelIN5flash19enable_sm80_to_sm89INS1_16FlashAttnFwdSm80INS1_25CollectiveMainloopFwdSm80ILi8ELi1ELb1EN4cute5tupleIJNS5_1CILi128EEENS7_ILi48EEENS7_ILi256EEEEEELi256ENS_10bfloat16_tEfNS_4arch4Sm80ELb0ELb1ELb0ELb1ELb1ELb0ELb1ELb0EEENS1_21CollectiveEpilogueFwdINS6_IJS8_SA_S9_EEENS6_IJNS7_ILi1EEESI_SI_EEESC_SE_Li256ELb1ELb1ELb0ELb0EEENS1_19SingleTileSchedulerILb1ELb0ELb1ELi128EEEEEEEEEvNT_6ParamsE,(.L_x_58 - _ZN7cutlass13device_kernelIN5flash19enable_sm80_to_sm89INS1_16FlashAttnFwdSm80INS1_25CollectiveMainloopFwdSm80ILi8ELi1ELb1EN4cute5tupleIJNS5_1CILi128EEENS7_ILi48EEENS7_ILi256EEEEEELi256ENS_10bfloat16_tEfNS_4arch4Sm80ELb0ELb1ELb0ELb1ELb1ELb0ELb1ELb0EEENS1_21CollectiveEpilogueFwdINS6_IJS8_SA_S9_EEENS6_IJNS7_ILi1EEESI_SI_EEESC_SE_Li256ELb1ELb1ELb0ELb0EEENS1_19SingleTileSchedulerILb1ELb0ELb1ELi128EEEEEEEEEvNT_6ParamsE)
        .other          _ZN7cutlass13device_kernelIN5flash19enable_sm80_to_sm89INS1_16FlashAttnFwdSm80INS1_25CollectiveMainloopFwdSm80ILi8ELi1ELb1EN4cute5tupleIJNS5_1CILi128EEENS7_ILi48EEENS7_ILi256EEEEEELi256ENS_10bfloat16_tEfNS_4arch4Sm80ELb0ELb1ELb0ELb1ELb1ELb0ELb1ELb0EEENS1_21CollectiveEpilogueFwdINS6_IJS8_SA_S9_EEENS6_IJNS7_ILi1EEESI_SI_EEESC_SE_Li256ELb1ELb1ELb0ELb0EEENS1_19SingleTileSchedulerILb1ELb0ELb1ELi128EEEEEEEEEvNT_6ParamsE,@"STO_CUDA_ENTRY STV_DEFAULT"
_ZN7cutlass13device_kernelIN5flash19enable_sm80_to_sm89INS1_16FlashAttnFwdSm80INS1_25CollectiveMainloopFwdSm80ILi8ELi1ELb1EN4cute5tupleIJNS5_1CILi128EEENS7_ILi48EEENS7_ILi256EEEEEELi256ENS_10bfloat16_tEfNS_4arch4Sm80ELb0ELb1ELb0ELb1ELb1ELb0ELb1ELb0EEENS1_21CollectiveEpilogueFwdINS6_IJS8_SA_S9_EEENS6_IJNS7_ILi1EEESI_SI_EEESC_SE_Li256ELb1ELb1ELb0ELb0EEENS1_19SingleTileSchedulerILb1ELb0ELb1ELi128EEEEEEEEEvNT_6ParamsE:
[----:B------:R-:W-:Y:S01]  /*0000*/  LDC R1, c[0x0][0x28] ;  /* 0x00000a00ff017b82 */ /* 0x000fe20000000800 */
[----:B------:R-:W-:Y:S05]  /*0010*/  EXIT ;  /* 0x000000000000794d */ /* 0x000fea0003800000 */
.L_x_22:
        /* <DEDUP_REMOVED lines=14> */
.L_x_58:


//--------------------- .text._ZN7cutlass13device_kernelIN5flash19enable_sm80_to_sm89INS1_16FlashAttnFwdSm80INS1_25CollectiveMainloopFwdSm80ILi8ELi1ELb0EN4cute5tupleIJNS5_1CILi128EEENS7_ILi32EEENS7_ILi256EEEEEELi256ENS_10bfloat16_tEfNS_4arch4Sm80ELb0ELb1ELb0ELb1ELb1ELb1ELb1ELb0EEENS1_21CollectiveEpilogueFwdINS6_IJS8_SA_S9_EEENS6_IJNS7_ILi1EEESI_SI_EEESC_SE_Li256ELb1ELb1ELb0ELb0EEENS1_19SingleTileSchedulerILb1ELb0ELb1ELi128EEEEEEEEEvNT_6ParamsE --------------------------
	.section	.text._ZN7cutlass13device_kernelIN5flash19enable_sm80_to_sm89INS1_16FlashAttnFwdSm80INS1_25CollectiveMainloopFwdSm80ILi8ELi1ELb0EN4cute5tupleIJNS5_1CILi128EEENS7_ILi32EEENS7_ILi256EEEEEELi256ENS_10bfloat16_tEfNS_4arch4Sm80ELb0ELb1ELb0ELb1ELb1ELb1ELb1ELb0EEENS1_21CollectiveEpilogueFwdINS6_IJS8_SA_S9_EEENS6_IJNS7_ILi1EEESI_SI_EEESC_SE_Li256ELb1ELb1ELb0ELb0EEENS1_19SingleTileSchedulerILb1ELb0ELb1ELi128EEEEEEEEEvNT_6ParamsE,"ax",@progbits
	.align	128
.text._ZN7cutlass13device_kernelIN5flash19enable_sm80_to_sm89INS1_16FlashAttnFwdSm80INS1_25CollectiveMainloopFwdSm80ILi8ELi1ELb0EN4cute5tupleIJNS5_1CILi128EEENS7_ILi32EEENS7_ILi256EEEEEELi256ENS_10bfloat16_tEfNS_4arch4Sm80ELb0ELb1ELb0ELb1ELb1ELb1ELb1ELb0EEENS1_21CollectiveEpilogueFwdINS6_IJS8_SA_S9_EEENS6_IJNS7_ILi1EEESI_SI_EEESC_SE_Li256ELb1ELb1ELb0ELb0EEENS1_19SingleTileSchedulerILb1ELb0ELb1ELi128EEEEEEEEEvNT_6ParamsE:
        .type           _ZN7cutlass13device_kernelIN5flash19enable_sm80_to_sm89INS1_16FlashAttnFwdSm80INS1_25CollectiveMainloopFwdSm80ILi8ELi1ELb0EN4cute5tupleIJNS5_1CILi128EEENS7_ILi32EEENS7_ILi256EEEEEELi256ENS_10bfloat16_tEfNS_4arch4Sm80ELb0ELb1ELb0ELb1ELb1ELb1ELb1ELb0EEENS1_21CollectiveEpilogueFwdINS6_IJS8_SA_S9_EEENS6_IJNS7_ILi1EEESI_SI_EEESC_SE_Li256ELb1ELb1ELb0ELb0EEENS1_19SingleTileSchedulerILb1ELb0ELb1ELi128EEEEEEEEEvNT_6ParamsE,@function
        .size           _ZN7cutlass13device_kernelIN5flash19enable_sm80_to_sm89INS1_16FlashAttnFwdSm80INS1_25CollectiveMainloopFwdSm80ILi8ELi1ELb0EN4cute5tupleIJNS5_1CILi128EEENS7_ILi32EEENS7_ILi256EEEEEELi256ENS_10bfloat16_tEfNS_4arch4Sm80ELb0ELb1ELb0ELb1ELb1ELb1ELb1ELb0EEENS1_21CollectiveEpilogueFwdINS6_IJS8_SA_S9_EEENS6_IJNS7_ILi1EEESI_SI_EEESC_SE_Li256ELb1ELb1ELb0ELb0EEENS1_19SingleTileSchedulerILb1ELb0ELb1ELi128EEEEEEEEEvNT_6ParamsE,(.L_x_59 - _ZN7cutlass13device_kernelIN5flash19enable_sm80_to_sm89INS1_16FlashAttnFwdSm80INS1_25CollectiveMainloopFwdSm80ILi8ELi1ELb0EN4cute5tupleIJNS5_1CILi128EEENS7_ILi32EEENS7_ILi256EEEEEELi256ENS_10bfloat16_tEfNS_4arch4Sm80ELb0ELb1ELb0ELb1ELb1ELb1ELb1ELb0EEENS1_21CollectiveEpilogueFwdINS6_IJS8_SA_S9_EEENS6_IJNS7_ILi1EEESI_SI_EEESC_SE_Li256ELb1ELb1ELb0ELb0EEENS1_19SingleTileSchedulerILb1ELb0ELb1ELi128EEEEEEEEEvNT_6ParamsE)
        .other          _ZN7cutlass13device_kernelIN5flash19enable_sm80_to_sm89INS1_16FlashAttnFwdSm80INS1_25CollectiveMainloopFwdSm80ILi8ELi1ELb0EN4cute5tupleIJNS5_1CILi128EEENS7_ILi32EEENS7_ILi256EEEEEELi256ENS_10bfloat16_tEfNS_4arch4Sm80ELb0ELb1ELb0ELb1ELb1ELb1ELb1ELb0EEENS1_21CollectiveEpilogueFwdINS6_IJS8_SA_S9_EEENS6_IJNS7_ILi1EEESI_SI_EEESC_SE_Li256ELb1ELb1ELb0ELb0EEENS1_19SingleTileSchedulerILb1ELb0ELb1ELi128EEEEEEEEEvNT_6ParamsE,@"STO_CUDA_ENTRY STV_DEFAULT"
_ZN7cutlass13device_kernelIN5flash19enable_sm80_to_sm89INS1_16FlashAttnFwdSm80INS1_25CollectiveMainloopFwdSm80ILi8ELi1ELb0EN4cute5tupleIJNS5_1CILi128EEENS7_ILi32EEENS7_ILi256EEEEEELi256ENS_10bfloat16_tEfNS_4arch4Sm80ELb0ELb1ELb0ELb1ELb1ELb1ELb1ELb0EEENS1_21CollectiveEpilogueFwdINS6_IJS8_SA_S9_EEENS6_IJNS7_ILi1EEESI_SI_EEESC_SE_Li256ELb1ELb1ELb0ELb0EEENS1_19SingleTileSchedulerILb1ELb0ELb1ELi128EEEEEEEEEvNT_6ParamsE:
[----:B------:R-:W-:Y:S01]  /*0000*/  LDC R1, c[0x0][0x28] ;  /* 0x00000a00ff017b82 */ /* 0x000fe20000000800 */
[----:B------:R-:W-:Y:S05]  /*0010*/  EXIT ;  /* 0x000000000000794d */ /* 0x000fea0003800000 */
.L_x_23:
        /* <DEDUP_REMOVED lines=14> */
.L_x_59:


//--------------------- .text._ZN7cutlass13device_kernelIN5flash19enable_sm80_to_sm89INS1_16FlashAttnFwdSm80INS1_25CollectiveMainloopFwdSm80ILi8ELi1ELb1EN4cute5tupleIJNS5_1CILi128EEENS7_ILi64EEENS7_ILi256EEEEEELi256ENS_10bfloat16_tEfNS_4arch4Sm80ELb1ELb0ELb0ELb0ELb1ELb0ELb1ELb0EEENS1_21CollectiveEpilogueFwdINS6_IJS8_SA_S9_EEENS6_IJNS7_ILi1EEESI_SI_EEESC_SE_Li256ELb0ELb1ELb0ELb0EEENS1_30DynamicPersistentTileSchedulerILi256ELi256ELb0ELb1ELb0EEEEEEEEEvNT_6ParamsE --------------------------
	.section	.text._ZN7cutlass13device_kernelIN5flash19enable_sm80_to_sm89INS1_16FlashAttnFwdSm80INS1_25CollectiveMainloopFwdSm80ILi8ELi1ELb1EN4cute5tupleIJNS5_1CILi128EEENS7_ILi64EEENS7_ILi256EEEEEELi256ENS_10bfloat16_tEfNS_4arch4Sm80ELb1ELb0ELb0ELb0ELb1ELb0ELb1ELb0EEENS1_21CollectiveEpilogueFwdINS6_IJS8_SA_S9_EEENS6_IJNS7_ILi1EEESI_SI_EEESC_SE_Li256ELb0ELb1ELb0ELb0EEENS1_30DynamicPersistentTileSchedulerILi256ELi256ELb0ELb1ELb0EEEEEEEEEvNT_6ParamsE,"ax",@progbits
	.align	128
.text._ZN7cutlass13device_kernelIN5flash19enable_sm80_to_sm89INS1_16FlashAttnFwdSm80INS1_25CollectiveMainloopFwdSm80ILi8ELi1ELb1EN4cute5tupleIJNS5_1CILi128EEENS7_ILi64EEENS7_ILi256EEEEEELi256ENS_10bfloat16_tEfNS_4arch4Sm80ELb1ELb0ELb0ELb0ELb1ELb0ELb1ELb0EEENS1_21CollectiveEpilogueFwdINS6_IJS8_SA_S9_EEENS6_IJNS7_ILi1EEESI_SI_EEESC_SE_Li256ELb0ELb1ELb0ELb0EEENS1_30DynamicPersistentTileSchedulerILi256ELi256ELb0ELb1ELb0EEEEEEEEEvNT_6ParamsE:
        .type           _ZN7cutlass13device_kernelIN5flash19enable_sm80_to_sm89INS1_16FlashAttnFwdSm80INS1_25CollectiveMainloopFwdSm80ILi8ELi1ELb1EN4cute5tupleIJNS5_1CILi128EEENS7_ILi64EEENS7_ILi256EEEEEELi256ENS_10bfloat16_tEfNS_4arch4Sm80ELb1ELb0ELb0ELb0ELb1ELb0ELb1ELb0EEENS1_21CollectiveEpilogueFwdINS6_IJS8_SA_S9_EEENS6_IJNS7_ILi1EEESI_SI_EEESC_SE_Li256ELb0ELb1ELb0ELb0EEENS1_30DynamicPersistentTileSchedulerILi256ELi256ELb0ELb1ELb0EEEEEEEEEvNT_6ParamsE,@function
        .size           _ZN7cutlass13device_kernelIN5flash19enable_sm80_to_sm89INS1_16FlashAttnFwdSm80INS1_25CollectiveMainloopFwdSm80ILi8ELi1ELb1EN4cute5tupleIJNS5_1CILi128EEENS7_ILi64EEENS7_ILi256EEEEEELi256ENS_10bfloat16_tEfNS_4arch4Sm80ELb1ELb0ELb0ELb0ELb1ELb0ELb1ELb0EEENS1_21CollectiveEpilogueFwdINS6_IJS8_SA_S9_EEENS6_IJNS7_ILi1EEESI_SI_EEESC_SE_Li256ELb0ELb1ELb0ELb0EEENS1_30DynamicPersistentTileSchedulerILi256ELi256ELb0ELb1ELb0EEEEEEEEEvNT_6ParamsE,(.L_x_60 - _ZN7cutlass13device_kernelIN5flash19enable_sm80_to_sm89INS1_16FlashAttnFwdSm80INS1_25CollectiveMainloopFwdSm80ILi8ELi1ELb1EN4cute5tupleIJNS5_1CILi128EEENS7_ILi64EEENS7_ILi256EEEEEELi256ENS_10bfloat16_tEfNS_4arch4Sm80ELb1ELb0ELb0ELb0ELb1ELb0ELb1ELb0EEENS1_21CollectiveEpilogueFwdINS6_IJS8_SA_S9_EEENS6_IJNS7_ILi1EEESI_SI_EEESC_SE_Li256ELb0ELb1ELb0ELb0EEENS1_30DynamicPersistentTileSchedulerILi256ELi256ELb0ELb1ELb0EEEEEEEEEvNT_6ParamsE)
        .other          _ZN7cutlass13device_kernelIN5flash19enable_sm80_to_sm89INS1_16FlashAttnFwdSm80INS1_25CollectiveMainloopFwdSm80ILi8ELi1ELb1EN4cute5tupleIJNS5_1CILi128EEENS7_ILi64EEENS7_ILi256EEEEEELi256ENS_10bfloat16_tEfNS_4arch4Sm80ELb1ELb0ELb0ELb0ELb1ELb0ELb1ELb0EEENS1_21CollectiveEpilogueFwdINS6_IJS8_SA_S9_EEENS6_IJNS7_ILi1EEESI_SI_EEESC_SE_Li256ELb0ELb1ELb0ELb0EEENS1_30DynamicPersistentTileSchedulerILi256ELi256ELb0ELb1ELb0EEEEEEEEEvNT_6ParamsE,@"STO_CUDA_ENTRY STV_DEFAULT"
_ZN7cutlass13device_kernelIN5flash19enable_sm80_to_sm89INS1_16FlashAttnFwdSm80INS1_25CollectiveMainloopFwdSm80ILi8ELi1ELb1EN4cute5tupleIJNS5_1CILi128EEENS7_ILi64EEENS7_ILi256EEEEEELi256ENS_10bfloat16_tEfNS_4arch4Sm80ELb1ELb0ELb0ELb0ELb1ELb0ELb1ELb0EEENS1_21CollectiveEpilogueFwdINS6_IJS8_SA_S9_EEENS6_IJNS7_ILi1EEESI_SI_EEESC_SE_Li256ELb0ELb1ELb0ELb0EEENS1_30DynamicPersistentTileSchedulerILi256ELi256ELb0ELb1ELb0EEEEEEEEEvNT_6ParamsE:
[----:B------:R-:W-:Y:S01]  /*0000*/  LDC R1, c[0x0][0x28] ;  /* 0x00000a00ff017b82 */ /* 0x000fe20000000800 */
[----:B------:R-:W-:Y:S05]  /*0010*/  EXIT ;  /* 0x000000000000794d */ /* 0x000fea0003800000 */
.L_x_24:
        /* <DEDUP_REMOVED lines=14> */
.L_x_60:


//--------------------- .text._ZN7cutlass13device_kernelIN5flash19enable_sm80_to_sm89INS1_16FlashAttnFwdSm80INS1_25CollectiveMainloopFwdSm80ILi8ELi1ELb1EN4cute5tupleIJNS5_1CILi128EEENS7_ILi64EEENS7_ILi256EEEEEELi256ENS_10bfloat16_tEfNS_4arch4Sm80ELb1ELb0ELb0ELb1ELb1ELb0ELb1ELb0EEENS1_21CollectiveEpilogueFwdINS6_IJS8_SA_S9_EEENS6_IJNS7_ILi1EEESI_SI_EEESC_SE_Li256ELb1ELb1ELb0ELb0EEENS1_19SingleTileSchedulerILb1ELb0ELb1ELi128EEEEEEEEEvNT_6ParamsE --------------------------
	.section	.text._ZN7cutlass13device_kernelIN5flash19enable_sm80_to_sm89INS1_16FlashAttnFwdSm80INS1_25CollectiveMainloopFwdSm80ILi8ELi1ELb1EN4cute5tupleIJNS5_1CILi128EEENS7_ILi64EEENS7_ILi256EEEEEELi256ENS_10bfloat16_tEfNS_4arch4Sm80ELb1ELb0ELb0ELb1ELb1ELb0ELb1ELb0EEENS1_21CollectiveEpilogueFwdINS6_IJS8_SA_S9_EEENS6_IJNS7_ILi1EEESI_SI_EEESC_SE_Li256ELb1ELb1ELb0ELb0EEENS1_19SingleTileSchedulerILb1ELb0ELb1ELi128EEEEEEEEEvNT_6ParamsE,"ax",@progbits
	.align	128
.text._ZN7cutlass13device_kernelIN5flash19enable_sm80_to_sm89INS1_16FlashAttnFwdSm80INS1_25CollectiveMainloopFwdSm80ILi8ELi1ELb1EN4cute5tupleIJNS5_1CILi128EEENS7_ILi64EEENS7_ILi256EEEEEELi256ENS_10bfloat16_tEfNS_4arch4Sm80ELb1ELb0ELb0ELb1ELb1ELb0ELb1ELb0EEENS1_21CollectiveEpilogueFwdINS6_IJS8_SA_S9_EEENS6_IJNS7_ILi1EEESI_SI_EEESC_SE_Li256ELb1ELb1ELb0ELb0EEENS1_19SingleTileSchedulerILb1ELb0ELb1ELi128EEEEEEEEEvNT_6ParamsE:
        .type           _ZN7cutlass13device_kernelIN5flash19enable_sm80_to_sm89INS1_16FlashAttnFwdSm80INS1_25CollectiveMainloopFwdSm80ILi8ELi1ELb1EN4cute5tupleIJNS5_1CILi128EEENS7_ILi64EEENS7_ILi256EEEEEELi256ENS_10bfloat16_tEfNS_4arch4Sm80ELb1ELb0ELb0ELb1ELb1ELb0ELb1ELb0EEENS1_21CollectiveEpilogueFwdINS6_IJS8_SA_S9_EEENS6_IJNS7_ILi1EEESI_SI_EEESC_SE_Li256ELb1ELb1ELb0ELb0EEENS1_19SingleTileSchedulerILb1ELb0ELb1ELi128EEEEEEEEEvNT_6ParamsE,@function
        .size           _ZN7cutlass13device_kernelIN5flash19enable_sm80_to_sm89INS1_16FlashAttnFwdSm80INS1_25CollectiveMainloopFwdSm80ILi8ELi1ELb1EN4cute5tupleIJNS5_1CILi128EEENS7_ILi64EEENS7_ILi256EEEEEELi256ENS_10bfloat16_tEfNS_4arch4Sm80ELb1ELb0ELb0ELb1ELb1ELb0ELb1ELb0EEENS1_21CollectiveEpilogueFwdINS6_IJS8_SA_S9_EEENS6_IJNS7_ILi1EEESI_SI_EEESC_SE_Li256ELb1ELb1ELb0ELb0EEENS1_19SingleTileSchedulerILb1ELb0ELb1ELi128EEEEEEEEEvNT_6ParamsE,(.L_x_61 - _ZN7cutlass13device_kernelIN5flash19enable_sm80_to_sm89INS1_16FlashAttnFwdSm80INS1_25CollectiveMainloopFwdSm80ILi8ELi1ELb1EN4cute5tupleIJNS5_1CILi128EEENS7_ILi64EEENS7_ILi256EEEEEELi256ENS_10bfloat16_tEfNS_4arch4Sm80ELb1ELb0ELb0ELb1ELb1ELb0ELb1ELb0EEENS1_21CollectiveEpilogueFwdINS6_IJS8_SA_S9_EEENS6_IJNS7_ILi1EEESI_SI_EEESC_SE_Li256ELb1ELb1ELb0ELb0EEENS1_19SingleTileSchedulerILb1ELb0ELb1ELi128EEEEEEEEEvNT_6ParamsE)
        .other          _ZN7cutlass13device_kernelIN5flash19enable_sm80_to_sm89INS1_16FlashAttnFwdSm80INS1_25CollectiveMainloopFwdSm80ILi8ELi1ELb1EN4cute5tupleIJNS5_1CILi128EEENS7_ILi64EEENS7_ILi256EEEEEELi256ENS_10bfloat16_tEfNS_4arch4Sm80ELb1ELb0ELb0ELb1ELb1ELb0ELb1ELb0EEENS1_21CollectiveEpilogueFwdINS6_IJS8_SA_S9_EEENS6_IJNS7_ILi1EEESI_SI_EEESC_SE_Li256ELb1ELb1ELb0ELb0EEENS1_19SingleTileSchedulerILb1ELb0ELb1ELi128EEEEEEEEEvNT_6ParamsE,@"STO_CUDA_ENTRY STV_DEFAULT"
_ZN7cutlass13device_kernelIN5flash19enable_sm80_to_sm89INS1_16FlashAttnFwdSm80INS1_25CollectiveMainloopFwdSm80ILi8ELi1ELb1EN4cute5tupleIJNS5_1CILi128EEENS7_ILi64EEENS7_ILi256EEEEEELi256ENS_10bfloat16_tEfNS_4arch4Sm80ELb1ELb0ELb0ELb1ELb1ELb0ELb1ELb0EEENS1_21CollectiveEpilogueFwdINS6_IJS8_SA_S9_EEENS6_IJNS7_ILi1EEESI_SI_EEESC_SE_Li256ELb1ELb1ELb0ELb0EEENS1_19SingleTileSchedulerILb1ELb0ELb1ELi128EEEEEEEEEvNT_6ParamsE:
[----:B------:R-:W-:Y:S01]  /*0000*/  LDC R1, c[0x0][0x28] ;  /* 0x00000a00ff017b82 */ /* 0x000fe20000000800 */
[----:B------:R-:W-:Y:S05]  /*0010*/  EXIT ;  /* 0x000000000000794d */ /* 0x000fea0003800000 */
.L_x_25:
        /* <DEDUP_REMOVED lines=14> */
.L_x_61:


//--------------------- .text._ZN7cutlass13device_kernelIN5flash19enable_sm80_to_sm89INS1_16FlashAttnFwdSm80INS1_25CollectiveMainloopFwdSm80ILi8ELi1ELb0EN4cute5tupleIJNS5_1CILi128EEENS7_ILi32EEENS7_ILi256EEEEEELi256ENS_10bfloat16_tEfNS_4arch4Sm80ELb1ELb0ELb0ELb1ELb1ELb1ELb1ELb0EEENS1_21CollectiveEpilogueFwdINS6_IJS8_SA_S9_EEENS6_IJNS7_ILi1EEESI_SI_EEESC_SE_Li256ELb1ELb1ELb0ELb0EEENS1_19SingleTileSchedulerILb1ELb0ELb1ELi128EEEEEEEEEvNT_6ParamsE --------------------------
	.section	.text._ZN7cutlass13device_kernelIN5flash19enable_sm80_to_sm89INS1_16FlashAttnFwdSm80INS1_25CollectiveMainloopFwdSm80ILi8ELi1ELb0EN4cute5tupleIJNS5_1CILi128EEENS7_ILi32EEENS7_ILi256EEEEEELi256ENS_10bfloat16_tEfNS_4arch4Sm80ELb1ELb0ELb0ELb1ELb1ELb1ELb1ELb0EEENS1_21CollectiveEpilogueFwdINS6_IJS8_SA_S9_EEENS6_IJNS7_ILi1EEESI_SI_EEESC_SE_Li256ELb1ELb1ELb0ELb0EEENS1_19SingleTileSchedulerILb1ELb0ELb1ELi128EEEEEEEEEvNT_6ParamsE,"ax",@progbits
	.align	128
.text._ZN7cutlass13device_kernelIN5flash19enable_sm80_to_sm89INS1_16FlashAttnFwdSm80INS1_25CollectiveMainloopFwdSm80ILi8ELi1ELb0EN4cute5tupleIJNS5_1CILi128EEENS7_ILi32EEENS7_ILi256EEEEEELi256ENS_10bfloat16_tEfNS_4arch4Sm80ELb1ELb0ELb0ELb1ELb1ELb1ELb1ELb0EEENS1_21CollectiveEpilogueFwdINS6_IJS8_SA_S9_EEENS6_IJNS7_ILi1EEESI_SI_EEESC_SE_Li256ELb1ELb1ELb0ELb0EEENS1_19SingleTileSchedulerILb1ELb0ELb1ELi128EEEEEEEEEvNT_6ParamsE:
        .type           _ZN7cutlass13device_kernelIN5flash19enable_sm80_to_sm89INS1_16FlashAttnFwdSm80INS1_25CollectiveMainloopFwdSm80ILi8ELi1ELb0EN4cute5tupleIJNS5_1CILi128EEENS7_ILi32EEENS7_ILi256EEEEEELi256ENS_10bfloat16_tEfNS_4arch4Sm80ELb1ELb0ELb0ELb1ELb1ELb1ELb1ELb0EEENS1_21CollectiveEpilogueFwdINS6_IJS8_SA_S9_EEENS6_IJNS7_ILi1EEESI_SI_EEESC_SE_Li256ELb1ELb1ELb0ELb0EEENS1_19SingleTileSchedulerILb1ELb0ELb1ELi128EEEEEEEEEvNT_6ParamsE,@function
        .size           _ZN7cutlass13device_kernelIN5flash19enable_sm80_to_sm89INS1_16FlashAttnFwdSm80INS1_25CollectiveMainloopFwdSm80ILi8ELi1ELb0EN4cute5tupleIJNS5_1CILi128EEENS7_ILi32EEENS7_ILi256EEEEEELi256ENS_10bfloat16_tEfNS_4arch4Sm80ELb1ELb0ELb0ELb1ELb1ELb1ELb1ELb0EEENS1_21CollectiveEpilogueFwdINS6_IJS8_SA_S9_EEENS6_IJNS7_ILi1EEESI_SI_EEESC_SE_Li256ELb1ELb1ELb0ELb0EEENS1_19SingleTileSchedulerILb1ELb0ELb1ELi128EEEEEEEEEvNT_6ParamsE,(.L_x_62 - _ZN7cutlass13device_kernelIN5flash19enable_sm80_to_sm89INS1_16FlashAttnFwdSm80INS1_25CollectiveMainloopFwdSm80ILi8ELi1ELb0EN4cute5tupleIJNS5_1CILi128EEENS7_ILi32EEENS7_ILi256EEEEEELi256ENS_10bfloat16_tEfNS_4arch4Sm80ELb1ELb0ELb0ELb1ELb1ELb1ELb1ELb0EEENS1_21CollectiveEpilogueFwdINS6_IJS8_SA_S9_EEENS6_IJNS7_ILi1EEESI_SI_EEESC_SE_Li256ELb1ELb1ELb0ELb0EEENS1_19SingleTileSchedulerILb1ELb0ELb1ELi128EEEEEEEEEvNT_6ParamsE)
        .other          _ZN7cutlass13device_kernelIN5flash19enable_sm80_to_sm89INS1_16FlashAttnFwdSm80INS1_25CollectiveMainloopFwdSm80ILi8ELi1ELb0EN4cute5tupleIJNS5_1CILi128EEENS7_ILi32EEENS7_ILi256EEEEEELi256ENS_10bfloat16_tEfNS_4arch4Sm80ELb1ELb0ELb0ELb1ELb1ELb1ELb1ELb0EEENS1_21CollectiveEpilogueFwdINS6_IJS8_SA_S9_EEENS6_IJNS7_ILi1EEESI_SI_EEESC_SE_Li256ELb1ELb1ELb0ELb0EEENS1_19SingleTileSchedulerILb1ELb0ELb1ELi128EEEEEEEEEvNT_6ParamsE,@"STO_CUDA_ENTRY STV_DEFAULT"
_ZN7cutlass13device_kernelIN5flash19enable_sm80_to_sm89INS1_16FlashAttnFwdSm80INS1_25CollectiveMainloopFwdSm80ILi8ELi1ELb0EN4cute5tupleIJNS5_1CILi128EEENS7_ILi32EEENS7_ILi256EEEEEELi256ENS_10bfloat16_tEfNS_4arch4Sm80ELb1ELb0ELb0ELb1ELb1ELb1ELb1ELb0EEENS1_21CollectiveEpilogueFwdINS6_IJS8_SA_S9_EEENS6_IJNS7_ILi1EEESI_SI_EEESC_SE_Li256ELb1ELb1ELb0ELb0EEENS1_19SingleTileSchedulerILb1ELb0ELb1ELi128EEEEEEEEEvNT_6ParamsE:
[----:B------:R-:W-:Y:S01]  /*0000*/  LDC R1, c[0x0][0x28] ;  /* 0x00000a00ff017b82 */ /* 0x000fe20000000800 */
[----:B------:R-:W-:Y:S05]  /*0010*/  EXIT ;  /* 0x000000000000794d */ /* 0x000fea0003800000 */
.L_x_26:
        /* <DEDUP_REMOVED lines=14> */
.L_x_62:


//--------------------- .text._ZN7cutlass13device_kernelIN5flash19enable_sm80_to_sm89INS1_16FlashAttnFwdSm80INS1_25CollectiveMainloopFwdSm80ILi8ELi1ELb0EN4cute5tupleIJNS5_1CILi128EEENS7_ILi96EEENS7_ILi256EEEEEELi256ENS_10bfloat16_tEfNS_4arch4Sm80ELb0ELb0ELb0ELb0ELb1ELb0ELb1ELb0EEENS1_21CollectiveEpilogueFwdINS6_IJS8_SA_S9_EEENS6_IJNS7_ILi1EEESI_SI_EEESC_SE_Li256ELb0ELb1ELb0ELb0EEENS1_19SingleTileSchedulerILb0ELb0ELb1ELi128EEEEEEEEEvNT_6ParamsE --------------------------
	.section	.text._ZN7cutlass13device_kernelIN5flash19enable_sm80_to_sm89INS1_16FlashAttnFwdSm80INS1_25CollectiveMainloopFwdSm80ILi8ELi1ELb0EN4cute5tupleIJNS5_1CILi128EEENS7_ILi96EEENS7_ILi256EEEEEELi256ENS_10bfloat16_tEfNS_4arch4Sm80ELb0ELb0ELb0ELb0ELb1ELb0ELb1ELb0EEENS1_21CollectiveEpilogueFwdINS6_IJS8_SA_S9_EEENS6_IJNS7_ILi1EEESI_SI_EEESC_SE_Li256ELb0ELb1ELb0ELb0EEENS1_19SingleTileSchedulerILb0ELb0ELb1ELi128EEEEEEEEEvNT_6ParamsE,"ax",@progbits
	.align	128
.text._ZN7cutlass13device_kernelIN5flash19enable_sm80_to_sm89INS1_16FlashAttnFwdSm80INS1_25CollectiveMainloopFwdSm80ILi8ELi1ELb0EN4cute5tupleIJNS5_1CILi128EEENS7_ILi96EEENS7_ILi256EEEEEELi256ENS_10bfloat16_tEfNS_4arch4Sm80ELb0ELb0ELb0ELb0ELb1ELb0ELb1ELb0EEENS1_21CollectiveEpilogueFwdINS6_IJS8_SA_S9_EEENS6_IJNS7_ILi1EEESI_SI_EEESC_SE_Li256ELb0ELb1ELb0ELb0EEENS1_19SingleTileSchedulerILb0ELb0ELb1ELi128EEEEEEEEEvNT_6ParamsE:
        .type           _ZN7cutlass13device_kernelIN5flash19enable_sm80_to_sm89INS1_16FlashAttnFwdSm80INS1_25CollectiveMainloopFwdSm80ILi8ELi1ELb0EN4cute5tupleIJNS5_1CILi128EEENS7_ILi96EEENS7_ILi256EEEEEELi256ENS_10bfloat16_tEfNS_4arch4Sm80ELb0ELb0ELb0ELb0ELb1ELb0ELb1ELb0EEENS1_21CollectiveEpilogueFwdINS6_IJS8_SA_S9_EEENS6_IJNS7_ILi1EEESI_SI_EEESC_SE_Li256ELb0ELb1ELb0ELb0EEENS1_19SingleTileSchedulerILb0ELb0ELb1ELi128EEEEEEEEEvNT_6ParamsE,@function
        .size           _ZN7cutlass13device_kernelIN5flash19enable_sm80_to_sm89INS1_16FlashAttnFwdSm80INS1_25CollectiveMainloopFwdSm80ILi8ELi1ELb0EN4cute5tupleIJNS5_1CILi128EEENS7_ILi96EEENS7_ILi256EEEEEELi256ENS_10bfloat16_tEfNS_4arch4Sm80ELb0ELb0ELb0ELb0ELb1ELb0ELb1ELb0EEENS1_21CollectiveEpilogueFwdINS6_IJS8_SA_S9_EEENS6_IJNS7_ILi1EEESI_SI_EEESC_SE_Li256ELb0ELb1ELb0ELb0EEENS1_19SingleTileSchedulerILb0ELb0ELb1ELi128EEEEEEEEEvNT_6ParamsE,(.L_x_63 - _ZN7cutlass13device_kernelIN5flash19enable_sm80_to_sm89INS1_16FlashAttnFwdSm80INS1_25CollectiveMainloopFwdSm80ILi8ELi1ELb0EN4cute5tupleIJNS5_1CILi128EEENS7_ILi96EEENS7_ILi256EEEEEELi256ENS_10bfloat16_tEfNS_4arch4Sm80ELb0ELb0ELb0ELb0ELb1ELb0ELb1ELb0EEENS1_21CollectiveEpilogueFwdINS6_IJS8_SA_S9_EEENS6_IJNS7_ILi1EEESI_SI_EEESC_SE_Li256ELb0ELb1ELb0ELb0EEENS1_19SingleTileSchedulerILb0ELb0ELb1ELi128EEEEEEEEEvNT_6ParamsE)
        .other          _ZN7cutlass13device_kernelIN5flash19enable_sm80_to_sm89INS1_16FlashAttnFwdSm80INS1_25CollectiveMainloopFwdSm80ILi8ELi1ELb0EN4cute5tupleIJNS5_1CILi128EEENS7_ILi96EEENS7_ILi256EEEEEELi256ENS_10bfloat16_tEfNS_4arch4Sm80ELb0ELb0ELb0ELb0ELb1ELb0ELb1ELb0EEENS1_21CollectiveEpilogueFwdINS6_IJS8_SA_S9_EEENS6_IJNS7_ILi1EEESI_SI_EEESC_SE_Li256ELb0ELb1ELb0ELb0EEENS1_19SingleTileSchedulerILb0ELb0ELb1ELi128EEEEEEEEEvNT_6ParamsE,@"STO_CUDA_ENTRY STV_DEFAULT"
_ZN7cutlass13device_kernelIN5flash19enable_sm80_to_sm89INS1_16FlashAttnFwdSm80INS1_25CollectiveMainloopFwdSm80ILi8ELi1ELb0EN4cute5tupleIJNS5_1CILi128EEENS7_ILi96EEENS7_ILi256EEEEEELi256ENS_10bfloat16_tEfNS_4arch4Sm80ELb0ELb0ELb0ELb0ELb1ELb0ELb1ELb0EEENS1_21CollectiveEpilogueFwdINS6_IJS8_SA_S9_EEENS6_IJNS7_ILi1EEESI_SI_EEESC_SE_Li256ELb0ELb1ELb0ELb0EEENS1_19SingleTileSchedulerILb0ELb0ELb1ELi128EEEEEEEEEvNT_6ParamsE:
[----:B------:R-:W-:Y:S01]  /*0000*/  LDC R1, c[0x0][0x28] ;  /* 0x00000a00ff017b82 */ /* 0x000fe20000000800 */
[----:B------:R-:W-:Y:S05]  /*0010*/  EXIT ;  /* 0x000000000000794d */ /* 0x000fea0003800000 */
.L_x_27:
        /* <DEDUP_REMOVED lines=14> */
.L_x_63:


//--------------------- .text._ZN7cutlass13device_kernelIN5flash19enable_sm80_to_sm89INS1_16FlashAttnFwdSm80INS1_25CollectiveMainloopFwdSm80ILi8ELi1ELb0EN4cute5tupleIJNS5_1CILi128EEENS7_ILi96EEENS7_ILi256EEEEEELi256ENS_10bfloat16_tEfNS_4arch4Sm80ELb0ELb0ELb0ELb1ELb1ELb0ELb1ELb0EEENS1_21CollectiveEpilogueFwdINS6_IJS8_SA_S9_EEENS6_IJNS7_ILi1EEESI_SI_EEESC_SE_Li256ELb1ELb1ELb0ELb0EEENS1_19SingleTileSchedulerILb1ELb0ELb1ELi128EEEEEEEEEvNT_6ParamsE --------------------------
	.section	.text._ZN7cutlass13device_kernelIN5flash19enable_sm80_to_sm89INS1_16FlashAttnFwdSm80INS1_25CollectiveMainloopFwdSm80ILi8ELi1ELb0EN4cute5tupleIJNS5_1CILi128EEENS7_ILi96EEENS7_ILi256EEEEEELi256ENS_10bfloat16_tEfNS_4arch4Sm80ELb0ELb0ELb0ELb1ELb1ELb0ELb1ELb0EEENS1_21CollectiveEpilogueFwdINS6_IJS8_SA_S9_EEENS6_IJNS7_ILi1EEESI_SI_EEESC_SE_Li256ELb1ELb1ELb0ELb0EEENS1_19SingleTileSchedulerILb1ELb0ELb1ELi128EEEEEEEEEvNT_6ParamsE,"ax",@progbits
	.align	128
.text._ZN7cutlass13device_kernelIN5flash19enable_sm80_to_sm89INS1_16FlashAttnFwdSm80INS1_25CollectiveMainloopFwdSm80ILi8ELi1ELb0EN4cute5tupleIJNS5_1CILi128EEENS7_ILi96EEENS7_ILi256EEEEEELi256ENS_10bfloat16_tEfNS_4arch4Sm80ELb0ELb0ELb0ELb1ELb1ELb0ELb1ELb0EEENS1_21CollectiveEpilogueFwdINS6_IJS8_SA_S9_EEENS6_IJNS7_ILi1EEESI_SI_EEESC_SE_Li256ELb1ELb1ELb0ELb0EEENS1_19SingleTileSchedulerILb1ELb0ELb1ELi128EEEEEEEEEvNT_6ParamsE:
        .type           _ZN7cutlass13device_kernelIN5flash19enable_sm80_to_sm89INS1_16FlashAttnFwdSm80INS1_25CollectiveMainloopFwdSm80ILi8ELi1ELb0EN4cute5tupleIJNS5_1CILi128EEENS7_ILi96EEENS7_ILi256EEEEEELi256ENS_10bfloat16_tEfNS_4arch4Sm80ELb0ELb0ELb0ELb1ELb1ELb0ELb1ELb0EEENS1_21CollectiveEpilogueFwdINS6_IJS8_SA_S9_EEENS6_IJNS7_ILi1EEESI_SI_EEESC_SE_Li256ELb1ELb1ELb0ELb0EEENS1_19SingleTileSchedulerILb1ELb0ELb1ELi128EEEEEEEEEvNT_6ParamsE,@function
        .size           _ZN7cutlass13device_kernelIN5flash19enable_sm80_to_sm89INS1_16FlashAttnFwdSm80INS1_25CollectiveMainloopFwdSm80ILi8ELi1ELb0EN4cute5tupleIJNS5_1CILi128EEENS7_ILi96EEENS7_ILi256EEEEEELi256ENS_10bfloat16_tEfNS_4arch4Sm80ELb0ELb0ELb0ELb1ELb1ELb0ELb1ELb0EEENS1_21CollectiveEpilogueFwdINS6_IJS8_SA_S9_EEENS6_IJNS7_ILi1EEESI_SI_EEESC_SE_Li256ELb1ELb1ELb0ELb0EEENS1_19SingleTileSchedulerILb1ELb0ELb1ELi128EEEEEEEEEvNT_6ParamsE,(.L_x_64 - _ZN7cutlass13device_kernelIN5flash19enable_sm80_to_sm89INS1_16FlashAttnFwdSm80INS1_25CollectiveMainloopFwdSm80ILi8ELi1ELb0EN4cute5tupleIJNS5_1CILi128EEENS7_ILi96EEENS7_ILi256EEEEEELi256ENS_10bfloat16_tEfNS_4arch4Sm80ELb0ELb0ELb0ELb1ELb1ELb0ELb1ELb0EEENS1_21CollectiveEpilogueFwdINS6_IJS8_SA_S9_EEENS6_IJNS7_ILi1EEESI_SI_EEESC_SE_Li256ELb1ELb1ELb0ELb0EEENS1_19SingleTileSchedulerILb1ELb0ELb1ELi128EEEEEEEEEvNT_6ParamsE)
        .other          _ZN7cutlass13device_kernelIN5flash19enable_sm80_to_sm89INS1_16FlashAttnFwdSm80INS1_25CollectiveMainloopFwdSm80ILi8ELi1ELb0EN4cute5tupleIJNS5_1CILi128EEENS7_ILi96EEENS7_ILi256EEEEEELi256ENS_10bfloat16_tEfNS_4arch4Sm80ELb0ELb0ELb0ELb1ELb1ELb0ELb1ELb0EEENS1_21CollectiveEpilogueFwdINS6_IJS8_SA_S9_EEENS6_IJNS7_ILi1EEESI_SI_EEESC_SE_Li256ELb1ELb1ELb0ELb0EEENS1_19SingleTileSchedulerILb1ELb0ELb1ELi128EEEEEEEEEvNT_6ParamsE,@"STO_CUDA_ENTRY STV_DEFAULT"
_ZN7cutlass13device_kernelIN5flash19enable_sm80_to_sm89INS1_16FlashAttnFwdSm80INS1_25CollectiveMainloopFwdSm80ILi8ELi1ELb0EN4cute5tupleIJNS5_1CILi128EEENS7_ILi96EEENS7_ILi256EEEEEELi256ENS_10bfloat16_tEfNS_4arch4Sm80ELb0ELb0ELb0ELb1ELb1ELb0ELb1ELb0EEENS1_21CollectiveEpilogueFwdINS6_IJS8_SA_S9_EEENS6_IJNS7_ILi1EEESI_SI_EEESC_SE_Li256ELb1ELb1ELb0ELb0EEENS1_19SingleTileSchedulerILb1ELb0ELb1ELi128EEEEEEEEEvNT_6ParamsE:
[----:B------:R-:W-:Y:S01]  /*0000*/  LDC R1, c[0x0][0x28] ;  /* 0x00000a00ff017b82 */ /* 0x000fe20000000800 */
[----:B------:R-:W-:Y:S05]  /*0010*/  EXIT ;  /* 0x000000000000794d */ /* 0x000fea0003800000 */
.L_x_28:
        /* <DEDUP_REMOVED lines=14> */
.L_x_64:


//--------------------- .text._ZN7cutlass13device_kernelIN5flash19enable_sm80_to_sm89INS1_16FlashAttnFwdSm80INS1_25CollectiveMainloopFwdSm80ILi8ELi1ELb0EN4cute5tupleIJNS5_1CILi128EEENS7_ILi48EEENS7_ILi256EEEEEELi256ENS_10bfloat16_tEfNS_4arch4Sm80ELb0ELb0ELb0ELb1ELb1ELb1ELb1ELb0EEENS1_21CollectiveEpilogueFwdINS6_IJS8_SA_S9_EEENS6_IJNS7_ILi1EEESI_SI_EEESC_SE_Li256ELb1ELb1ELb0ELb0EEENS1_19SingleTileSchedulerILb1ELb0ELb1ELi128EEEEEEEEEvNT_6ParamsE --------------------------
	.section	.text._ZN7cutlass13device_kernelIN5flash19enable_sm80_to_sm89INS1_16FlashAttnFwdSm80INS1_25CollectiveMainloopFwdSm80ILi8ELi1ELb0EN4cute5tupleIJNS5_1CILi128EEENS7_ILi48EEENS7_ILi256EEEEEELi256ENS_10bfloat16_tEfNS_4arch4Sm80ELb0ELb0ELb0ELb1ELb1ELb1ELb1ELb0EEENS1_21CollectiveEpilogueFwdINS6_IJS8_SA_S9_EEENS6_IJNS7_ILi1EEESI_SI_EEESC_SE_Li256ELb1ELb1ELb0ELb0EEENS1_19SingleTileSchedulerILb1ELb0ELb1ELi128EEEEEEEEEvNT_6ParamsE,"ax",@progbits
	.align	128
.text._ZN7cutlass13device_kernelIN5flash19enable_sm80_to_sm89INS1_16FlashAttnFwdSm80INS1_25CollectiveMainloopFwdSm80ILi8ELi1ELb0EN4cute5tupleIJNS5_1CILi128EEENS7_ILi48EEENS7_ILi256EEEEEELi256ENS_10bfloat16_tEfNS_4arch4Sm80ELb0ELb0ELb0ELb1ELb1ELb1ELb1ELb0EEENS1_21CollectiveEpilogueFwdINS6_IJS8_SA_S9_EEENS6_IJNS7_ILi1EEESI_SI_EEESC_SE_Li256ELb1ELb1ELb0ELb0EEENS1_19SingleTileSchedulerILb1ELb0ELb1ELi128EEEEEEEEEvNT_6ParamsE:
        .type           _ZN7cutlass13device_kernelIN5flash19enable_sm80_to_sm89INS1_16FlashAttnFwdSm80INS1_25CollectiveMainloopFwdSm80ILi8ELi1ELb0EN4cute5tupleIJNS5_1CILi128EEENS7_ILi48EEENS7_ILi256EEEEEELi256ENS_10bfloat16_tEfNS_4arch4Sm80ELb0ELb0ELb0ELb1ELb1ELb1ELb1ELb0EEENS1_21CollectiveEpilogueFwdINS6_IJS8_SA_S9_EEENS6_IJNS7_ILi1EEESI_SI_EEESC_SE_Li256ELb1ELb1ELb0ELb0EEENS1_19SingleTileSchedulerILb1ELb0ELb1ELi128EEEEEEEEEvNT_6ParamsE,@function
        .size           _ZN7cutlass13device_kernelIN5flash19enable_sm80_to_sm89INS1_16FlashAttnFwdSm80INS1_25CollectiveMainloopFwdSm80ILi8ELi1ELb0EN4cute5tupleIJNS5_1CILi128EEENS7_ILi48EEENS7_ILi256EEEEEELi256ENS_10bfloat16_tEfNS_4arch4Sm80ELb0ELb0ELb0ELb1ELb1ELb1ELb1ELb0EEENS1_21CollectiveEpilogueFwdINS6_IJS8_SA_S9_EEENS6_IJNS7_ILi1EEESI_SI_EEESC_SE_Li256ELb1ELb1ELb0ELb0EEENS1_19SingleTileSchedulerILb1ELb0ELb1ELi128EEEEEEEEEvNT_6ParamsE,(.L_x_65 - _ZN7cutlass13device_kernelIN5flash19enable_sm80_to_sm89INS1_16FlashAttnFwdSm80INS1_25CollectiveMainloopFwdSm80ILi8ELi1ELb0EN4cute5tupleIJNS5_1CILi128EEENS7_ILi48EEENS7_ILi256EEEEEELi256ENS_10bfloat16_tEfNS_4arch4Sm80ELb0ELb0ELb0ELb1ELb1ELb1ELb1ELb0EEENS1_21CollectiveEpilogueFwdINS6_IJS8_SA_S9_EEENS6_IJNS7_ILi1EEESI_SI_EEESC_SE_Li256ELb1ELb1ELb0ELb0EEENS1_19SingleTileSchedulerILb1ELb0ELb1ELi128EEEEEEEEEvNT_6ParamsE)
        .other          _ZN7cutlass13device_kernelIN5flash19enable_sm80_to_sm89INS1_16FlashAttnFwdSm80INS1_25CollectiveMainloopFwdSm80ILi8ELi1ELb0EN4cute5tupleIJNS5_1CILi128EEENS7_ILi48EEENS7_ILi256EEEEEELi256ENS_10bfloat16_tEfNS_4arch4Sm80ELb0ELb0ELb0ELb1ELb1ELb1ELb1ELb0EEENS1_21CollectiveEpilogueFwdINS6_IJS8_SA_S9_EEENS6_IJNS7_ILi1EEESI_SI_EEESC_SE_Li256ELb1ELb1ELb0ELb0EEENS1_19SingleTileSchedulerILb1ELb0ELb1ELi128EEEEEEEEEvNT_6ParamsE,@"STO_CUDA_ENTRY STV_DEFAULT"
_ZN7cutlass13device_kernelIN5flash19enable_sm80_to_sm89INS1_16FlashAttnFwdSm80INS1_25CollectiveMainloopFwdSm80ILi8ELi1ELb0EN4cute5tupleIJNS5_1CILi128EEENS7_ILi48EEENS7_ILi256EEEEEELi256ENS_10bfloat16_tEfNS_4arch4Sm80ELb0ELb0ELb0ELb1ELb1ELb1ELb1ELb0EEENS1_21CollectiveEpilogueFwdINS6_IJS8_SA_S9_EEENS6_IJNS7_ILi1EEESI_SI_EEESC_SE_Li256ELb1ELb1ELb0ELb0EEENS1_19SingleTileSchedulerILb1ELb0ELb1ELi128EEEEEEEEEvNT_6ParamsE:
[----:B------:R-:W-:Y:S01]  /*0000*/  LDC R1, c[0x0][0x28] ;  /* 0x00000a00ff017b82 */ /* 0x000fe20000000800 */
[----:B------:R-:W-:Y:S05]  /*0010*/  EXIT ;  /* 0x000000000000794d */ /* 0x000fea0003800000 */
.L_x_29:
        /* <DEDUP_REMOVED lines=14> */
.L_x_65:


//--------------------- .text._ZN7cutlass13device_kernelIN5flash19enable_sm80_to_sm89INS1_16FlashAttnFwdSm80INS1_25CollectiveMainloopFwdSm80ILi8ELi1ELb0EN4cute5tupleIJNS5_1CILi128EEENS7_ILi64EEENS7_ILi256EEEEEELi256ENS_10bfloat16_tEfNS_4arch4Sm80ELb0ELb1ELb0ELb0ELb1ELb0ELb1ELb0EEENS1_21CollectiveEpilogueFwdINS6_IJS8_SA_S9_EEENS6_IJNS7_ILi1EEESI_SI_EEESC_SE_Li256ELb0ELb1ELb0ELb0EEENS1_19SingleTileSchedulerILb0ELb0ELb1ELi128EEEEEEEEEvNT_6ParamsE --------------------------
	.section	.text._ZN7cutlass13device_kernelIN5flash19enable_sm80_to_sm89INS1_16FlashAttnFwdSm80INS1_25CollectiveMainloopFwdSm80ILi8ELi1ELb0EN4cute5tupleIJNS5_1CILi128EEENS7_ILi64EEENS7_ILi256EEEEEELi256ENS_10bfloat16_tEfNS_4arch4Sm80ELb0ELb1ELb0ELb0ELb1ELb0ELb1ELb0EEENS1_21CollectiveEpilogueFwdINS6_IJS8_SA_S9_EEENS6_IJNS7_ILi1EEESI_SI_EEESC_SE_Li256ELb0ELb1ELb0ELb0EEENS1_19SingleTileSchedulerILb0ELb0ELb1ELi128EEEEEEEEEvNT_6ParamsE,"ax",@progbits
	.align	128
.text._ZN7cutlass13device_kernelIN5flash19enable_sm80_to_sm89INS1_16FlashAttnFwdSm80INS1_25CollectiveMainloopFwdSm80ILi8ELi1ELb0EN4cute5tupleIJNS5_1CILi128EEENS7_ILi64EEENS7_ILi256EEEEEELi256ENS_10bfloat16_tEfNS_4arch4Sm80ELb0ELb1ELb0ELb0ELb1ELb0ELb1ELb0EEENS1_21CollectiveEpilogueFwdINS6_IJS8_SA_S9_EEENS6_IJNS7_ILi1EEESI_SI_EEESC_SE_Li256ELb0ELb1ELb0ELb0EEENS1_19SingleTileSchedulerILb0ELb0ELb1ELi128EEEEEEEEEvNT_6ParamsE:
        .type           _ZN7cutlass13device_kernelIN5flash19enable_sm80_to_sm89INS1_16FlashAttnFwdSm80INS1_25CollectiveMainloopFwdSm80ILi8ELi1ELb0EN4cute5tupleIJNS5_1CILi128EEENS7_ILi64EEENS7_ILi256EEEEEELi256ENS_10bfloat16_tEfNS_4arch4Sm80ELb0ELb1ELb0ELb0ELb1ELb0ELb1ELb0EEENS1_21CollectiveEpilogueFwdINS6_IJS8_SA_S9_EEENS6_IJNS7_ILi1EEESI_SI_EEESC_SE_Li256ELb0ELb1ELb0ELb0EEENS1_19SingleTileSchedulerILb0ELb0ELb1ELi128EEEEEEEEEvNT_6ParamsE,@function
        .size           _ZN7cutlass13device_kernelIN5flash19enable_sm80_to_sm89INS1_16FlashAttnFwdSm80INS1_25CollectiveMainloopFwdSm80ILi8ELi1ELb0EN4cute5tupleIJNS5_1CILi128EEENS7_ILi64EEENS7_ILi256EEEEEELi256ENS_10bfloat16_tEfNS_4arch4Sm80ELb0ELb1ELb0ELb0ELb1ELb0ELb1ELb0EEENS1_21CollectiveEpilogueFwdINS6_IJS8_SA_S9_EEENS6_IJNS7_ILi1EEESI_SI_EEESC_SE_Li256ELb0ELb1ELb0ELb0EEENS1_19SingleTileSchedulerILb0ELb0ELb1ELi128EEEEEEEEEvNT_6ParamsE,(.L_x_66 - _ZN7cutlass13device_kernelIN5flash19enable_sm80_to_sm89INS1_16FlashAttnFwdSm80INS1_25CollectiveMainloopFwdSm80ILi8ELi1ELb0EN4cute5tupleIJNS5_1CILi128EEENS7_ILi64EEENS7_ILi256EEEEEELi256ENS_10bfloat16_tEfNS_4arch4Sm80ELb0ELb1ELb0ELb0ELb1ELb0ELb1ELb0EEENS1_21CollectiveEpilogueFwdINS6_IJS8_SA_S9_EEENS6_IJNS7_ILi1EEESI_SI_EEESC_SE_Li256ELb0ELb1ELb0ELb0EEENS1_19SingleTileSchedulerILb0ELb0ELb1ELi128EEEEEEEEEvNT_6ParamsE)
        .other          _ZN7cutlass13device_kernelIN5flash19enable_sm80_to_sm89INS1_16FlashAttnFwdSm80INS1_25CollectiveMainloopFwdSm80ILi8ELi1ELb0EN4cute5tupleIJNS5_1CILi128EEENS7_ILi64EEENS7_ILi256EEEEEELi256ENS_10bfloat16_tEfNS_4arch4Sm80ELb0ELb1ELb0ELb0ELb1ELb0ELb1ELb0EEENS1_21CollectiveEpilogueFwdINS6_IJS8_SA_S9_EEENS6_IJNS7_ILi1EEESI_SI_EEESC_SE_Li256ELb0ELb1ELb0ELb0EEENS1_19SingleTileSchedulerILb0ELb0ELb1ELi128EEEEEEEEEvNT_6ParamsE,@"STO_CUDA_ENTRY STV_DEFAULT"
_ZN7cutlass13device_kernelIN5flash19enable_sm80_to_sm89INS1_16FlashAttnFwdSm80INS1_25CollectiveMainloopFwdSm80ILi8ELi1ELb0EN4cute5tupleIJNS5_1CILi128EEENS7_ILi64EEENS7_ILi256EEEEEELi256ENS_10bfloat16_tEfNS_4arch4Sm80ELb0ELb1ELb0ELb0ELb1ELb0ELb1ELb0EEENS1_21CollectiveEpilogueFwdINS6_IJS8_SA_S9_EEENS6_IJNS7_ILi1EEESI_SI_EEESC_SE_Li256ELb0ELb1ELb0ELb0EEENS1_19SingleTileSchedulerILb0ELb0ELb1ELi128EEEEEEEEEvNT_6ParamsE:
[----:B------:R-:W-:Y:S01]  /*0000*/  LDC R1, c[0x0][0x28] ;  /* 0x00000a00ff017b82 */ /* 0x000fe20000000800 */
[----:B------:R-:W-:Y:S05]  /*0010*/  EXIT ;  /* 0x000000000000794d */ /* 0x000fea0003800000 */
.L_x_30:
        /* <DEDUP_REMOVED lines=14> */
.L_x_66:


//--------------------- .text._ZN7cutlass13device_kernelIN5flash19enable_sm80_to_sm89INS1_16FlashAttnFwdSm80INS1_25CollectiveMainloopFwdSm80ILi8ELi1ELb0EN4cute5tupleIJNS5_1CILi128EEENS7_ILi64EEENS7_ILi256EEEEEELi256ENS_10bfloat16_tEfNS_4arch4Sm80ELb0ELb1ELb0ELb1ELb1ELb0ELb1ELb0EEENS1_21CollectiveEpilogueFwdINS6_IJS8_SA_S9_EEENS6_IJNS7_ILi1EEESI_SI_EEESC_SE_Li256ELb1ELb1ELb0ELb0EEENS1_19SingleTileSchedulerILb1ELb0ELb1ELi128EEEEEEEEEvNT_6ParamsE --------------------------
	.section	.text._ZN7cutlass13device_kernelIN5flash19enable_sm80_to_sm89INS1_16FlashAttnFwdSm80INS1_25CollectiveMainloopFwdSm80ILi8ELi1ELb0EN4cute5tupleIJNS5_1CILi128EEENS7_ILi64EEENS7_ILi256EEEEEELi256ENS_10bfloat16_tEfNS_4arch4Sm80ELb0ELb1ELb0ELb1ELb1ELb0ELb1ELb0EEENS1_21CollectiveEpilogueFwdINS6_IJS8_SA_S9_EEENS6_IJNS7_ILi1EEESI_SI_EEESC_SE_Li256ELb1ELb1ELb0ELb0EEENS1_19SingleTileSchedulerILb1ELb0ELb1ELi128EEEEEEEEEvNT_6ParamsE,"ax",@progbits
	.align	128
.text._ZN7cutlass13device_kernelIN5flash19enable_sm80_to_sm89INS1_16FlashAttnFwdSm80INS1_25CollectiveMainloopFwdSm80ILi8ELi1ELb0EN4cute5tupleIJNS5_1CILi128EEENS7_ILi64EEENS7_ILi256EEEEEELi256ENS_10bfloat16_tEfNS_4arch4Sm80ELb0ELb1ELb0ELb1ELb1ELb0ELb1ELb0EEENS1_21CollectiveEpilogueFwdINS6_IJS8_SA_S9_EEENS6_IJNS7_ILi1EEESI_SI_EEESC_SE_Li256ELb1ELb1ELb0ELb0EEENS1_19SingleTileSchedulerILb1ELb0ELb1ELi128EEEEEEEEEvNT_6ParamsE:
        .type           _ZN7cutlass13device_kernelIN5flash19enable_sm80_to_sm89INS1_16FlashAttnFwdSm80INS1_25CollectiveMainloopFwdSm80ILi8ELi1ELb0EN4cute5tupleIJNS5_1CILi128EEENS7_ILi64EEENS7_ILi256EEEEEELi256ENS_10bfloat16_tEfNS_4arch4Sm80ELb0ELb1ELb0ELb1ELb1ELb0ELb1ELb0EEENS1_21CollectiveEpilogueFwdINS6_IJS8_SA_S9_EEENS6_IJNS7_ILi1EEESI_SI_EEESC_SE_Li256ELb1ELb1ELb0ELb0EEENS1_19SingleTileSchedulerILb1ELb0ELb1ELi128EEEEEEEEEvNT_6ParamsE,@function
        .size           _ZN7cutlass13device_kernelIN5flash19enable_sm80_to_sm89INS1_16FlashAttnFwdSm80INS1_25CollectiveMainloopFwdSm80ILi8ELi1ELb0EN4cute5tupleIJNS5_1CILi128EEENS7_ILi64EEENS7_ILi256EEEEEELi256ENS_10bfloat16_tEfNS_4arch4Sm80ELb0ELb1ELb0ELb1ELb1ELb0ELb1ELb0EEENS1_21CollectiveEpilogueFwdINS6_IJS8_SA_S9_EEENS6_IJNS7_ILi1EEESI_SI_EEESC_SE_Li256ELb1ELb1ELb0ELb0EEENS1_19SingleTileSchedulerILb1ELb0ELb1ELi128EEEEEEEEEvNT_6ParamsE,(.L_x_67 - _ZN7cutlass13device_kernelIN5flash19enable_sm80_to_sm89INS1_16FlashAttnFwdSm80INS1_25CollectiveMainloopFwdSm80ILi8ELi1ELb0EN4cute5tupleIJNS5_1CILi128EEENS7_ILi64EEENS7_ILi256EEEEEELi256ENS_10bfloat16_tEfNS_4arch4Sm80ELb0ELb1ELb0ELb1ELb1ELb0ELb1ELb0EEENS1_21CollectiveEpilogueFwdINS6_IJS8_SA_S9_EEENS6_IJNS7_ILi1EEESI_SI_EEESC_SE_Li256ELb1ELb1ELb0ELb0EEENS1_19SingleTileSchedulerILb1ELb0ELb1ELi128EEEEEEEEEvNT_6ParamsE)
        .other          _ZN7cutlass13device_kernelIN5flash19enable_sm80_to_sm89INS1_16FlashAttnFwdSm80INS1_25CollectiveMainloopFwdSm80ILi8ELi1ELb0EN4cute5tupleIJNS5_1CILi128EEENS7_ILi64EEENS7_ILi256EEEEEELi256ENS_10bfloat16_tEfNS_4arch4Sm80ELb0ELb1ELb0ELb1ELb1ELb0ELb1ELb0EEENS1_21CollectiveEpilogueFwdINS6_IJS8_SA_S9_EEENS6_IJNS7_ILi1EEESI_SI_EEESC_SE_Li256ELb1ELb1ELb0ELb0EEENS1_19SingleTileSchedulerILb1ELb0ELb1ELi128EEEEEEEEEvNT_6ParamsE,@"STO_CUDA_ENTRY STV_DEFAULT"
_ZN7cutlass13device_kernelIN5flash19enable_sm80_to_sm89INS1_16FlashAttnFwdSm80INS1_25CollectiveMainloopFwdSm80ILi8ELi1ELb0EN4cute5tupleIJNS5_1CILi128EEENS7_ILi64EEENS7_ILi256EEEEEELi256ENS_10bfloat16_tEfNS_4arch4Sm80ELb0ELb1ELb0ELb1ELb1ELb0ELb1ELb0EEENS1_21CollectiveEpilogueFwdINS6_IJS8_SA_S9_EEENS6_IJNS7_ILi1EEESI_SI_EEESC_SE_Li256ELb1ELb1ELb0ELb0EEENS1_19SingleTileSchedulerILb1ELb0ELb1ELi128EEEEEEEEEvNT_6ParamsE:
[----:B------:R-:W-:Y:S01]  /*0000*/  LDC R1, c[0x0][0x28] ;  /* 0x00000a00ff017b82 */ /* 0x000fe20000000800 */
[----:B------:R-:W-:Y:S05]  /*0010*/  EXIT ;  /* 0x000000000000794d */ /* 0x000fea0003800000 */
.L_x_31:
        /* <DEDUP_REMOVED lines=14> */
.L_x_67:


//--------------------- .text._ZN7cutlass13device_kernelIN5flash19enable_sm80_to_sm89INS1_16FlashAttnFwdSm80INS1_25CollectiveMainloopFwdSm80ILi8ELi1ELb0EN4cute5tupleIJNS5_1CILi128EEENS7_ILi48EEENS7_ILi256EEEEEELi256ENS_10bfloat16_tEfNS_4arch4Sm80ELb0ELb1ELb0ELb1ELb1ELb1ELb1ELb0EEENS1_21CollectiveEpilogueFwdINS6_IJS8_SA_S9_EEENS6_IJNS7_ILi1EEESI_SI_EEESC_SE_Li256ELb1ELb1ELb0ELb0EEENS1_19SingleTileSchedulerILb1ELb0ELb1ELi128EEEEEEEEEvNT_6ParamsE --------------------------
	.section	.text._ZN7cutlass13device_kernelIN5flash19enable_sm80_to_sm89INS1_16FlashAttnFwdSm80INS1_25CollectiveMainloopFwdSm80ILi8ELi1ELb0EN4cute5tupleIJNS5_1CILi128EEENS7_ILi48EEENS7_ILi256EEEEEELi256ENS_10bfloat16_tEfNS_4arch4Sm80ELb0ELb1ELb0ELb1ELb1ELb1ELb1ELb0EEENS1_21CollectiveEpilogueFwdINS6_IJS8_SA_S9_EEENS6_IJNS7_ILi1EEESI_SI_EEESC_SE_Li256ELb1ELb1ELb0ELb0EEENS1_19SingleTileSchedulerILb1ELb0ELb1ELi128EEEEEEEEEvNT_6ParamsE,"ax",@progbits
	.align	128
.text._ZN7cutlass13device_kernelIN5flash19enable_sm80_to_sm89INS1_16FlashAttnFwdSm80INS1_25CollectiveMainloopFwdSm80ILi8ELi1ELb0EN4cute5tupleIJNS5_1CILi128EEENS7_ILi48EEENS7_ILi256EEEEEELi256ENS_10bfloat16_tEfNS_4arch4Sm80ELb0ELb1ELb0ELb1ELb1ELb1ELb1ELb0EEENS1_21CollectiveEpilogueFwdINS6_IJS8_SA_S9_EEENS6_IJNS7_ILi1EEESI_SI_EEESC_SE_Li256ELb1ELb1ELb0ELb0EEENS1_19SingleTileSchedulerILb1ELb0ELb1ELi128EEEEEEEEEvNT_6ParamsE:
        .type           _ZN7cutlass13device_kernelIN5flash19enable_sm80_to_sm89INS1_16FlashAttnFwdSm80INS1_25CollectiveMainloopFwdSm80ILi8ELi1ELb0EN4cute5tupleIJNS5_1CILi128EEENS7_ILi48EEENS7_ILi256EEEEEELi256ENS_10bfloat16_tEfNS_4arch4Sm80ELb0ELb1ELb0ELb1ELb1ELb1ELb1ELb0EEENS1_21CollectiveEpilogueFwdINS6_IJS8_SA_S9_EEENS6_IJNS7_ILi1EEESI_SI_EEESC_SE_Li256ELb1ELb1ELb0ELb0EEENS1_19SingleTileSchedulerILb1ELb0ELb1ELi128EEEEEEEEEvNT_6ParamsE,@function
        .size           _ZN7cutlass13device_kernelIN5flash19enable_sm80_to_sm89INS1_16FlashAttnFwdSm80INS1_25CollectiveMainloopFwdSm80ILi8ELi1ELb0EN4cute5tupleIJNS5_1CILi128EEENS7_ILi48EEENS7_ILi256EEEEEELi256ENS_10bfloat16_tEfNS_4arch4Sm80ELb0ELb1ELb0ELb1ELb1ELb1ELb1ELb0EEENS1_21CollectiveEpilogueFwdINS6_IJS8_SA_S9_EEENS6_IJNS7_ILi1EEESI_SI_EEESC_SE_Li256ELb1ELb1ELb0ELb0EEENS1_19SingleTileSchedulerILb1ELb0ELb1ELi128EEEEEEEEEvNT_6ParamsE,(.L_x_68 - _ZN7cutlass13device_kernelIN5flash19enable_sm80_to_sm89INS1_16FlashAttnFwdSm80INS1_25CollectiveMainloopFwdSm80ILi8ELi1ELb0EN4cute5tupleIJNS5_1CILi128EEENS7_ILi48EEENS7_ILi256EEEEEELi256ENS_10bfloat16_tEfNS_4arch4Sm80ELb0ELb1ELb0ELb1ELb1ELb1ELb1ELb0EEENS1_21CollectiveEpilogueFwdINS6_IJS8_SA_S9_EEENS6_IJNS7_ILi1EEESI_SI_EEESC_SE_Li256ELb1ELb1ELb0ELb0EEENS1_19SingleTileSchedulerILb1ELb0ELb1ELi128EEEEEEEEEvNT_6ParamsE)
        .other          _ZN7cutlass13device_kernelIN5flash19enable_sm80_to_sm89INS1_16FlashAttnFwdSm80INS1_25CollectiveMainloopFwdSm80ILi8ELi1ELb0EN4cute5tupleIJNS5_1CILi128EEENS7_ILi48EEENS7_ILi256EEEEEELi256ENS_10bfloat16_tEfNS_4arch4Sm80ELb0ELb1ELb0ELb1ELb1ELb1ELb1ELb0EEENS1_21CollectiveEpilogueFwdINS6_IJS8_SA_S9_EEENS6_IJNS7_ILi1EEESI_SI_EEESC_SE_Li256ELb1ELb1ELb0ELb0EEENS1_19SingleTileSchedulerILb1ELb0ELb1ELi128EEEEEEEEEvNT_6ParamsE,@"STO_CUDA_ENTRY STV_DEFAULT"
_ZN7cutlass13device_kernelIN5flash19enable_sm80_to_sm89INS1_16FlashAttnFwdSm80INS1_25CollectiveMainloopFwdSm80ILi8ELi1ELb0EN4cute5tupleIJNS5_1CILi128EEENS7_ILi48EEENS7_ILi256EEEEEELi256ENS_10bfloat16_tEfNS_4arch4Sm80ELb0ELb1ELb0ELb1ELb1ELb1ELb1ELb0EEENS1_21CollectiveEpilogueFwdINS6_IJS8_SA_S9_EEENS6_IJNS7_ILi1EEESI_SI_EEESC_SE_Li256ELb1ELb1ELb0ELb0EEENS1_19SingleTileSchedulerILb1ELb0ELb1ELi128EEEEEEEEEvNT_6ParamsE:
[----:B------:R-:W-:Y:S01]  /*0000*/  LDC R1, c[0x0][0x28] ;  /* 0x00000a00ff017b82 */ /* 0x000fe20000000800 */
[----:B------:R-:W-:Y:S05]  /*0010*/  EXIT ;  /* 0x000000000000794d */ /* 0x000fea0003800000 */
.L_x_32:
        /* <DEDUP_REMOVED lines=14> */
.L_x_68:


//--------------------- .text._ZN7cutlass13device_kernelIN5flash19enable_sm80_to_sm89INS1_16FlashAttnFwdSm80INS1_25CollectiveMainloopFwdSm80ILi8ELi1ELb0EN4cute5tupleIJNS5_1CILi128EEENS7_ILi96EEENS7_ILi256EEEEEELi256ENS_10bfloat16_tEfNS_4arch4Sm80ELb1ELb0ELb0ELb0ELb1ELb0ELb1ELb0EEENS1_21CollectiveEpilogueFwdINS6_IJS8_SA_S9_EEENS6_IJNS7_ILi1EEESI_SI_EEESC_SE_Li256ELb0ELb1ELb0ELb0EEENS1_30DynamicPersistentTileSchedulerILi256ELi256ELb0ELb1ELb0EEEEEEEEEvNT_6ParamsE --------------------------
	.section	.text._ZN7cutlass13device_kernelIN5flash19enable_sm80_to_sm89INS1_16FlashAttnFwdSm80INS1_25CollectiveMainloopFwdSm80ILi8ELi1ELb0EN4cute5tupleIJNS5_1CILi128EEENS7_ILi96EEENS7_ILi256EEEEEELi256ENS_10bfloat16_tEfNS_4arch4Sm80ELb1ELb0ELb0ELb0ELb1ELb0ELb1ELb0EEENS1_21CollectiveEpilogueFwdINS6_IJS8_SA_S9_EEENS6_IJNS7_ILi1EEESI_SI_EEESC_SE_Li256ELb0ELb1ELb0ELb0EEENS1_30DynamicPersistentTileSchedulerILi256ELi256ELb0ELb1ELb0EEEEEEEEEvNT_6ParamsE,"ax",@progbits
	.align	128
.text._ZN7cutlass13device_kernelIN5flash19enable_sm80_to_sm89INS1_16FlashAttnFwdSm80INS1_25CollectiveMainloopFwdSm80ILi8ELi1ELb0EN4cute5tupleIJNS5_1CILi128EEENS7_ILi96EEENS7_ILi256EEEEEELi256ENS_10bfloat16_tEfNS_4arch4Sm80ELb1ELb0ELb0ELb0ELb1ELb0ELb1ELb0EEENS1_21CollectiveEpilogueFwdINS6_IJS8_SA_S9_EEENS6_IJNS7_ILi1EEESI_SI_EEESC_SE_Li256ELb0ELb1ELb0ELb0EEENS1_30DynamicPersistentTileSchedulerILi256ELi256ELb0ELb1ELb0EEEEEEEEEvNT_6ParamsE:
        .type           _ZN7cutlass13device_kernelIN5flash19enable_sm80_to_sm89INS1_16FlashAttnFwdSm80INS1_25CollectiveMainloopFwdSm80ILi8ELi1ELb0EN4cute5tupleIJNS5_1CILi128EEENS7_ILi96EEENS7_ILi256EEEEEELi256ENS_10bfloat16_tEfNS_4arch4Sm80ELb1ELb0ELb0ELb0ELb1ELb0ELb1ELb0EEENS1_21CollectiveEpilogueFwdINS6_IJS8_SA_S9_EEENS6_IJNS7_ILi1EEESI_SI_EEESC_SE_Li256ELb0ELb1ELb0ELb0EEENS1_30DynamicPersistentTileSchedulerILi256ELi256ELb0ELb1ELb0EEEEEEEEEvNT_6ParamsE,@function
        .size           _ZN7cutlass13device_kernelIN5flash19enable_sm80_to_sm89INS1_16FlashAttnFwdSm80INS1_25CollectiveMainloopFwdSm80ILi8ELi1ELb0EN4cute5tupleIJNS5_1CILi128EEENS7_ILi96EEENS7_ILi256EEEEEELi256ENS_10bfloat16_tEfNS_4arch4Sm80ELb1ELb0ELb0ELb0ELb1ELb0ELb1ELb0EEENS1_21CollectiveEpilogueFwdINS6_IJS8_SA_S9_EEENS6_IJNS7_ILi1EEESI_SI_EEESC_SE_Li256ELb0ELb1ELb0ELb0EEENS1_30DynamicPersistentTileSchedulerILi256ELi256ELb0ELb1ELb0EEEEEEEEEvNT_6ParamsE,(.L_x_69 - _ZN7cutlass13device_kernelIN5flash19enable_sm80_to_sm89INS1_16FlashAttnFwdSm80INS1_25CollectiveMainloopFwdSm80ILi8ELi1ELb0EN4cute5tupleIJNS5_1CILi128EEENS7_ILi96EEENS7_ILi256EEEEEELi256ENS_10bfloat16_tEfNS_4arch4Sm80ELb1ELb0ELb0ELb0ELb1ELb0ELb1ELb0EEENS1_21CollectiveEpilogueFwdINS6_IJS8_SA_S9_EEENS6_IJNS7_ILi1EEESI_SI_EEESC_SE_Li256ELb0ELb1ELb0ELb0EEENS1_30DynamicPersistentTileSchedulerILi256ELi256ELb0ELb1ELb0EEEEEEEEEvNT_6ParamsE)
        .other          _ZN7cutlass13device_kernelIN5flash19enable_sm80_to_sm89INS1_16FlashAttnFwdSm80INS1_25CollectiveMainloopFwdSm80ILi8ELi1ELb0EN4cute5tupleIJNS5_1CILi128EEENS7_ILi96EEENS7_ILi256EEEEEELi256ENS_10bfloat16_tEfNS_4arch4Sm80ELb1ELb0ELb0ELb0ELb1ELb0ELb1ELb0EEENS1_21CollectiveEpilogueFwdINS6_IJS8_SA_S9_EEENS6_IJNS7_ILi1EEESI_SI_EEESC_SE_Li256ELb0ELb1ELb0ELb0EEENS1_30DynamicPersistentTileSchedulerILi256ELi256ELb0ELb1ELb0EEEEEEEEEvNT_6ParamsE,@"STO_CUDA_ENTRY STV_DEFAULT"
_ZN7cutlass13device_kernelIN5flash19enable_sm80_to_sm89INS1_16FlashAttnFwdSm80INS1_25CollectiveMainloopFwdSm80ILi8ELi1ELb0EN4cute5tupleIJNS5_1CILi128EEENS7_ILi96EEENS7_ILi256EEEEEELi256ENS_10bfloat16_tEfNS_4arch4Sm80ELb1ELb0ELb0ELb0ELb1ELb0ELb1ELb0EEENS1_21CollectiveEpilogueFwdINS6_IJS8_SA_S9_EEENS6_IJNS7_ILi1EEESI_SI_EEESC_SE_Li256ELb0ELb1ELb0ELb0EEENS1_30DynamicPersistentTileSchedulerILi256ELi256ELb0ELb1ELb0EEEEEEEEEvNT_6ParamsE:
[----:B------:R-:W-:Y:S01]  /*0000*/  LDC R1, c[0x0][0x28] ;  /* 0x00000a00ff017b82 */ /* 0x000fe20000000800 */
[----:B------:R-:W-:Y:S05]  /*0010*/  EXIT ;  /* 0x000000000000794d */ /* 0x000fea0003800000 */
.L_x_33:
        /* <DEDUP_REMOVED lines=14> */
.L_x_69:


//--------------------- .text._ZN7cutlass13device_kernelIN5flash19enable_sm80_to_sm89INS1_16FlashAttnFwdSm80INS1_25CollectiveMainloopFwdSm80ILi8ELi1ELb0EN4cute5tupleIJNS5_1CILi128EEENS7_ILi96EEENS7_ILi256EEEEEELi256ENS_10bfloat16_tEfNS_4arch4Sm80ELb1ELb0ELb0ELb1ELb1ELb0ELb1ELb0EEENS1_21CollectiveEpilogueFwdINS6_IJS8_SA_S9_EEENS6_IJNS7_ILi1EEESI_SI_EEESC_SE_Li256ELb1ELb1ELb0ELb0EEENS1_19SingleTileSchedulerILb1ELb0ELb1ELi128EEEEEEEEEvNT_6ParamsE --------------------------
	.section	.text._ZN7cutlass13device_kernelIN5flash19enable_sm80_to_sm89INS1_16FlashAttnFwdSm80INS1_25CollectiveMainloopFwdSm80ILi8ELi1ELb0EN4cute5tupleIJNS5_1CILi128EEENS7_ILi96EEENS7_ILi256EEEEEELi256ENS_10bfloat16_tEfNS_4arch4Sm80ELb1ELb0ELb0ELb1ELb1ELb0ELb1ELb0EEENS1_21CollectiveEpilogueFwdINS6_IJS8_SA_S9_EEENS6_IJNS7_ILi1EEESI_SI_EEESC_SE_Li256ELb1ELb1ELb0ELb0EEENS1_19SingleTileSchedulerILb1ELb0ELb1ELi128EEEEEEEEEvNT_6ParamsE,"ax",@progbits
	.align	128
.text._ZN7cutlass13device_kernelIN5flash19enable_sm80_to_sm89INS1_16FlashAttnFwdSm80INS1_25CollectiveMainloopFwdSm80ILi8ELi1ELb0EN4cute5tupleIJNS5_1CILi128EEENS7_ILi96EEENS7_ILi256EEEEEELi256ENS_10bfloat16_tEfNS_4arch4Sm80ELb1ELb0ELb0ELb1ELb1ELb0ELb1ELb0EEENS1_21CollectiveEpilogueFwdINS6_IJS8_SA_S9_EEENS6_IJNS7_ILi1EEESI_SI_EEESC_SE_Li256ELb1ELb1ELb0ELb0EEENS1_19SingleTileSchedulerILb1ELb0ELb1ELi128EEEEEEEEEvNT_6ParamsE:
        .type           _ZN7cutlass13device_kernelIN5flash19enable_sm80_to_sm89INS1_16FlashAttnFwdSm80INS1_25CollectiveMainloopFwdSm80ILi8ELi1ELb0EN4cute5tupleIJNS5_1CILi128EEENS7_ILi96EEENS7_ILi256EEEEEELi256ENS_10bfloat16_tEfNS_4arch4Sm80ELb1ELb0ELb0ELb1ELb1ELb0ELb1ELb0EEENS1_21CollectiveEpilogueFwdINS6_IJS8_SA_S9_EEENS6_IJNS7_ILi1EEESI_SI_EEESC_SE_Li256ELb1ELb1ELb0ELb0EEENS1_19SingleTileSchedulerILb1ELb0ELb1ELi128EEEEEEEEEvNT_6ParamsE,@function
        .size           _ZN7cutlass13device_kernelIN5flash19enable_sm80_to_sm89INS1_16FlashAttnFwdSm80INS1_25CollectiveMainloopFwdSm80ILi8ELi1ELb0EN4cute5tupleIJNS5_1CILi128EEENS7_ILi96EEENS7_ILi256EEEEEELi256ENS_10bfloat16_tEfNS_4arch4Sm80ELb1ELb0ELb0ELb1ELb1ELb0ELb1ELb0EEENS1_21CollectiveEpilogueFwdINS6_IJS8_SA_S9_EEENS6_IJNS7_ILi1EEESI_SI_EEESC_SE_Li256ELb1ELb1ELb0ELb0EEENS1_19SingleTileSchedulerILb1ELb0ELb1ELi128EEEEEEEEEvNT_6ParamsE,(.L_x_70 - _ZN7cutlass13device_kernelIN5flash19enable_sm80_to_sm89INS1_16FlashAttnFwdSm80INS1_25CollectiveMainloopFwdSm80ILi8ELi1ELb0EN4cute5tupleIJNS5_1CILi128EEENS7_ILi96EEENS7_ILi256EEEEEELi256ENS_10bfloat16_tEfNS_4arch4Sm80ELb1ELb0ELb0ELb1ELb1ELb0ELb1ELb0EEENS1_21CollectiveEpilogueFwdINS6_IJS8_SA_S9_EEENS6_IJNS7_ILi1EEESI_SI_EEESC_SE_Li256ELb1ELb1ELb0ELb0EEENS1_19SingleTileSchedulerILb1ELb0ELb1ELi128EEEEEEEEEvNT_6ParamsE)
        .other          _ZN7cutlass13device_kernelIN5flash19enable_sm80_to_sm89INS1_16FlashAttnFwdSm80INS1_25CollectiveMainloopFwdSm80ILi8ELi1ELb0EN4cute5tupleIJNS5_1CILi128EEENS7_ILi96EEENS7_ILi256EEEEEELi256ENS_10bfloat16_tEfNS_4arch4Sm80ELb1ELb0ELb0ELb1ELb1ELb0ELb1ELb0EEENS1_21CollectiveEpilogueFwdINS6_IJS8_SA_S9_EEENS6_IJNS7_ILi1EEESI_SI_EEESC_SE_Li256ELb1ELb1ELb0ELb0EEENS1_19SingleTileSchedulerILb1ELb0ELb1ELi128EEEEEEEEEvNT_6ParamsE,@"STO_CUDA_ENTRY STV_DEFAULT"
_ZN7cutlass13device_kernelIN5flash19enable_sm80_to_sm89INS1_16FlashAttnFwdSm80INS1_25CollectiveMainloopFwdSm80ILi8ELi1ELb0EN4cute5tupleIJNS5_1CILi128EEENS7_ILi96EEENS7_ILi256EEEEEELi256ENS_10bfloat16_tEfNS_4arch4Sm80ELb1ELb0ELb0ELb1ELb1ELb0ELb1ELb0EEENS1_21CollectiveEpilogueFwdINS6_IJS8_SA_S9_EEENS6_IJNS7_ILi1EEESI_SI_EEESC_SE_Li256ELb1ELb1ELb0ELb0EEENS1_19SingleTileSchedulerILb1ELb0ELb1ELi128EEEEEEEEEvNT_6ParamsE:
[----:B------:R-:W-:Y:S01]  /*0000*/  LDC R1, c[0x0][0x28] ;  /* 0x00000a00ff017b82 */ /* 0x000fe20000000800 */
[----:B------:R-:W-:Y:S05]  /*0010*/  EXIT ;  /* 0x000000000000794d */ /* 0x000fea0003800000 */
.L_x_34:
        /* <DEDUP_REMOVED lines=14> */
.L_x_70:


//--------------------- .text._ZN7cutlass13device_kernelIN5flash19enable_sm80_to_sm89INS1_16FlashAttnFwdSm80INS1_25CollectiveMainloopFwdSm80ILi8ELi1ELb0EN4cute5tupleIJNS5_1CILi128EEENS7_ILi48EEENS7_ILi256EEEEEELi256ENS_10bfloat16_tEfNS_4arch4Sm80ELb1ELb0ELb0ELb1ELb1ELb1ELb1ELb0EEENS1_21CollectiveEpilogueFwdINS6_IJS8_SA_S9_EEENS6_IJNS7_ILi1EEESI_SI_EEESC_SE_Li256ELb1ELb1ELb0ELb0EEENS1_19SingleTileSchedulerILb1ELb0ELb1ELi128EEEEEEEEEvNT_6ParamsE --------------------------
	.section	.text._ZN7cutlass13device_kernelIN5flash19enable_sm80_to_sm89INS1_16FlashAttnFwdSm80INS1_25CollectiveMainloopFwdSm80ILi8ELi1ELb0EN4cute5tupleIJNS5_1CILi128EEENS7_ILi48EEENS7_ILi256EEEEEELi256ENS_10bfloat16_tEfNS_4arch4Sm80ELb1ELb0ELb0ELb1ELb1ELb1ELb1ELb0EEENS1_21CollectiveEpilogueFwdINS6_IJS8_SA_S9_EEENS6_IJNS7_ILi1EEESI_SI_EEESC_SE_Li256ELb1ELb1ELb0ELb0EEENS1_19SingleTileSchedulerILb1ELb0ELb1ELi128EEEEEEEEEvNT_6ParamsE,"ax",@progbits
	.align	128
.text._ZN7cutlass13device_kernelIN5flash19enable_sm80_to_sm89INS1_16FlashAttnFwdSm80INS1_25CollectiveMainloopFwdSm80ILi8ELi1ELb0EN4cute5tupleIJNS5_1CILi128EEENS7_ILi48EEENS7_ILi256EEEEEELi256ENS_10bfloat16_tEfNS_4arch4Sm80ELb1ELb0ELb0ELb1ELb1ELb1ELb1ELb0EEENS1_21CollectiveEpilogueFwdINS6_IJS8_SA_S9_EEENS6_IJNS7_ILi1EEESI_SI_EEESC_SE_Li256ELb1ELb1ELb0ELb0EEENS1_19SingleTileSchedulerILb1ELb0ELb1ELi128EEEEEEEEEvNT_6ParamsE:
        .type           _ZN7cutlass13device_kernelIN5flash19enable_sm80_to_sm89INS1_16FlashAttnFwdSm80INS1_25CollectiveMainloopFwdSm80ILi8ELi1ELb0EN4cute5tupleIJNS5_1CILi128EEENS7_ILi48EEENS7_ILi256EEEEEELi256ENS_10bfloat16_tEfNS_4arch4Sm80ELb1ELb0ELb0ELb1ELb1ELb1ELb1ELb0EEENS1_21CollectiveEpilogueFwdINS6_IJS8_SA_S9_EEENS6_IJNS7_ILi1EEESI_SI_EEESC_SE_Li256ELb1ELb1ELb0ELb0EEENS1_19SingleTileSchedulerILb1ELb0ELb1ELi128EEEEEEEEEvNT_6ParamsE,@function
        .size           _ZN7cutlass13device_kernelIN5flash19enable_sm80_to_sm89INS1_16FlashAttnFwdSm80INS1_25CollectiveMainloopFwdSm80ILi8ELi1ELb0EN4cute5tupleIJNS5_1CILi128EEENS7_ILi48EEENS7_ILi256EEEEEELi256ENS_10bfloat16_tEfNS_4arch4Sm80ELb1ELb0ELb0ELb1ELb1ELb1ELb1ELb0EEENS1_21CollectiveEpilogueFwdINS6_IJS8_SA_S9_EEENS6_IJNS7_ILi1EEESI_SI_EEESC_SE_Li256ELb1ELb1ELb0ELb0EEENS1_19SingleTileSchedulerILb1ELb0ELb1ELi128EEEEEEEEEvNT_6ParamsE,(.L_x_71 - _ZN7cutlass13device_kernelIN5flash19enable_sm80_to_sm89INS1_16FlashAttnFwdSm80INS1_25CollectiveMainloopFwdSm80ILi8ELi1ELb0EN4cute5tupleIJNS5_1CILi128EEENS7_ILi48EEENS7_ILi256EEEEEELi256ENS_10bfloat16_tEfNS_4arch4Sm80ELb1ELb0ELb0ELb1ELb1ELb1ELb1ELb0EEENS1_21CollectiveEpilogueFwdINS6_IJS8_SA_S9_EEENS6_IJNS7_ILi1EEESI_SI_EEESC_SE_Li256ELb1ELb1ELb0ELb0EEENS1_19SingleTileSchedulerILb1ELb0ELb1ELi128EEEEEEEEEvNT_6ParamsE)
        .other          _ZN7cutlass13device_kernelIN5flash19enable_sm80_to_sm89INS1_16FlashAttnFwdSm80INS1_25CollectiveMainloopFwdSm80ILi8ELi1ELb0EN4cute5tupleIJNS5_1CILi128EEENS7_ILi48EEENS7_ILi256EEEEEELi256ENS_10bfloat16_tEfNS_4arch4Sm80ELb1ELb0ELb0ELb1ELb1ELb1ELb1ELb0EEENS1_21CollectiveEpilogueFwdINS6_IJS8_SA_S9_EEENS6_IJNS7_ILi1EEESI_SI_EEESC_SE_Li256ELb1ELb1ELb0ELb0EEENS1_19SingleTileSchedulerILb1ELb0ELb1ELi128EEEEEEEEEvNT_6ParamsE,@"STO_CUDA_ENTRY STV_DEFAULT"
_ZN7cutlass13device_kernelIN5flash19enable_sm80_to_sm89INS1_16FlashAttnFwdSm80INS1_25CollectiveMainloopFwdSm80ILi8ELi1ELb0EN4cute5tupleIJNS5_1CILi128EEENS7_ILi48EEENS7_ILi256EEEEEELi256ENS_10bfloat16_tEfNS_4arch4Sm80ELb1ELb0ELb0ELb1ELb1ELb1ELb1ELb0EEENS1_21CollectiveEpilogueFwdINS6_IJS8_SA_S9_EEENS6_IJNS7_ILi1EEESI_SI_EEESC_SE_Li256ELb1ELb1ELb0ELb0EEENS1_19SingleTileSchedulerILb1ELb0ELb1ELi128EEEEEEEEEvNT_6ParamsE:
[----:B------:R-:W-:Y:S01]  /*0000*/  LDC R1, c[0x0][0x28] ;  /* 0x00000a00ff017b82 */ /* 0x000fe20000000800 */
[----:B------:R-:W-:Y:S05]  /*0010*/  EXIT ;  /* 0x000000000000794d */ /* 0x000fea0003800000 */
.L_x_35:
        /* <DEDUP_REMOVED lines=14> */
.L_x_71:


//--------------------- .nv.shared.reserved.0     --------------------------
	.section	.nv.shared.reserved.0,"aw",@nobits
	.weak		__nv_reservedSMEM_offset_0_alias
	.size		__nv_reservedSMEM_offset_0_alias, 0, 0
	.other		__nv_reservedSMEM_offset_0_alias,@"STO_CUDA_RESERVED_SHARED STV_DEFAULT"
__nv_reservedSMEM_offset_0_alias:
	.zero		0


//--------------------- .nv.global                --------------------------
	.section	.nv.global,"aw",@nobits
.nv.global:
	.type		_ZN83_INTERNAL_bf8e8325_47_flash_fwd_hdim256_bf16_paged_softcapall_sm80_cu_c784774a_40304cute1_E,@object
	.size		_ZN83_INTERNAL_bf8e8325_47_flash_fwd_hdim256_bf16_paged_softcapall_sm80_cu_c784774a_40304cute1_E,(_ZN83_INTERNAL_bf8e8325_47_flash_fwd_hdim256_bf16_paged_softcapall_sm80_cu_c784774a_40304cuda3std3__45__cpo6cbeginE - _ZN83_INTERNAL_bf8e8325_47_flash_fwd_hdim256_bf16_paged_softcapall_sm80_cu_c784774a_40304cute1_E)
_ZN83_INTERNAL_bf8e8325_47_flash_fwd_hdim256_bf16_paged_softcapall_sm80_cu_c784774a_40304cute1_E:
	.zero		1
	.type		_ZN83_INTERNAL_bf8e8325_47_flash_fwd_hdim256_bf16_paged_softcapall_sm80_cu_c784774a_40304cuda3std3__45__cpo6cbeginE,@object
	.size		_ZN83_INTERNAL_bf8e8325_47_flash_fwd_hdim256_bf16_paged_softcapall_sm80_cu_c784774a_40304cuda3std3__45__cpo6cbeginE,(_ZN83_INTERNAL_bf8e8325_47_flash_fwd_hdim256_bf16_paged_softcapall_sm80_cu_c784774a_40304cuda3std3__48in_placeE - _ZN83_INTERNAL_bf8e8325_47_flash_fwd_hdim256_bf16_paged_softcapall_sm80_cu_c784774a_40304cuda3std3__45__cpo6cbeginE)
_ZN83_INTERNAL_bf8e8325_47_flash_fwd_hdim256_bf16_paged_softcapall_sm80_cu_c784774a_40304cuda3std3__45__cpo6cbeginE:
	.zero		1
	.type		_ZN83_INTERNAL_bf8e8325_47_flash_fwd_hdim256_bf16_paged_softcapall_sm80_cu_c784774a_40304cuda3std3__48in_placeE,@object
	.size		_ZN83_INTERNAL_bf8e8325_47_flash_fwd_hdim256_bf16_paged_softcapall_sm80_cu_c784774a_40304cuda3std3__48in_placeE,(_ZN83_INTERNAL_bf8e8325_47_flash_fwd_hdim256_bf16_paged_softcapall_sm80_cu_c784774a_40304cuda3std6ranges3__45__cpo9iter_moveE - _ZN83_INTERNAL_bf8e8325_47_flash_fwd_hdim256_bf16_paged_softcapall_sm80_cu_c784774a_40304cuda3std3__48in_placeE)
_ZN83_INTERNAL_bf8e8325_47_flash_fwd_hdim256_bf16_paged_softcapall_sm80_cu_c784774a_40304cuda3std3__48in_placeE:
	.zero		1
	.type		_ZN83_INTERNAL_bf8e8325_47_flash_fwd_hdim256_bf16_paged_softcapall_sm80_cu_c784774a_40304cuda3std6ranges3__45__cpo9iter_moveE,@object
	.size		_ZN83_INTERNAL_bf8e8325_47_flash_fwd_hdim256_bf16_paged_softcapall_sm80_cu_c784774a_40304cuda3std6ranges3__45__cpo9iter_moveE,(_ZN83_INTERNAL_bf8e8325_47_flash_fwd_hdim256_bf16_paged_softcapall_sm80_cu_c784774a_40304cuda3std3__45__cpo5beginE - _ZN83_INTERNAL_bf8e8325_47_flash_fwd_hdim256_bf16_paged_softcapall_sm80_cu_c784774a_40304cuda3std6ranges3__45__cpo9iter_moveE)
_ZN83_INTERNAL_bf8e8325_47_flash_fwd_hdim256_bf16_paged_softcapall_sm80_cu_c784774a_40304cuda3std6ranges3__45__cpo9iter_moveE:
	.zero		1
	.type		_ZN83_INTERNAL_bf8e8325_47_flash_fwd_hdim256_bf16_paged_softcapall_sm80_cu_c784774a_40304cuda3std3__45__cpo5beginE,@object
	.size		_ZN83_INTERNAL_bf8e8325_47_flash_fwd_hdim256_bf16_paged_softcapall_sm80_cu_c784774a_40304cuda3std3__45__cpo5beginE,(_ZN83_INTERNAL_bf8e8325_47_flash_fwd_hdim256_bf16_paged_softcapall_sm80_cu_c784774a_40304cuda3std3__485_GLOBAL__N__bf8e8325_47_flash_fwd_hdim256_bf16_paged_softcapall_sm80_cu_c784774a_40306ignoreE - _ZN83_INTERNAL_bf8e8325_47_flash_fwd_hdim256_bf16_paged_softcapall_sm80_cu_c784774a_40304cuda3std3__45__cpo5beginE)
_ZN83_INTERNAL_bf8e8325_47_flash_fwd_hdim256_bf16_paged_softcapall_sm80_cu_c784774a_40304cuda3std3__45__cpo5beginE:
	.zero		1
	.type		_ZN83_INTERNAL_bf8e8325_47_flash_fwd_hdim256_bf16_paged_softcapall_sm80_cu_c784774a_40304cuda3std3__485_GLOBAL__N__bf8e8325_47_flash_fwd_hdim256_bf16_paged_softcapall_sm80_cu_c784774a_40306ignoreE,@object
	.size		_ZN83_INTERNAL_bf8e8325_47_flash_fwd_hdim256_bf16_paged_softcapall_sm80_cu_c784774a_40304cuda3std3__485_GLOBAL__N__bf8e8325_47_flash_fwd_hdim256_bf16_paged_softcapall_sm80_cu_c784774a_40306ignoreE,(_ZN83_INTERNAL_bf8e8325_47_flash_fwd_hdim256_bf16_paged_softcapall_sm80_cu_c784774a_40304cute7productE - _ZN83_INTERNAL_bf8e8325_47_flash_fwd_hdim256_bf16_paged_softcapall_sm80_cu_c784774a_40304cuda3std3__485_GLOBAL__N__bf8e8325_47_flash_fwd_hdim256_bf16_paged_softcapall_sm80_cu_c784774a_40306ignoreE)
_ZN83_INTERNAL_bf8e8325_47_flash_fwd_hdim256_bf16_paged_softcapall_sm80_cu_c784774a_40304cuda3std3__485_GLOBAL__N__bf8e8325_47_flash_fwd_hdim256_bf16_paged_softcapall_sm80_cu_c784774a_40306ignoreE:
	.zero		1
	.type		_ZN83_INTERNAL_bf8e8325_47_flash_fwd_hdim256_bf16_paged_softcapall_sm80_cu_c784774a_40304cute7productE,@object
	.size		_ZN83_INTERNAL_bf8e8325_47_flash_fwd_hdim256_bf16_paged_softcapall_sm80_cu_c784774a_40304cute7productE,(_ZN83_INTERNAL_bf8e8325_47_flash_fwd_hdim256_bf16_paged_softcapall_sm80_cu_c784774a_40304cuda3std3__45__cpo3endE - _ZN83_INTERNAL_bf8e8325_47_flash_fwd_hdim256_bf16_paged_softcapall_sm80_cu_c784774a_40304cute7productE)
_ZN83_INTERNAL_bf8e8325_47_flash_fwd_hdim256_bf16_paged_softcapall_sm80_cu_c784774a_40304cute7productE:
	.zero		1
	.type		_ZN83_INTERNAL_bf8e8325_47_flash_fwd_hdim256_bf16_paged_softcapall_sm80_cu_c784774a_40304cuda3std3__45__cpo3endE,@object
	.size		_ZN83_INTERNAL_bf8e8325_47_flash_fwd_hdim256_bf16_paged_softcapall_sm80_cu_c784774a_40304cuda3std3__45__cpo3endE,(_ZN83_INTERNAL_bf8e8325_47_flash_fwd_hdim256_bf16_paged_softcapall_sm80_cu_c784774a_40304cuda3std3__419piecewise_constructE - _ZN83_INTERNAL_bf8e8325_47_flash_fwd_hdim256_bf16_paged_softcapall_sm80_cu_c784774a_40304cuda3std3__45__cpo3endE)
_ZN83_INTERNAL_bf8e8325_47_flash_fwd_hdim256_bf16_paged_softcapall_sm80_cu_c784774a_40304cuda3std3__45__cpo3endE:
	.zero		1
	.type		_ZN83_INTERNAL_bf8e8325_47_flash_fwd_hdim256_bf16_paged_softcapall_sm80_cu_c784774a_40304cuda3std3__419piecewise_constructE,@object
	.size		_ZN83_INTERNAL_bf8e8325_47_flash_fwd_hdim256_bf16_paged_softcapall_sm80_cu_c784774a_40304cuda3std3__419piecewise_constructE,(_ZN83_INTERNAL_bf8e8325_47_flash_fwd_hdim256_bf16_paged_softcapall_sm80_cu_c784774a_40304cuda3std3__45__cpo4cendE - _ZN83_INTERNAL_bf8e8325_47_flash_fwd_hdim256_bf16_paged_softcapall_sm80_cu_c784774a_40304cuda3std3__419piecewise_constructE)
_ZN83_INTERNAL_bf8e8325_47_flash_fwd_hdim256_bf16_paged_softcapall_sm80_cu_c784774a_40304cuda3std3__419piecewise_constructE:
	.zero		1
	.type		_ZN83_INTERNAL_bf8e8325_47_flash_fwd_hdim256_bf16_paged_softcapall_sm80_cu_c784774a_40304cuda3std3__45__cpo4cendE,@object
	.size		_ZN83_INTERNAL_bf8e8325_47_flash_fwd_hdim256_bf16_paged_softcapall_sm80_cu_c784774a_40304cuda3std3__45__cpo4cendE,(_ZN83_INTERNAL_bf8e8325_47_flash_fwd_hdim256_bf16_paged_softcapall_sm80_cu_c784774a_40304cuda3std6ranges3__45__cpo4swapE - _ZN83_INTERNAL_bf8e8325_47_flash_fwd_hdim256_bf16_paged_softcapall_sm80_cu_c784774a_40304cuda3std3__45__cpo4cendE)
_ZN83_INTERNAL_bf8e8325_47_flash_fwd_hdim256_bf16_paged_softcapall_sm80_cu_c784774a_40304cuda3std3__45__cpo4cendE:
	.zero		1
	.type		_ZN83_INTERNAL_bf8e8325_47_flash_fwd_hdim256_bf16_paged_softcapall_sm80_cu_c784774a_40304cuda3std6ranges3__45__cpo4swapE,@object
	.size		_ZN83_INTERNAL_bf8e8325_47_flash_fwd_hdim256_bf16_paged_softcapall_sm80_cu_c784774a_40304cuda3std6ranges3__45__cpo4swapE,(.L_7 - _ZN83_INTERNAL_bf8e8325_47_flash_fwd_hdim256_bf16_paged_softcapall_sm80_cu_c784774a_40304cuda3std6ranges3__45__cpo4swapE)
_ZN83_INTERNAL_bf8e8325_47_flash_fwd_hdim256_bf16_paged_softcapall_sm80_cu_c784774a_40304cuda3std6ranges3__45__cpo4swapE:
	.zero		1
.L_7:


//--------------------- .nv.constant0._ZN7cutlass13device_kernelIN5flash19enable_sm80_to_sm89INS1_16FlashAttnFwdSm80INS1_25CollectiveMainloopFwdSm80ILi8ELi1ELb1EN4cute5tupleIJNS5_1CILi128EEENS7_ILi64EEENS7_ILi256EEEEEELi256ENS_10bfloat16_tEfNS_4arch4Sm80ELb0ELb0ELb1ELb0ELb1ELb0ELb1ELb0EEENS1_21CollectiveEpilogueFwdINS6_IJS8_SA_S9_EEENS6_IJNS7_ILi1EEESI_SI_EEESC_SE_Li256ELb0ELb1ELb0ELb0EEENS1_19SingleTileSchedulerILb0ELb0ELb1ELi128EEEEEEEEEvNT_6ParamsE --------------------------
	.section	.nv.constant0._ZN7cutlass13device_kernelIN5flash19enable_sm80_to_sm89INS1_16FlashAttnFwdSm80INS1_25CollectiveMainloopFwdSm80ILi8ELi1ELb1EN4cute5tupleIJNS5_1CILi128EEENS7_ILi64EEENS7_ILi256EEEEEELi256ENS_10bfloat16_tEfNS_4arch4Sm80ELb0ELb0ELb1ELb0ELb1ELb0ELb1ELb0EEENS1_21CollectiveEpilogueFwdINS6_IJS8_SA_S9_EEENS6_IJNS7_ILi1EEESI_SI_EEESC_SE_Li256ELb0ELb1ELb0ELb0EEENS1_19SingleTileSchedulerILb0ELb0ELb1ELi128EEEEEEEEEvNT_6ParamsE,"a",@progbits
	.sectionflags	@""
	.align	4
.nv.constant0._ZN7cutlass13device_kernelIN5flash19enable_sm80_to_sm89INS1_16FlashAttnFwdSm80INS1_25CollectiveMainloopFwdSm80ILi8ELi1ELb1EN4cute5tupleIJNS5_1CILi128EEENS7_ILi64EEENS7_ILi256EEEEEELi256ENS_10bfloat16_tEfNS_4arch4Sm80ELb0ELb0ELb1ELb0ELb1ELb0ELb1ELb0EEENS1_21CollectiveEpilogueFwdINS6_IJS8_SA_S9_EEENS6_IJNS7_ILi1EEESI_SI_EEESC_SE_Li256ELb0ELb1ELb0ELb0EEENS1_19SingleTileSchedulerILb0ELb0ELb1ELi128EEEEEEEEEvNT_6ParamsE:
	.zero		1576


//--------------------- .nv.constant0._ZN7cutlass13device_kernelIN5flash19enable_sm80_to_sm89INS1_16FlashAttnFwdSm80INS1_25CollectiveMainloopFwdSm80ILi8ELi1ELb1EN4cute5tupleIJNS5_1CILi128EEENS7_ILi64EEENS7_ILi256EEEEEELi256ENS_10bfloat16_tEfNS_4arch4Sm80ELb0ELb0ELb1ELb1ELb1ELb0ELb1ELb0EEENS1_21CollectiveEpilogueFwdINS6_IJS8_SA_S9_EEENS6_IJNS7_ILi1EEESI_SI_EEESC_SE_Li256ELb1ELb1ELb0ELb0EEENS1_19SingleTileSchedulerILb1ELb0ELb1ELi128EEEEEEEEEvNT_6ParamsE --------------------------
	.section	.nv.constant0._ZN7cutlass13device_kernelIN5flash19enable_sm80_to_sm89INS1_16FlashAttnFwdSm80INS1_25CollectiveMainloopFwdSm80ILi8ELi1ELb1EN4cute5tupleIJNS5_1CILi128EEENS7_ILi64EEENS7_ILi256EEEEEELi256ENS_10bfloat16_tEfNS_4arch4Sm80ELb0ELb0ELb1ELb1ELb1ELb0ELb1ELb0EEENS1_21CollectiveEpilogueFwdINS6_IJS8_SA_S9_EEENS6_IJNS7_ILi1EEESI_SI_EEESC_SE_Li256ELb1ELb1ELb0ELb0EEENS1_19SingleTileSchedulerILb1ELb0ELb1ELi128EEEEEEEEEvNT_6ParamsE,"a",@progbits
	.sectionflags	@""
	.align	4
.nv.constant0._ZN7cutlass13device_kernelIN5flash19enable_sm80_to_sm89INS1_16FlashAttnFwdSm80INS1_25CollectiveMainloopFwdSm80ILi8ELi1ELb1EN4cute5tupleIJNS5_1CILi128EEENS7_ILi64EEENS7_ILi256EEEEEELi256ENS_10bfloat16_tEfNS_4arch4Sm80ELb0ELb0ELb1ELb1ELb1ELb0ELb1ELb0EEENS1_21CollectiveEpilogueFwdINS6_IJS8_SA_S9_EEENS6_IJNS7_ILi1EEESI_SI_EEESC_SE_Li256ELb1ELb1ELb0ELb0EEENS1_19SingleTileSchedulerILb1ELb0ELb1ELi128EEEEEEEEEvNT_6ParamsE:
	.zero		1576


//--------------------- .nv.constant0._ZN7cutlass13device_kernelIN5flash19enable_sm80_to_sm89INS1_16FlashAttnFwdSm80INS1_25CollectiveMainloopFwdSm80ILi8ELi1ELb0EN4cute5tupleIJNS5_1CILi128EEENS7_ILi32EEENS7_ILi256EEEEEELi256ENS_10bfloat16_tEfNS_4arch4Sm80ELb0ELb0ELb1ELb1ELb1ELb1ELb1ELb0EEENS1_21CollectiveEpilogueFwdINS6_IJS8_SA_S9_EEENS6_IJNS7_ILi1EEESI_SI_EEESC_SE_Li256ELb1ELb1ELb0ELb0EEENS1_19SingleTileSchedulerILb1ELb0ELb1ELi128EEEEEEEEEvNT_6ParamsE --------------------------
	.section	.nv.constant0._ZN7cutlass13device_kernelIN5flash19enable_sm80_to_sm89INS1_16FlashAttnFwdSm80INS1_25CollectiveMainloopFwdSm80ILi8ELi1ELb0EN4cute5tupleIJNS5_1CILi128EEENS7_ILi32EEENS7_ILi256EEEEEELi256ENS_10bfloat16_tEfNS_4arch4Sm80ELb0ELb0ELb1ELb1ELb1ELb1ELb1ELb0EEENS1_21CollectiveEpilogueFwdINS6_IJS8_SA_S9_EEENS6_IJNS7_ILi1EEESI_SI_EEESC_SE_Li256ELb1ELb1ELb0ELb0EEENS1_19SingleTileSchedulerILb1ELb0ELb1ELi128EEEEEEEEEvNT_6ParamsE,"a",@progbits
	.sectionflags	@""
	.align	4
.nv.constant0._ZN7cutlass13device_kernelIN5flash19enable_sm80_to_sm89INS1_16FlashAttnFwdSm80INS1_25CollectiveMainloopFwdSm80ILi8ELi1ELb0EN4cute5tupleIJNS5_1CILi128EEENS7_ILi32EEENS7_ILi256EEEEEELi256ENS_10bfloat16_tEfNS_4arch4Sm80ELb0ELb0ELb1ELb1ELb1ELb1ELb1ELb0EEENS1_21CollectiveEpilogueFwdINS6_IJS8_SA_S9_EEENS6_IJNS7_ILi1EEESI_SI_EEESC_SE_Li256ELb1ELb1ELb0ELb0EEENS1_19SingleTileSchedulerILb1ELb0ELb1ELi128EEEEEEEEEvNT_6ParamsE:
	.zero		1576


//--------------------- .nv.constant0._ZN7cutlass13device_kernelIN5flash19enable_sm80_to_sm89INS1_16FlashAttnFwdSm80INS1_25CollectiveMainloopFwdSm80ILi8ELi1ELb1EN4cute5tupleIJNS5_1CILi128EEENS7_ILi48EEENS7_ILi256EEEEEELi256ENS_10bfloat16_tEfNS_4arch4Sm80ELb0ELb1ELb1ELb0ELb1ELb0ELb1ELb0EEENS1_21CollectiveEpilogueFwdINS6_IJS8_SA_S9_EEENS6_IJNS7_ILi1EEESI_SI_EEESC_SE_Li256ELb0ELb1ELb0ELb0EEENS1_19SingleTileSchedulerILb0ELb0ELb1ELi128EEEEEEEEEvNT_6ParamsE --------------------------
	.section	.nv.constant0._ZN7cutlass13device_kernelIN5flash19enable_sm80_to_sm89INS1_16FlashAttnFwdSm80INS1_25CollectiveMainloopFwdSm80ILi8ELi1ELb1EN4cute5tupleIJNS5_1CILi128EEENS7_ILi48EEENS7_ILi256EEEEEELi256ENS_10bfloat16_tEfNS_4arch4Sm80ELb0ELb1ELb1ELb0ELb1ELb0ELb1ELb0EEENS1_21CollectiveEpilogueFwdINS6_IJS8_SA_S9_EEENS6_IJNS7_ILi1EEESI_SI_EEESC_SE_Li256ELb0ELb1ELb0ELb0EEENS1_19SingleTileSchedulerILb0ELb0ELb1ELi128EEEEEEEEEvNT_6ParamsE,"a",@progbits
	.sectionflags	@""
	.align	4
.nv.constant0._ZN7cutlass13device_kernelIN5flash19enable_sm80_to_sm89INS1_16FlashAttnFwdSm80INS1_25CollectiveMainloopFwdSm80ILi8ELi1ELb1EN4cute5tupleIJNS5_1CILi128EEENS7_ILi48EEENS7_ILi256EEEEEELi256ENS_10bfloat16_tEfNS_4arch4Sm80ELb0ELb1ELb1ELb0ELb1ELb0ELb1ELb0EEENS1_21CollectiveEpilogueFwdINS6_IJS8_SA_S9_EEENS6_IJNS7_ILi1EEESI_SI_EEESC_SE_Li256ELb0ELb1ELb0ELb0EEENS1_19SingleTileSchedulerILb0ELb0ELb1ELi128EEEEEEEEEvNT_6ParamsE:
	.zero		1576


//--------------------- .nv.constant0._ZN7cutlass13device_kernelIN5flash19enable_sm80_to_sm89INS1_16FlashAttnFwdSm80INS1_25CollectiveMainloopFwdSm80ILi8ELi1ELb1EN4cute5tupleIJNS5_1CILi128EEENS7_ILi48EEENS7_ILi256EEEEEELi256ENS_10bfloat16_tEfNS_4arch4Sm80ELb0ELb1ELb1ELb1ELb1ELb0ELb1ELb0EEENS1_21CollectiveEpilogueFwdINS6_IJS8_SA_S9_EEENS6_IJNS7_ILi1EEESI_SI_EEESC_SE_Li256ELb1ELb1ELb0ELb0EEENS1_19SingleTileSchedulerILb1ELb0ELb1ELi128EEEEEEEEEvNT_6ParamsE --------------------------
	.section	.nv.constant0._ZN7cutlass13device_kernelIN5flash19enable_sm80_to_sm89INS1_16FlashAttnFwdSm80INS1_25CollectiveMainloopFwdSm80ILi8ELi1ELb1EN4cute5tupleIJNS5_1CILi128EEENS7_ILi48EEENS7_ILi256EEEEEELi256ENS_10bfloat16_tEfNS_4arch4Sm80ELb0ELb1ELb1ELb1ELb1ELb0ELb1ELb0EEENS1_21CollectiveEpilogueFwdINS6_IJS8_SA_S9_EEENS6_IJNS7_ILi1EEESI_SI_EEESC_SE_Li256ELb1ELb1ELb0ELb0EEENS1_19SingleTileSchedulerILb1ELb0ELb1ELi128EEEEEEEEEvNT_6ParamsE,"a",@progbits
	.sectionflags	@""
	.align	4
.nv.constant0._ZN7cutlass13device_kernelIN5flash19enable_sm80_to_sm89INS1_16FlashAttnFwdSm80INS1_25CollectiveMainloopFwdSm80ILi8ELi1ELb1EN4cute5tupleIJNS5_1CILi128EEENS7_ILi48EEENS7_ILi256EEEEEELi256ENS_10bfloat16_tEfNS_4arch4Sm80ELb0ELb1ELb1ELb1ELb1ELb0ELb1ELb0EEENS1_21CollectiveEpilogueFwdINS6_IJS8_SA_S9_EEENS6_IJNS7_ILi1EEESI_SI_EEESC_SE_Li256ELb1ELb1ELb0ELb0EEENS1_19SingleTileSchedulerILb1ELb0ELb1ELi128EEEEEEEEEvNT_6ParamsE:
	.zero		1576


//--------------------- .nv.constant0._ZN7cutlass13device_kernelIN5flash19enable_sm80_to_sm89INS1_16FlashAttnFwdSm80INS1_25CollectiveMainloopFwdSm80ILi8ELi1ELb0EN4cute5tupleIJNS5_1CILi128EEENS7_ILi32EEENS7_ILi256EEEEEELi256ENS_10bfloat16_tEfNS_4arch4Sm80ELb0ELb1ELb1ELb1ELb1ELb1ELb1ELb0EEENS1_21CollectiveEpilogueFwdINS6_IJS8_SA_S9_EEENS6_IJNS7_ILi1EEESI_SI_EEESC_SE_Li256ELb1ELb1ELb0ELb0EEENS1_19SingleTileSchedulerILb1ELb0ELb1ELi128EEEEEEEEEvNT_6ParamsE --------------------------
	.section	.nv.constant0._ZN7cutlass13device_kernelIN5flash19enable_sm80_to_sm89INS1_16FlashAttnFwdSm80INS1_25CollectiveMainloopFwdSm80ILi8ELi1ELb0EN4cute5tupleIJNS5_1CILi128EEENS7_ILi32EEENS7_ILi256EEEEEELi256ENS_10bfloat16_tEfNS_4arch4Sm80ELb0ELb1ELb1ELb1ELb1ELb1ELb1ELb0EEENS1_21CollectiveEpilogueFwdINS6_IJS8_SA_S9_EEENS6_IJNS7_ILi1EEESI_SI_EEESC_SE_Li256ELb1ELb1ELb0ELb0EEENS1_19SingleTileSchedulerILb1ELb0ELb1ELi128EEEEEEEEEvNT_6ParamsE,"a",@progbits
	.sectionflags	@""
	.align	4
.nv.constant0._ZN7cutlass13device_kernelIN5flash19enable_sm80_to_sm89INS1_16FlashAttnFwdSm80INS1_25CollectiveMainloopFwdSm80ILi8ELi1ELb0EN4cute5tupleIJNS5_1CILi128EEENS7_ILi32EEENS7_ILi256EEEEEELi256ENS_10bfloat16_tEfNS_4arch4Sm80ELb0ELb1ELb1ELb1ELb1ELb1ELb1ELb0EEENS1_21CollectiveEpilogueFwdINS6_IJS8_SA_S9_EEENS6_IJNS7_ILi1EEESI_SI_EEESC_SE_Li256ELb1ELb1ELb0ELb0EEENS1_19SingleTileSchedulerILb1ELb0ELb1ELi128EEEEEEEEEvNT_6ParamsE:
	.zero		1576


//--------------------- .nv.constant0._ZN7cutlass13device_kernelIN5flash19enable_sm80_to_sm89INS1_16FlashAttnFwdSm80INS1_25CollectiveMainloopFwdSm80ILi8ELi1ELb1EN4cute5tupleIJNS5_1CILi128EEENS7_ILi64EEENS7_ILi256EEEEEELi256ENS_10bfloat16_tEfNS_4arch4Sm80ELb1ELb0ELb1ELb0ELb1ELb0ELb1ELb0EEENS1_21CollectiveEpilogueFwdINS6_IJS8_SA_S9_EEENS6_IJNS7_ILi1EEESI_SI_EEESC_SE_Li256ELb0ELb1ELb0ELb0EEENS1_30DynamicPersistentTileSchedulerILi256ELi256ELb0ELb1ELb0EEEEEEEEEvNT_6ParamsE --------------------------
	.section	.nv.constant0._ZN7cutlass13device_kernelIN5flash19enable_sm80_to_sm89INS1_16FlashAttnFwdSm80INS1_25CollectiveMainloopFwdSm80ILi8ELi1ELb1EN4cute5tupleIJNS5_1CILi128EEENS7_ILi64EEENS7_ILi256EEEEEELi256ENS_10bfloat16_tEfNS_4arch4Sm80ELb1ELb0ELb1ELb0ELb1ELb0ELb1ELb0EEENS1_21CollectiveEpilogueFwdINS6_IJS8_SA_S9_EEENS6_IJNS7_ILi1EEESI_SI_EEESC_SE_Li256ELb0ELb1ELb0ELb0EEENS1_30DynamicPersistentTileSchedulerILi256ELi256ELb0ELb1ELb0EEEEEEEEEvNT_6ParamsE,"a",@progbits
	.sectionflags	@""
	.align	4
.nv.constant0._ZN7cutlass13device_kernelIN5flash19enable_sm80_to_sm89INS1_16FlashAttnFwdSm80INS1_25CollectiveMainloopFwdSm80ILi8ELi1ELb1EN4cute5tupleIJNS5_1CILi128EEENS7_ILi64EEENS7_ILi256EEEEEELi256ENS_10bfloat16_tEfNS_4arch4Sm80ELb1ELb0ELb1ELb0ELb1ELb0ELb1ELb0EEENS1_21CollectiveEpilogueFwdINS6_IJS8_SA_S9_EEENS6_IJNS7_ILi1EEESI_SI_EEESC_SE_Li256ELb0ELb1ELb0ELb0EEENS1_30DynamicPersistentTileSchedulerILi256ELi256ELb0ELb1ELb0EEEEEEEEEvNT_6ParamsE:
	.zero		1592


//--------------------- .nv.constant0._ZN7cutlass13device_kernelIN5flash19enable_sm80_to_sm89INS1_16FlashAttnFwdSm80INS1_25CollectiveMainloopFwdSm80ILi8ELi1ELb1EN4cute5tupleIJNS5_1CILi128EEENS7_ILi64EEENS7_ILi256EEEEEELi256ENS_10bfloat16_tEfNS_4arch4Sm80ELb1ELb0ELb1ELb1ELb1ELb0ELb1ELb0EEENS1_21CollectiveEpilogueFwdINS6_IJS8_SA_S9_EEENS6_IJNS7_ILi1EEESI_SI_EEESC_SE_Li256ELb1ELb1ELb0ELb0EEENS1_19SingleTileSchedulerILb1ELb0ELb1ELi128EEEEEEEEEvNT_6ParamsE --------------------------
	.section	.nv.constant0._ZN7cutlass13device_kernelIN5flash19enable_sm80_to_sm89INS1_16FlashAttnFwdSm80INS1_25CollectiveMainloopFwdSm80ILi8ELi1ELb1EN4cute5tupleIJNS5_1CILi128EEENS7_ILi64EEENS7_ILi256EEEEEELi256ENS_10bfloat16_tEfNS_4arch4Sm80ELb1ELb0ELb1ELb1ELb1ELb0ELb1ELb0EEENS1_21CollectiveEpilogueFwdINS6_IJS8_SA_S9_EEENS6_IJNS7_ILi1EEESI_SI_EEESC_SE_Li256ELb1ELb1ELb0ELb0EEENS1_19SingleTileSchedulerILb1ELb0ELb1ELi128EEEEEEEEEvNT_6ParamsE,"a",@progbits
	.sectionflags	@""
	.align	4
.nv.constant0._ZN7cutlass13device_kernelIN5flash19enable_sm80_to_sm89INS1_16FlashAttnFwdSm80INS1_25CollectiveMainloopFwdSm80ILi8ELi1ELb1EN4cute5tupleIJNS5_1CILi128EEENS7_ILi64EEENS7_ILi256EEEEEELi256ENS_10bfloat16_tEfNS_4arch4Sm80ELb1ELb0ELb1ELb1ELb1ELb0ELb1ELb0EEENS1_21CollectiveEpilogueFwdINS6_IJS8_SA_S9_EEENS6_IJNS7_ILi1EEESI_SI_EEESC_SE_Li256ELb1ELb1ELb0ELb0EEENS1_19SingleTileSchedulerILb1ELb0ELb1ELi128EEEEEEEEEvNT_6ParamsE:
	.zero		1576


//--------------------- .nv.constant0._ZN7cutlass13device_kernelIN5flash19enable_sm80_to_sm89INS1_16FlashAttnFwdSm80INS1_25CollectiveMainloopFwdSm80ILi8ELi1ELb0EN4cute5tupleIJNS5_1CILi128EEENS7_ILi32EEENS7_ILi256EEEEEELi256ENS_10bfloat16_tEfNS_4arch4Sm80ELb1ELb0ELb1ELb1ELb1ELb1ELb1ELb0EEENS1_21CollectiveEpilogueFwdINS6_IJS8_SA_S9_EEENS6_IJNS7_ILi1EEESI_SI_EEESC_SE_Li256ELb1ELb1ELb0ELb0EEENS1_19SingleTileSchedulerILb1ELb0ELb1ELi128EEEEEEEEEvNT_6ParamsE --------------------------
	.section	.nv.constant0._ZN7cutlass13device_kernelIN5flash19enable_sm80_to_sm89INS1_16FlashAttnFwdSm80INS1_25CollectiveMainloopFwdSm80ILi8ELi1ELb0EN4cute5tupleIJNS5_1CILi128EEENS7_ILi32EEENS7_ILi256EEEEEELi256ENS_10bfloat16_tEfNS_4arch4Sm80ELb1ELb0ELb1ELb1ELb1ELb1ELb1ELb0EEENS1_21CollectiveEpilogueFwdINS6_IJS8_SA_S9_EEENS6_IJNS7_ILi1EEESI_SI_EEESC_SE_Li256ELb1ELb1ELb0ELb0EEENS1_19SingleTileSchedulerILb1ELb0ELb1ELi128EEEEEEEEEvNT_6ParamsE,"a",@progbits
	.sectionflags	@""
	.align	4
.nv.constant0._ZN7cutlass13device_kernelIN5flash19enable_sm80_to_sm89INS1_16FlashAttnFwdSm80INS1_25CollectiveMainloopFwdSm80ILi8ELi1ELb0EN4cute5tupleIJNS5_1CILi128EEENS7_ILi32EEENS7_ILi256EEEEEELi256ENS_10bfloat16_tEfNS_4arch4Sm80ELb1ELb0ELb1ELb1ELb1ELb1ELb1ELb0EEENS1_21CollectiveEpilogueFwdINS6_IJS8_SA_S9_EEENS6_IJNS7_ILi1EEESI_SI_EEESC_SE_Li256ELb1ELb1ELb0ELb0EEENS1_19SingleTileSchedulerILb1ELb0ELb1ELi128EEEEEEEEEvNT_6ParamsE:
	.zero		1576


//--------------------- .nv.constant0._ZN7cutlass13device_kernelIN5flash19enable_sm80_to_sm89INS1_16FlashAttnFwdSm80INS1_25CollectiveMainloopFwdSm80ILi8ELi1ELb0EN4cute5tupleIJNS5_1CILi128EEENS7_ILi96EEENS7_ILi256EEEEEELi256ENS_10bfloat16_tEfNS_4arch4Sm80ELb0ELb0ELb1ELb0ELb1ELb0ELb1ELb0EEENS1_21CollectiveEpilogueFwdINS6_IJS8_SA_S9_EEENS6_IJNS7_ILi1EEESI_SI_EEESC_SE_Li256ELb0ELb1ELb0ELb0EEENS1_19SingleTileSchedulerILb0ELb0ELb1ELi128EEEEEEEEEvNT_6ParamsE --------------------------
	.section	.nv.constant0._ZN7cutlass13device_kernelIN5flash19enable_sm80_to_sm89INS1_16FlashAttnFwdSm80INS1_25CollectiveMainloopFwdSm80ILi8ELi1ELb0EN4cute5tupleIJNS5_1CILi128EEENS7_ILi96EEENS7_ILi256EEEEEELi256ENS_10bfloat16_tEfNS_4arch4Sm80ELb0ELb0ELb1ELb0ELb1ELb0ELb1ELb0EEENS1_21CollectiveEpilogueFwdINS6_IJS8_SA_S9_EEENS6_IJNS7_ILi1EEESI_SI_EEESC_SE_Li256ELb0ELb1ELb0ELb0EEENS1_19SingleTileSchedulerILb0ELb0ELb1ELi128EEEEEEEEEvNT_6ParamsE,"a",@progbits
	.sectionflags	@""
	.align	4
.nv.constant0._ZN7cutlass13device_kernelIN5flash19enable_sm80_to_sm89INS1_16FlashAttnFwdSm80INS1_25CollectiveMainloopFwdSm80ILi8ELi1ELb0EN4cute5tupleIJNS5_1CILi128EEENS7_ILi96EEENS7_ILi256EEEEEELi256ENS_10bfloat16_tEfNS_4arch4Sm80ELb0ELb0ELb1ELb0ELb1ELb0ELb1ELb0EEENS1_21CollectiveEpilogueFwdINS6_IJS8_SA_S9_EEENS6_IJNS7_ILi1EEESI_SI_EEESC_SE_Li256ELb0ELb1ELb0ELb0EEENS1_19SingleTileSchedulerILb0ELb0ELb1ELi128EEEEEEEEEvNT_6ParamsE:
	.zero		1576


//--------------------- .nv.constant0._ZN7cutlass13device_kernelIN5flash19enable_sm80_to_sm89INS1_16FlashAttnFwdSm80INS1_25CollectiveMainloopFwdSm80ILi8ELi1ELb0EN4cute5tupleIJNS5_1CILi128EEENS7_ILi96EEENS7_ILi256EEEEEELi256ENS_10bfloat16_tEfNS_4arch4Sm80ELb0ELb0ELb1ELb1ELb1ELb0ELb1ELb0EEENS1_21CollectiveEpilogueFwdINS6_IJS8_SA_S9_EEENS6_IJNS7_ILi1EEESI_SI_EEESC_SE_Li256ELb1ELb1ELb0ELb0EEENS1_19SingleTileSchedulerILb1ELb0ELb1ELi128EEEEEEEEEvNT_6ParamsE --------------------------
	.section	.nv.constant0._ZN7cutlass13device_kernelIN5flash19enable_sm80_to_sm89INS1_16FlashAttnFwdSm80INS1_25CollectiveMainloopFwdSm80ILi8ELi1ELb0EN4cute5tupleIJNS5_1CILi128EEENS7_ILi96EEENS7_ILi256EEEEEELi256ENS_10bfloat16_tEfNS_4arch4Sm80ELb0ELb0ELb1ELb1ELb1ELb0ELb1ELb0EEENS1_21CollectiveEpilogueFwdINS6_IJS8_SA_S9_EEENS6_IJNS7_ILi1EEESI_SI_EEESC_SE_Li256ELb1ELb1ELb0ELb0EEENS1_19SingleTileSchedulerILb1ELb0ELb1ELi128EEEEEEEEEvNT_6ParamsE,"a",@progbits
	.sectionflags	@""
	.align	4
.nv.constant0._ZN7cutlass13device_kernelIN5flash19enable_sm80_to_sm89INS1_16FlashAttnFwdSm80INS1_25CollectiveMainloopFwdSm80ILi8ELi1ELb0EN4cute5tupleIJNS5_1CILi128EEENS7_ILi96EEENS7_ILi256EEEEEELi256ENS_10bfloat16_tEfNS_4arch4Sm80ELb0ELb0ELb1ELb1ELb1ELb0ELb1ELb0EEENS1_21CollectiveEpilogueFwdINS6_IJS8_SA_S9_EEENS6_IJNS7_ILi1EEESI_SI_EEESC_SE_Li256ELb1ELb1ELb0ELb0EEENS1_19SingleTileSchedulerILb1ELb0ELb1ELi128EEEEEEEEEvNT_6ParamsE:
	.zero		1576


//--------------------- .nv.constant0._ZN7cutlass13device_kernelIN5flash19enable_sm80_to_sm89INS1_16FlashAttnFwdSm80INS1_25CollectiveMainloopFwdSm80ILi8ELi1ELb0EN4cute5tupleIJNS5_1CILi128EEENS7_ILi48EEENS7_ILi256EEEEEELi256ENS_10bfloat16_tEfNS_4arch4Sm80ELb0ELb0ELb1ELb1ELb1ELb1ELb1ELb0EEENS1_21CollectiveEpilogueFwdINS6_IJS8_SA_S9_EEENS6_IJNS7_ILi1EEESI_SI_EEESC_SE_Li256ELb1ELb1ELb0ELb0EEENS1_19SingleTileSchedulerILb1ELb0ELb1ELi128EEEEEEEEEvNT_6ParamsE --------------------------
	.section	.nv.constant0._ZN7cutlass13device_kernelIN5flash19enable_sm80_to_sm89INS1_16FlashAttnFwdSm80INS1_25CollectiveMainloopFwdSm80ILi8ELi1ELb0EN4cute5tupleIJNS5_1CILi128EEENS7_ILi48EEENS7_ILi256EEEEEELi256ENS_10bfloat16_tEfNS_4arch4Sm80ELb0ELb0ELb1ELb1ELb1ELb1ELb1ELb0EEENS1_21CollectiveEpilogueFwdINS6_IJS8_SA_S9_EEENS6_IJNS7_ILi1EEESI_SI_EEESC_SE_Li256ELb1ELb1ELb0ELb0EEENS1_19SingleTileSchedulerILb1ELb0ELb1ELi128EEEEEEEEEvNT_6ParamsE,"a",@progbits
	.sectionflags	@""
	.align	4
.nv.constant0._ZN7cutlass13device_kernelIN5flash19enable_sm80_to_sm89INS1_16FlashAttnFwdSm80INS1_25CollectiveMainloopFwdSm80ILi8ELi1ELb0EN4cute5tupleIJNS5_1CILi128EEENS7_ILi48EEENS7_ILi256EEEEEELi256ENS_10bfloat16_tEfNS_4arch4Sm80ELb0ELb0ELb1ELb1ELb1ELb1ELb1ELb0EEENS1_21CollectiveEpilogueFwdINS6_IJS8_SA_S9_EEENS6_IJNS7_ILi1EEESI_SI_EEESC_SE_Li256ELb1ELb1ELb0ELb0EEENS1_19SingleTileSchedulerILb1ELb0ELb1ELi128EEEEEEEEEvNT_6ParamsE:
	.zero		1576


//--------------------- .nv.constant0._ZN7cutlass13device_kernelIN5flash19enable_sm80_to_sm89INS1_16FlashAttnFwdSm80INS1_25CollectiveMainloopFwdSm80ILi8ELi1ELb0EN4cute5tupleIJNS5_1CILi128EEENS7_ILi64EEENS7_ILi256EEEEEELi256ENS_10bfloat16_tEfNS_4arch4Sm80ELb0ELb1ELb1ELb0ELb1ELb0ELb1ELb0EEENS1_21CollectiveEpilogueFwdINS6_IJS8_SA_S9_EEENS6_IJNS7_ILi1EEESI_SI_EEESC_SE_Li256ELb0ELb1ELb0ELb0EEENS1_19SingleTileSchedulerILb0ELb0ELb1ELi128EEEEEEEEEvNT_6ParamsE --------------------------
	.section	.nv.constant0._ZN7cutlass13device_kernelIN5flash19enable_sm80_to_sm89INS1_16FlashAttnFwdSm80INS1_25CollectiveMainloopFwdSm80ILi8ELi1ELb0EN4cute5tupleIJNS5_1CILi128EEENS7_ILi64EEENS7_ILi256EEEEEELi256ENS_10bfloat16_tEfNS_4arch4Sm80ELb0ELb1ELb1ELb0ELb1ELb0ELb1ELb0EEENS1_21CollectiveEpilogueFwdINS6_IJS8_SA_S9_EEENS6_IJNS7_ILi1EEESI_SI_EEESC_SE_Li256ELb0ELb1ELb0ELb0EEENS1_19SingleTileSchedulerILb0ELb0ELb1ELi128EEEEEEEEEvNT_6ParamsE,"a",@progbits
	.sectionflags	@""
	.align	4
.nv.constant0._ZN7cutlass13device_kernelIN5flash19enable_sm80_to_sm89INS1_16FlashAttnFwdSm80INS1_25CollectiveMainloopFwdSm80ILi8ELi1ELb0EN4cute5tupleIJNS5_1CILi128EEENS7_ILi64EEENS7_ILi256EEEEEELi256ENS_10bfloat16_tEfNS_4arch4Sm80ELb0ELb1ELb1ELb0ELb1ELb0ELb1ELb0EEENS1_21CollectiveEpilogueFwdINS6_IJS8_SA_S9_EEENS6_IJNS7_ILi1EEESI_SI_EEESC_SE_Li256ELb0ELb1ELb0ELb0EEENS1_19SingleTileSchedulerILb0ELb0ELb1ELi128EEEEEEEEEvNT_6ParamsE:
	.zero		1576


//--------------------- .nv.constant0._ZN7cutlass13device_kernelIN5flash19enable_sm80_to_sm89INS1_16FlashAttnFwdSm80INS1_25CollectiveMainloopFwdSm80ILi8ELi1ELb0EN4cute5tupleIJNS5_1CILi128EEENS7_ILi64EEENS7_ILi256EEEEEELi256ENS_10bfloat16_tEfNS_4arch4Sm80ELb0ELb1ELb1ELb1ELb1ELb0ELb1ELb0EEENS1_21CollectiveEpilogueFwdINS6_IJS8_SA_S9_EEENS6_IJNS7_ILi1EEESI_SI_EEESC_SE_Li256ELb1ELb1ELb0ELb0EEENS1_19SingleTileSchedulerILb1ELb0ELb1ELi128EEEEEEEEEvNT_6ParamsE --------------------------
	.section	.nv.constant0._ZN7cutlass13device_kernelIN5flash19enable_sm80_to_sm89INS1_16FlashAttnFwdSm80INS1_25CollectiveMainloopFwdSm80ILi8ELi1ELb0EN4cute5tupleIJNS5_1CILi128EEENS7_ILi64EEENS7_ILi256EEEEEELi256ENS_10bfloat16_tEfNS_4arch4Sm80ELb0ELb1ELb1ELb1ELb1ELb0ELb1ELb0EEENS1_21CollectiveEpilogueFwdINS6_IJS8_SA_S9_EEENS6_IJNS7_ILi1EEESI_SI_EEESC_SE_Li256ELb1ELb1ELb0ELb0EEENS1_19SingleTileSchedulerILb1ELb0ELb1ELi128EEEEEEEEEvNT_6ParamsE,"a",@progbits
	.sectionflags	@""
	.align	4
.nv.constant0._ZN7cutlass13device_kernelIN5flash19enable_sm80_to_sm89INS1_16FlashAttnFwdSm80INS1_25CollectiveMainloopFwdSm80ILi8ELi1ELb0EN4cute5tupleIJNS5_1CILi128EEENS7_ILi64EEENS7_ILi256EEEEEELi256ENS_10bfloat16_tEfNS_4arch4Sm80ELb0ELb1ELb1ELb1ELb1ELb0ELb1ELb0EEENS1_21CollectiveEpilogueFwdINS6_IJS8_SA_S9_EEENS6_IJNS7_ILi1EEESI_SI_EEESC_SE_Li256ELb1ELb1ELb0ELb0EEENS1_19SingleTileSchedulerILb1ELb0ELb1ELi128EEEEEEEEEvNT_6ParamsE:
	.zero		1576


//--------------------- .nv.constant0._ZN7cutlass13device_kernelIN5flash19enable_sm80_to_sm89INS1_16FlashAttnFwdSm80INS1_25CollectiveMainloopFwdSm80ILi8ELi1ELb0EN4cute5tupleIJNS5_1CILi128EEENS7_ILi48EEENS7_ILi256EEEEEELi256ENS_10bfloat16_tEfNS_4arch4Sm80ELb0ELb1ELb1ELb1ELb1ELb1ELb1ELb0EEENS1_21CollectiveEpilogueFwdINS6_IJS8_SA_S9_EEENS6_IJNS7_ILi1EEESI_SI_EEESC_SE_Li256ELb1ELb1ELb0ELb0EEENS1_19SingleTileSchedulerILb1ELb0ELb1ELi128EEEEEEEEEvNT_6ParamsE --------------------------
	.section	.nv.constant0._ZN7cutlass13device_kernelIN5flash19enable_sm80_to_sm89INS1_16FlashAttnFwdSm80INS1_25CollectiveMainloopFwdSm80ILi8ELi1ELb0EN4cute5tupleIJNS5_1CILi128EEENS7_ILi48EEENS7_ILi256EEEEEELi256ENS_10bfloat16_tEfNS_4arch4Sm80ELb0ELb1ELb1ELb1ELb1ELb1ELb1ELb0EEENS1_21CollectiveEpilogueFwdINS6_IJS8_SA_S9_EEENS6_IJNS7_ILi1EEESI_SI_EEESC_SE_Li256ELb1ELb1ELb0ELb0EEENS1_19SingleTileSchedulerILb1ELb0ELb1ELi128EEEEEEEEEvNT_6ParamsE,"a",@progbits
	.sectionflags	@""
	.align	4
.nv.constant0._ZN7cutlass13device_kernelIN5flash19enable_sm80_to_sm89INS1_16FlashAttnFwdSm80INS1_25CollectiveMainloopFwdSm80ILi8ELi1ELb0EN4cute5tupleIJNS5_1CILi128EEENS7_ILi48EEENS7_ILi256EEEEEELi256ENS_10bfloat16_tEfNS_4arch4Sm80ELb0ELb1ELb1ELb1ELb1ELb1ELb1ELb0EEENS1_21CollectiveEpilogueFwdINS6_IJS8_SA_S9_EEENS6_IJNS7_ILi1EEESI_SI_EEESC_SE_Li256ELb1ELb1ELb0ELb0EEENS1_19SingleTileSchedulerILb1ELb0ELb1ELi128EEEEEEEEEvNT_6ParamsE:
	.zero		1576


//--------------------- .nv.constant0._ZN7cutlass13device_kernelIN5flash19enable_sm80_to_sm89INS1_16FlashAttnFwdSm80INS1_25CollectiveMainloopFwdSm80ILi8ELi1ELb0EN4cute5tupleIJNS5_1CILi128EEENS7_ILi96EEENS7_ILi256EEEEEELi256ENS_10bfloat16_tEfNS_4arch4Sm80ELb1ELb0ELb1ELb0ELb1ELb0ELb1ELb0EEENS1_21CollectiveEpilogueFwdINS6_IJS8_SA_S9_EEENS6_IJNS7_ILi1EEESI_SI_EEESC_SE_Li256ELb0ELb1ELb0ELb0EEENS1_30DynamicPersistentTileSchedulerILi256ELi256ELb0ELb1ELb0EEEEEEEEEvNT_6ParamsE --------------------------
	.section	.nv.constant0._ZN7cutlass13device_kernelIN5flash19enable_sm80_to_sm89INS1_16FlashAttnFwdSm80INS1_25CollectiveMainloopFwdSm80ILi8ELi1ELb0EN4cute5tupleIJNS5_1CILi128EEENS7_ILi96EEENS7_ILi256EEEEEELi256ENS_10bfloat16_tEfNS_4arch4Sm80ELb1ELb0ELb1ELb0ELb1ELb0ELb1ELb0EEENS1_21CollectiveEpilogueFwdINS6_IJS8_SA_S9_EEENS6_IJNS7_ILi1EEESI_SI_EEESC_SE_Li256ELb0ELb1ELb0ELb0EEENS1_30DynamicPersistentTileSchedulerILi256ELi256ELb0ELb1ELb0EEEEEEEEEvNT_6ParamsE,"a",@progbits
	.sectionflags	@""
	.align	4
.nv.constant0._ZN7cutlass13device_kernelIN5flash19enable_sm80_to_sm89INS1_16FlashAttnFwdSm80INS1_25CollectiveMainloopFwdSm80ILi8ELi1ELb0EN4cute5tupleIJNS5_1CILi128EEENS7_ILi96EEENS7_ILi256EEEEEELi256ENS_10bfloat16_tEfNS_4arch4Sm80ELb1ELb0ELb1ELb0ELb1ELb0ELb1ELb0EEENS1_21CollectiveEpilogueFwdINS6_IJS8_SA_S9_EEENS6_IJNS7_ILi1EEESI_SI_EEESC_SE_Li256ELb0ELb1ELb0ELb0EEENS1_30DynamicPersistentTileSchedulerILi256ELi256ELb0ELb1ELb0EEEEEEEEEvNT_6ParamsE:
	.zero		1592


//--------------------- .nv.constant0._ZN7cutlass13device_kernelIN5flash19enable_sm80_to_sm89INS1_16FlashAttnFwdSm80INS1_25CollectiveMainloopFwdSm80ILi8ELi1ELb0EN4cute5tupleIJNS5_1CILi128EEENS7_ILi96EEENS7_ILi256EEEEEELi256ENS_10bfloat16_tEfNS_4arch4Sm80ELb1ELb0ELb1ELb1ELb1ELb0ELb1ELb0EEENS1_21CollectiveEpilogueFwdINS6_IJS8_SA_S9_EEENS6_IJNS7_ILi1EEESI_SI_EEESC_SE_Li256ELb1ELb1ELb0ELb0EEENS1_19SingleTileSchedulerILb1ELb0ELb1ELi128EEEEEEEEEvNT_6ParamsE --------------------------
	.section	.nv.constant0._ZN7cutlass13device_kernelIN5flash19enable_sm80_to_sm89INS1_16FlashAttnFwdSm80INS1_25CollectiveMainloopFwdSm80ILi8ELi1ELb0EN4cute5tupleIJNS5_1CILi128EEENS7_ILi96EEENS7_ILi256EEEEEELi256ENS_10bfloat16_tEfNS_4arch4Sm80ELb1ELb0ELb1ELb1ELb1ELb0ELb1ELb0EEENS1_21CollectiveEpilogueFwdINS6_IJS8_SA_S9_EEENS6_IJNS7_ILi1EEESI_SI_EEESC_SE_Li256ELb1ELb1ELb0ELb0EEENS1_19SingleTileSchedulerILb1ELb0ELb1ELi128EEEEEEEEEvNT_6ParamsE,"a",@progbits
	.sectionflags	@""
	.align	4
.nv.constant0._ZN7cutlass13device_kernelIN5flash19enable_sm80_to_sm89INS1_16FlashAttnFwdSm80INS1_25CollectiveMainloopFwdSm80ILi8ELi1ELb0EN4cute5tupleIJNS5_1CILi128EEENS7_ILi96EEENS7_ILi256EEEEEELi256ENS_10bfloat16_tEfNS_4arch4Sm80ELb1ELb0ELb1ELb1ELb1ELb0ELb1ELb0EEENS1_21CollectiveEpilogueFwdINS6_IJS8_SA_S9_EEENS6_IJNS7_ILi1EEESI_SI_EEESC_SE_Li256ELb1ELb1ELb0ELb0EEENS1_19SingleTileSchedulerILb1ELb0ELb1ELi128EEEEEEEEEvNT_6ParamsE:
	.zero		1576


//--------------------- .nv.constant0._ZN7cutlass13device_kernelIN5flash19enable_sm80_to_sm89INS1_16FlashAttnFwdSm80INS1_25CollectiveMainloopFwdSm80ILi8ELi1ELb0EN4cute5tupleIJNS5_1CILi128EEENS7_ILi48EEENS7_ILi256EEEEEELi256ENS_10bfloat16_tEfNS_4arch4Sm80ELb1ELb0ELb1ELb1ELb1ELb1ELb1ELb0EEENS1_21CollectiveEpilogueFwdINS6_IJS8_SA_S9_EEENS6_IJNS7_ILi1EEESI_SI_EEESC_SE_Li256ELb1ELb1ELb0ELb0EEENS1_19SingleTileSchedulerILb1ELb0ELb1ELi128EEEEEEEEEvNT_6ParamsE --------------------------
	.section	.nv.constant0._ZN7cutlass13device_kernelIN5flash19enable_sm80_to_sm89INS1_16FlashAttnFwdSm80INS1_25CollectiveMainloopFwdSm80ILi8ELi1ELb0EN4cute5tupleIJNS5_1CILi128EEENS7_ILi48EEENS7_ILi256EEEEEELi256ENS_10bfloat16_tEfNS_4arch4Sm80ELb1ELb0ELb1ELb1ELb1ELb1ELb1ELb0EEENS1_21CollectiveEpilogueFwdINS6_IJS8_SA_S9_EEENS6_IJNS7_ILi1EEESI_SI_EEESC_SE_Li256ELb1ELb1ELb0ELb0EEENS1_19SingleTileSchedulerILb1ELb0ELb1ELi128EEEEEEEEEvNT_6ParamsE,"a",@progbits
	.sectionflags	@""
	.align	4
.nv.constant0._ZN7cutlass13device_kernelIN5flash19enable_sm80_to_sm89INS1_16FlashAttnFwdSm80INS1_25CollectiveMainloopFwdSm80ILi8ELi1ELb0EN4cute5tupleIJNS5_1CILi128EEENS7_ILi48EEENS7_ILi256EEEEEELi256ENS_10bfloat16_tEfNS_4arch4Sm80ELb1ELb0ELb1ELb1ELb1ELb1ELb1ELb0EEENS1_21CollectiveEpilogueFwdINS6_IJS8_SA_S9_EEENS6_IJNS7_ILi1EEESI_SI_EEESC_SE_Li256ELb1ELb1ELb0ELb0EEENS1_19SingleTileSchedulerILb1ELb0ELb1ELi128EEEEEEEEEvNT_6ParamsE:
	.zero		1576


//--------------------- .nv.constant0._ZN7cutlass13device_kernelIN5flash19enable_sm80_to_sm89INS1_16FlashAttnFwdSm80INS1_25CollectiveMainloopFwdSm80ILi8ELi1ELb1EN4cute5tupleIJNS5_1CILi128EEENS7_ILi64EEENS7_ILi256EEEEEELi256ENS_10bfloat16_tEfNS_4arch4Sm80ELb0ELb0ELb0ELb0ELb1ELb0ELb1ELb0EEENS1_21CollectiveEpilogueFwdINS6_IJS8_SA_S9_EEENS6_IJNS7_ILi1EEESI_SI_EEESC_SE_Li256ELb0ELb1ELb0ELb0EEENS1_19SingleTileSchedulerILb0ELb0ELb1ELi128EEEEEEEEEvNT_6ParamsE --------------------------
	.section	.nv.constant0._ZN7cutlass13device_kernelIN5flash19enable_sm80_to_sm89INS1_16FlashAttnFwdSm80INS1_25CollectiveMainloopFwdSm80ILi8ELi1ELb1EN4cute5tupleIJNS5_1CILi128EEENS7_ILi64EEENS7_ILi256EEEEEELi256ENS_10bfloat16_tEfNS_4arch4Sm80ELb0ELb0ELb0ELb0ELb1ELb0ELb1ELb0EEENS1_21CollectiveEpilogueFwdINS6_IJS8_SA_S9_EEENS6_IJNS7_ILi1EEESI_SI_EEESC_SE_Li256ELb0ELb1ELb0ELb0EEENS1_19SingleTileSchedulerILb0ELb0ELb1ELi128EEEEEEEEEvNT_6ParamsE,"a",@progbits
	.sectionflags	@""
	.align	4
.nv.constant0._ZN7cutlass13device_kernelIN5flash19enable_sm80_to_sm89INS1_16FlashAttnFwdSm80INS1_25CollectiveMainloopFwdSm80ILi8ELi1ELb1EN4cute5tupleIJNS5_1CILi128EEENS7_ILi64EEENS7_ILi256EEEEEELi256ENS_10bfloat16_tEfNS_4arch4Sm80ELb0ELb0ELb0ELb0ELb1ELb0ELb1ELb0EEENS1_21CollectiveEpilogueFwdINS6_IJS8_SA_S9_EEENS6_IJNS7_ILi1EEESI_SI_EEESC_SE_Li256ELb0ELb1ELb0ELb0EEENS1_19SingleTileSchedulerILb0ELb0ELb1ELi128EEEEEEEEEvNT_6ParamsE:
	.zero		1576


//--------------------- .nv.constant0._ZN7cutlass13device_kernelIN5flash19enable_sm80_to_sm89INS1_16FlashAttnFwdSm80INS1_25CollectiveMainloopFwdSm80ILi8ELi1ELb1EN4cute5tupleIJNS5_1CILi128EEENS7_ILi64EEENS7_ILi256EEEEEELi256ENS_10bfloat16_tEfNS_4arch4Sm80ELb0ELb0ELb0ELb1ELb1ELb0ELb1ELb0EEENS1_21CollectiveEpilogueFwdINS6_IJS8_SA_S9_EEENS6_IJNS7_ILi1EEESI_SI_EEESC_SE_Li256ELb1ELb1ELb0ELb0EEENS1_19SingleTileSchedulerILb1ELb0ELb1ELi128EEEEEEEEEvNT_6ParamsE --------------------------
	.section	.nv.constant0._ZN7cutlass13device_kernelIN5flash19enable_sm80_to_sm89INS1_16FlashAttnFwdSm80INS1_25CollectiveMainloopFwdSm80ILi8ELi1ELb1EN4cute5tupleIJNS5_1CILi128EEENS7_ILi64EEENS7_ILi256EEEEEELi256ENS_10bfloat16_tEfNS_4arch4Sm80ELb0ELb0ELb0ELb1ELb1ELb0ELb1ELb0EEENS1_21CollectiveEpilogueFwdINS6_IJS8_SA_S9_EEENS6_IJNS7_ILi1EEESI_SI_EEESC_SE_Li256ELb1ELb1ELb0ELb0EEENS1_19SingleTileSchedulerILb1ELb0ELb1ELi128EEEEEEEEEvNT_6ParamsE,"a",@progbits
	.sectionflags	@""
	.align	4
.nv.constant0._ZN7cutlass13device_kernelIN5flash19enable_sm80_to_sm89INS1_16FlashAttnFwdSm80INS1_25CollectiveMainloopFwdSm80ILi8ELi1ELb1EN4cute5tupleIJNS5_1CILi128EEENS7_ILi64EEENS7_ILi256EEEEEELi256ENS_10bfloat16_tEfNS_4arch4Sm80ELb0ELb0ELb0ELb1ELb1ELb0ELb1ELb0EEENS1_21CollectiveEpilogueFwdINS6_IJS8_SA_S9_EEENS6_IJNS7_ILi1EEESI_SI_EEESC_SE_Li256ELb1ELb1ELb0ELb0EEENS1_19SingleTileSchedulerILb1ELb0ELb1ELi128EEEEEEEEEvNT_6ParamsE:
	.zero		1576


//--------------------- .nv.constant0._ZN7cutlass13device_kernelIN5flash19enable_sm80_to_sm89INS1_16FlashAttnFwdSm80INS1_25CollectiveMainloopFwdSm80ILi8ELi1ELb0EN4cute5tupleIJNS5_1CILi128EEENS7_ILi32EEENS7_ILi256EEEEEELi256ENS_10bfloat16_tEfNS_4arch4Sm80ELb0ELb0ELb0ELb1ELb1ELb1ELb1ELb0EEENS1_21CollectiveEpilogueFwdINS6_IJS8_SA_S9_EEENS6_IJNS7_ILi1EEESI_SI_EEESC_SE_Li256ELb1ELb1ELb0ELb0EEENS1_19SingleTileSchedulerILb1ELb0ELb1ELi128EEEEEEEEEvNT_6ParamsE --------------------------
	.section	.nv.constant0._ZN7cutlass13device_kernelIN5flash19enable_sm80_to_sm89INS1_16FlashAttnFwdSm80INS1_25CollectiveMainloopFwdSm80ILi8ELi1ELb0EN4cute5tupleIJNS5_1CILi128EEENS7_ILi32EEENS7_ILi256EEEEEELi256ENS_10bfloat16_tEfNS_4arch4Sm80ELb0ELb0ELb0ELb1ELb1ELb1ELb1ELb0EEENS1_21CollectiveEpilogueFwdINS6_IJS8_SA_S9_EEENS6_IJNS7_ILi1EEESI_SI_EEESC_SE_Li256ELb1ELb1ELb0ELb0EEENS1_19SingleTileSchedulerILb1ELb0ELb1ELi128EEEEEEEEEvNT_6ParamsE,"a",@progbits
	.sectionflags	@""
	.align	4
.nv.constant0._ZN7cutlass13device_kernelIN5flash19enable_sm80_to_sm89INS1_16FlashAttnFwdSm80INS1_25CollectiveMainloopFwdSm80ILi8ELi1ELb0EN4cute5tupleIJNS5_1CILi128EEENS7_ILi32EEENS7_ILi256EEEEEELi256ENS_10bfloat16_tEfNS_4arch4Sm80ELb0ELb0ELb0ELb1ELb1ELb1ELb1ELb0EEENS1_21CollectiveEpilogueFwdINS6_IJS8_SA_S9_EEENS6_IJNS7_ILi1EEESI_SI_EEESC_SE_Li256ELb1ELb1ELb0ELb0EEENS1_19SingleTileSchedulerILb1ELb0ELb1ELi128EEEEEEEEEvNT_6ParamsE:
	.zero		1576


//--------------------- .nv.constant0._ZN7cutlass13device_kernelIN5flash19enable_sm80_to_sm89INS1_16FlashAttnFwdSm80INS1_25CollectiveMainloopFwdSm80ILi8ELi1ELb1EN4cute5tupleIJNS5_1CILi128EEENS7_ILi48EEENS7_ILi256EEEEEELi256ENS_10bfloat16_tEfNS_4arch4Sm80ELb0ELb1ELb0ELb0ELb1ELb0ELb1ELb0EEENS1_21CollectiveEpilogueFwdINS6_IJS8_SA_S9_EEENS6_IJNS7_ILi1EEESI_SI_EEESC_SE_Li256ELb0ELb1ELb0ELb0EEENS1_19SingleTileSchedulerILb0ELb0ELb1ELi128EEEEEEEEEvNT_6ParamsE --------------------------
	.section	.nv.constant0._ZN7cutlass13device_kernelIN5flash19enable_sm80_to_sm89INS1_16FlashAttnFwdSm80INS1_25CollectiveMainloopFwdSm80ILi8ELi1ELb1EN4cute5tupleIJNS5_1CILi128EEENS7_ILi48EEENS7_ILi256EEEEEELi256ENS_10bfloat16_tEfNS_4arch4Sm80ELb0ELb1ELb0ELb0ELb1ELb0ELb1ELb0EEENS1_21CollectiveEpilogueFwdINS6_IJS8_SA_S9_EEENS6_IJNS7_ILi1EEESI_SI_EEESC_SE_Li256ELb0ELb1ELb0ELb0EEENS1_19SingleTileSchedulerILb0ELb0ELb1ELi128EEEEEEEEEvNT_6ParamsE,"a",@progbits
	.sectionflags	@""
	.align	4
.nv.constant0._ZN7cutlass13device_kernelIN5flash19enable_sm80_to_sm89INS1_16FlashAttnFwdSm80INS1_25CollectiveMainloopFwdSm80ILi8ELi1ELb1EN4cute5tupleIJNS5_1CILi128EEENS7_ILi48EEENS7_ILi256EEEEEELi256ENS_10bfloat16_tEfNS_4arch4Sm80ELb0ELb1ELb0ELb0ELb1ELb0ELb1ELb0EEENS1_21CollectiveEpilogueFwdINS6_IJS8_SA_S9_EEENS6_IJNS7_ILi1EEESI_SI_EEESC_SE_Li256ELb0ELb1ELb0ELb0EEENS1_19SingleTileSchedulerILb0ELb0ELb1ELi128EEEEEEEEEvNT_6ParamsE:
	.zero		1576


//--------------------- .nv.constant0._ZN7cutlass13device_kernelIN5flash19enable_sm80_to_sm89INS1_16FlashAttnFwdSm80INS1_25CollectiveMainloopFwdSm80ILi8ELi1ELb1EN4cute5tupleIJNS5_1CILi128EEENS7_ILi48EEENS7_ILi256EEEEEELi256ENS_10bfloat16_tEfNS_4arch4Sm80ELb0ELb1ELb0ELb1ELb1ELb0ELb1ELb0EEENS1_21CollectiveEpilogueFwdINS6_IJS8_SA_S9_EEENS6_IJNS7_ILi1EEESI_SI_EEESC_SE_Li256ELb1ELb1ELb0ELb0EEENS1_19SingleTileSchedulerILb1ELb0ELb1ELi128EEEEEEEEEvNT_6ParamsE --------------------------
	.section	.nv.constant0._ZN7cutlass13device_kernelIN5flash19enable_sm80_to_sm89INS1_16FlashAttnFwdSm80INS1_25CollectiveMainloopFwdSm80ILi8ELi1ELb1EN4cute5tupleIJNS5_1CILi128EEENS7_ILi48EEENS7_ILi256EEEEEELi256ENS_10bfloat16_tEfNS_4arch4Sm80ELb0ELb1ELb0ELb1ELb1ELb0ELb1ELb0EEENS1_21CollectiveEpilogueFwdINS6_IJS8_SA_S9_EEENS6_IJNS7_ILi1EEESI_SI_EEESC_SE_Li256ELb1ELb1ELb0ELb0EEENS1_19SingleTileSchedulerILb1ELb0ELb1ELi128EEEEEEEEEvNT_6ParamsE,"a",@progbits
	.sectionflags	@""
	.align	4
.nv.constant0._ZN7cutlass13device_kernelIN5flash19enable_sm80_to_sm89INS1_16FlashAttnFwdSm80INS1_25CollectiveMainloopFwdSm80ILi8ELi1ELb1EN4cute5tupleIJNS5_1CILi128EEENS7_ILi48EEENS7_ILi256EEEEEELi256ENS_10bfloat16_tEfNS_4arch4Sm80ELb0ELb1ELb0ELb1ELb1ELb0ELb1ELb0EEENS1_21CollectiveEpilogueFwdINS6_IJS8_SA_S9_EEENS6_IJNS7_ILi1EEESI_SI_EEESC_SE_Li256ELb1ELb1ELb0ELb0EEENS1_19SingleTileSchedulerILb1ELb0ELb1ELi128EEEEEEEEEvNT_6ParamsE:
	.zero		1576


//--------------------- .nv.constant0._ZN7cutlass13device_kernelIN5flash19enable_sm80_to_sm89INS1_16FlashAttnFwdSm80INS1_25CollectiveMainloopFwdSm80ILi8ELi1ELb0EN4cute5tupleIJNS5_1CILi128EEENS7_ILi32EEENS7_ILi256EEEEEELi256ENS_10bfloat16_tEfNS_4arch4Sm80ELb0ELb1ELb0ELb1ELb1ELb1ELb1ELb0EEENS1_21CollectiveEpilogueFwdINS6_IJS8_SA_S9_EEENS6_IJNS7_ILi1EEESI_SI_EEESC_SE_Li256ELb1ELb1ELb0ELb0EEENS1_19SingleTileSchedulerILb1ELb0ELb1ELi128EEEEEEEEEvNT_6ParamsE --------------------------
	.section	.nv.constant0._ZN7cutlass13device_kernelIN5flash19enable_sm80_to_sm89INS1_16FlashAttnFwdSm80INS1_25CollectiveMainloopFwdSm80ILi8ELi1ELb0EN4cute5tupleIJNS5_1CILi128EEENS7_ILi32EEENS7_ILi256EEEEEELi256ENS_10bfloat16_tEfNS_4arch4Sm80ELb0ELb1ELb0ELb1ELb1ELb1ELb1ELb0EEENS1_21CollectiveEpilogueFwdINS6_IJS8_SA_S9_EEENS6_IJNS7_ILi1EEESI_SI_EEESC_SE_Li256ELb1ELb1ELb0ELb0EEENS1_19SingleTileSchedulerILb1ELb0ELb1ELi128EEEEEEEEEvNT_6ParamsE,"a",@progbits
	.sectionflags	@""
	.align	4
.nv.constant0._ZN7cutlass13device_kernelIN5flash19enable_sm80_to_sm89INS1_16FlashAttnFwdSm80INS1_25CollectiveMainloopFwdSm80ILi8ELi1ELb0EN4cute5tupleIJNS5_1CILi128EEENS7_ILi32EEENS7_ILi256EEEEEELi256ENS_10bfloat16_tEfNS_4arch4Sm80ELb0ELb1ELb0ELb1ELb1ELb1ELb1ELb0EEENS1_21CollectiveEpilogueFwdINS6_IJS8_SA_S9_EEENS6_IJNS7_ILi1EEESI_SI_EEESC_SE_Li256ELb1ELb1ELb0ELb0EEENS1_19SingleTileSchedulerILb1ELb0ELb1ELi128EEEEEEEEEvNT_6ParamsE:
	.zero		1576


//--------------------- .nv.constant0._ZN7cutlass13device_kernelIN5flash19enable_sm80_to_sm89INS1_16FlashAttnFwdSm80INS1_25CollectiveMainloopFwdSm80ILi8ELi1ELb1EN4cute5tupleIJNS5_1CILi128EEENS7_ILi64EEENS7_ILi256EEEEEELi256ENS_10bfloat16_tEfNS_4arch4Sm80ELb1ELb0ELb0ELb0ELb1ELb0ELb1ELb0EEENS1_21CollectiveEpilogueFwdINS6_IJS8_SA_S9_EEENS6_IJNS7_ILi1EEESI_SI_EEESC_SE_Li256ELb0ELb1ELb0ELb0EEENS1_30DynamicPersistentTileSchedulerILi256ELi256ELb0ELb1ELb0EEEEEEEEEvNT_6ParamsE --------------------------
	.section	.nv.constant0._ZN7cutlass13device_kernelIN5flash19enable_sm80_to_sm89INS1_16FlashAttnFwdSm80INS1_25CollectiveMainloopFwdSm80ILi8ELi1ELb1EN4cute5tupleIJNS5_1CILi128EEENS7_ILi64EEENS7_ILi256EEEEEELi256ENS_10bfloat16_tEfNS_4arch4Sm80ELb1ELb0ELb0ELb0ELb1ELb0ELb1ELb0EEENS1_21CollectiveEpilogueFwdINS6_IJS8_SA_S9_EEENS6_IJNS7_ILi1EEESI_SI_EEESC_SE_Li256ELb0ELb1ELb0ELb0EEENS1_30DynamicPersistentTileSchedulerILi256ELi256ELb0ELb1ELb0EEEEEEEEEvNT_6ParamsE,"a",@progbits
	.sectionflags	@""
	.align	4
.nv.constant0._ZN7cutlass13device_kernelIN5flash19enable_sm80_to_sm89INS1_16FlashAttnFwdSm80INS1_25CollectiveMainloopFwdSm80ILi8ELi1ELb1EN4cute5tupleIJNS5_1CILi128EEENS7_ILi64EEENS7_ILi256EEEEEELi256ENS_10bfloat16_tEfNS_4arch4Sm80ELb1ELb0ELb0ELb0ELb1ELb0ELb1ELb0EEENS1_21CollectiveEpilogueFwdINS6_IJS8_SA_S9_EEENS6_IJNS7_ILi1EEESI_SI_EEESC_SE_Li256ELb0ELb1ELb0ELb0EEENS1_30DynamicPersistentTileSchedulerILi256ELi256ELb0ELb1ELb0EEEEEEEEEvNT_6ParamsE:
	.zero		1592


//--------------------- .nv.constant0._ZN7cutlass13device_kernelIN5flash19enable_sm80_to_sm89INS1_16FlashAttnFwdSm80INS1_25CollectiveMainloopFwdSm80ILi8ELi1ELb1EN4cute5tupleIJNS5_1CILi128EEENS7_ILi64EEENS7_ILi256EEEEEELi256ENS_10bfloat16_tEfNS_4arch4Sm80ELb1ELb0ELb0ELb1ELb1ELb0ELb1ELb0EEENS1_21CollectiveEpilogueFwdINS6_IJS8_SA_S9_EEENS6_IJNS7_ILi1EEESI_SI_EEESC_SE_Li256ELb1ELb1ELb0ELb0EEENS1_19SingleTileSchedulerILb1ELb0ELb1ELi128EEEEEEEEEvNT_6ParamsE --------------------------
	.section	.nv.constant0._ZN7cutlass13device_kernelIN5flash19enable_sm80_to_sm89INS1_16FlashAttnFwdSm80INS1_25CollectiveMainloopFwdSm80ILi8ELi1ELb1EN4cute5tupleIJNS5_1CILi128EEENS7_ILi64EEENS7_ILi256EEEEEELi256ENS_10bfloat16_tEfNS_4arch4Sm80ELb1ELb0ELb0ELb1ELb1ELb0ELb1ELb0EEENS1_21CollectiveEpilogueFwdINS6_IJS8_SA_S9_EEENS6_IJNS7_ILi1EEESI_SI_EEESC_SE_Li256ELb1ELb1ELb0ELb0EEENS1_19SingleTileSchedulerILb1ELb0ELb1ELi128EEEEEEEEEvNT_6ParamsE,"a",@progbits
	.sectionflags	@""
	.align	4
.nv.constant0._ZN7cutlass13device_kernelIN5flash19enable_sm80_to_sm89INS1_16FlashAttnFwdSm80INS1_25CollectiveMainloopFwdSm80ILi8ELi1ELb1EN4cute5tupleIJNS5_1CILi128EEENS7_ILi64EEENS7_ILi256EEEEEELi256ENS_10bfloat16_tEfNS_4arch4Sm80ELb1ELb0ELb0ELb1ELb1ELb0ELb1ELb0EEENS1_21CollectiveEpilogueFwdINS6_IJS8_SA_S9_EEENS6_IJNS7_ILi1EEESI_SI_EEESC_SE_Li256ELb1ELb1ELb0ELb0EEENS1_19SingleTileSchedulerILb1ELb0ELb1ELi128EEEEEEEEEvNT_6ParamsE:
	.zero		1576


//--------------------- .nv.constant0._ZN7cutlass13device_kernelIN5flash19enable_sm80_to_sm89INS1_16FlashAttnFwdSm80INS1_25CollectiveMainloopFwdSm80ILi8ELi1ELb0EN4cute5tupleIJNS5_1CILi128EEENS7_ILi32EEENS7_ILi256EEEEEELi256ENS_10bfloat16_tEfNS_4arch4Sm80ELb1ELb0ELb0ELb1ELb1ELb1ELb1ELb0EEENS1_21CollectiveEpilogueFwdINS6_IJS8_SA_S9_EEENS6_IJNS7_ILi1EEESI_SI_EEESC_SE_Li256ELb1ELb1ELb0ELb0EEENS1_19SingleTileSchedulerILb1ELb0ELb1ELi128EEEEEEEEEvNT_6ParamsE --------------------------
	.section	.nv.constant0._ZN7cutlass13device_kernelIN5flash19enable_sm80_to_sm89INS1_16FlashAttnFwdSm80INS1_25CollectiveMainloopFwdSm80ILi8ELi1ELb0EN4cute5tupleIJNS5_1CILi128EEENS7_ILi32EEENS7_ILi256EEEEEELi256ENS_10bfloat16_tEfNS_4arch4Sm80ELb1ELb0ELb0ELb1ELb1ELb1ELb1ELb0EEENS1_21CollectiveEpilogueFwdINS6_IJS8_SA_S9_EEENS6_IJNS7_ILi1EEESI_SI_EEESC_SE_Li256ELb1ELb1ELb0ELb0EEENS1_19SingleTileSchedulerILb1ELb0ELb1ELi128EEEEEEEEEvNT_6ParamsE,"a",@progbits
	.sectionflags	@""
	.align	4
.nv.constant0._ZN7cutlass13device_kernelIN5flash19enable_sm80_to_sm89INS1_16FlashAttnFwdSm80INS1_25CollectiveMainloopFwdSm80ILi8ELi1ELb0EN4cute5tupleIJNS5_1CILi128EEENS7_ILi32EEENS7_ILi256EEEEEELi256ENS_10bfloat16_tEfNS_4arch4Sm80ELb1ELb0ELb0ELb1ELb1ELb1ELb1ELb0EEENS1_21CollectiveEpilogueFwdINS6_IJS8_SA_S9_EEENS6_IJNS7_ILi1EEESI_SI_EEESC_SE_Li256ELb1ELb1ELb0ELb0EEENS1_19SingleTileSchedulerILb1ELb0ELb1ELi128EEEEEEEEEvNT_6ParamsE:
	.zero		1576


//--------------------- .nv.constant0._ZN7cutlass13device_kernelIN5flash19enable_sm80_to_sm89INS1_16FlashAttnFwdSm80INS1_25CollectiveMainloopFwdSm80ILi8ELi1ELb0EN4cute5tupleIJNS5_1CILi128EEENS7_ILi96EEENS7_ILi256EEEEEELi256ENS_10bfloat16_tEfNS_4arch4Sm80ELb0ELb0ELb0ELb0ELb1ELb0ELb1ELb0EEENS1_21CollectiveEpilogueFwdINS6_IJS8_SA_S9_EEENS6_IJNS7_ILi1EEESI_SI_EEESC_SE_Li256ELb0ELb1ELb0ELb0EEENS1_19SingleTileSchedulerILb0ELb0ELb1ELi128EEEEEEEEEvNT_6ParamsE --------------------------
	.section	.nv.constant0._ZN7cutlass13device_kernelIN5flash19enable_sm80_to_sm89INS1_16FlashAttnFwdSm80INS1_25CollectiveMainloopFwdSm80ILi8ELi1ELb0EN4cute5tupleIJNS5_1CILi128EEENS7_ILi96EEENS7_ILi256EEEEEELi256ENS_10bfloat16_tEfNS_4arch4Sm80ELb0ELb0ELb0ELb0ELb1ELb0ELb1ELb0EEENS1_21CollectiveEpilogueFwdINS6_IJS8_SA_S9_EEENS6_IJNS7_ILi1EEESI_SI_EEESC_SE_Li256ELb0ELb1ELb0ELb0EEENS1_19SingleTileSchedulerILb0ELb0ELb1ELi128EEEEEEEEEvNT_6ParamsE,"a",@progbits
	.sectionflags	@""
	.align	4
.nv.constant0._ZN7cutlass13device_kernelIN5flash19enable_sm80_to_sm89INS1_16FlashAttnFwdSm80INS1_25CollectiveMainloopFwdSm80ILi8ELi1ELb0EN4cute5tupleIJNS5_1CILi128EEENS7_ILi96EEENS7_ILi256EEEEEELi256ENS_10bfloat16_tEfNS_4arch4Sm80ELb0ELb0ELb0ELb0ELb1ELb0ELb1ELb0EEENS1_21CollectiveEpilogueFwdINS6_IJS8_SA_S9_EEENS6_IJNS7_ILi1EEESI_SI_EEESC_SE_Li256ELb0ELb1ELb0ELb0EEENS1_19SingleTileSchedulerILb0ELb0ELb1ELi128EEEEEEEEEvNT_6ParamsE:
	.zero		1576


//--------------------- .nv.constant0._ZN7cutlass13device_kernelIN5flash19enable_sm80_to_sm89INS1_16FlashAttnFwdSm80INS1_25CollectiveMainloopFwdSm80ILi8ELi1ELb0EN4cute5tupleIJNS5_1CILi128EEENS7_ILi96EEENS7_ILi256EEEEEELi256ENS_10bfloat16_tEfNS_4arch4Sm80ELb0ELb0ELb0ELb1ELb1ELb0ELb1ELb0EEENS1_21CollectiveEpilogueFwdINS6_IJS8_SA_S9_EEENS6_IJNS7_ILi1EEESI_SI_EEESC_SE_Li256ELb1ELb1ELb0ELb0EEENS1_19SingleTileSchedulerILb1ELb0ELb1ELi128EEEEEEEEEvNT_6ParamsE --------------------------
	.section	.nv.constant0._ZN7cutlass13device_kernelIN5flash19enable_sm80_to_sm89INS1_16FlashAttnFwdSm80INS1_25CollectiveMainloopFwdSm80ILi8ELi1ELb0EN4cute5tupleIJNS5_1CILi128EEENS7_ILi96EEENS7_ILi256EEEEEELi256ENS_10bfloat16_tEfNS_4arch4Sm80ELb0ELb0ELb0ELb1ELb1ELb0ELb1ELb0EEENS1_21CollectiveEpilogueFwdINS6_IJS8_SA_S9_EEENS6_IJNS7_ILi1EEESI_SI_EEESC_SE_Li256ELb1ELb1ELb0ELb0EEENS1_19SingleTileSchedulerILb1ELb0ELb1ELi128EEEEEEEEEvNT_6ParamsE,"a",@progbits
	.sectionflags	@""
	.align	4
.nv.constant0._ZN7cutlass13device_kernelIN5flash19enable_sm80_to_sm89INS1_16FlashAttnFwdSm80INS1_25CollectiveMainloopFwdSm80ILi8ELi1ELb0EN4cute5tupleIJNS5_1CILi128EEENS7_ILi96EEENS7_ILi256EEEEEELi256ENS_10bfloat16_tEfNS_4arch4Sm80ELb0ELb0ELb0ELb1ELb1ELb0ELb1ELb0EEENS1_21CollectiveEpilogueFwdINS6_IJS8_SA_S9_EEENS6_IJNS7_ILi1EEESI_SI_EEESC_SE_Li256ELb1ELb1ELb0ELb0EEENS1_19SingleTileSchedulerILb1ELb0ELb1ELi128EEEEEEEEEvNT_6ParamsE:
	.zero		1576


//--------------------- .nv.constant0._ZN7cutlass13device_kernelIN5flash19enable_sm80_to_sm89INS1_16FlashAttnFwdSm80INS1_25CollectiveMainloopFwdSm80ILi8ELi1ELb0EN4cute5tupleIJNS5_1CILi128EEENS7_ILi48EEENS7_ILi256EEEEEELi256ENS_10bfloat16_tEfNS_4arch4Sm80ELb0ELb0ELb0ELb1ELb1ELb1ELb1ELb0EEENS1_21CollectiveEpilogueFwdINS6_IJS8_SA_S9_EEENS6_IJNS7_ILi1EEESI_SI_EEESC_SE_Li256ELb1ELb1ELb0ELb0EEENS1_19SingleTileSchedulerILb1ELb0ELb1ELi128EEEEEEEEEvNT_6ParamsE --------------------------
	.section	.nv.constant0._ZN7cutlass13device_kernelIN5flash19enable_sm80_to_sm89INS1_16FlashAttnFwdSm80INS1_25CollectiveMainloopFwdSm80ILi8ELi1ELb0EN4cute5tupleIJNS5_1CILi128EEENS7_ILi48EEENS7_ILi256EEEEEELi256ENS_10bfloat16_tEfNS_4arch4Sm80ELb0ELb0ELb0ELb1ELb1ELb1ELb1ELb0EEENS1_21CollectiveEpilogueFwdINS6_IJS8_SA_S9_EEENS6_IJNS7_ILi1EEESI_SI_EEESC_SE_Li256ELb1ELb1ELb0ELb0EEENS1_19SingleTileSchedulerILb1ELb0ELb1ELi128EEEEEEEEEvNT_6ParamsE,"a",@progbits
	.sectionflags	@""
	.align	4
.nv.constant0._ZN7cutlass13device_kernelIN5flash19enable_sm80_to_sm89INS1_16FlashAttnFwdSm80INS1_25CollectiveMainloopFwdSm80ILi8ELi1ELb0EN4cute5tupleIJNS5_1CILi128EEENS7_ILi48EEENS7_ILi256EEEEEELi256ENS_10bfloat16_tEfNS_4arch4Sm80ELb0ELb0ELb0ELb1ELb1ELb1ELb1ELb0EEENS1_21CollectiveEpilogueFwdINS6_IJS8_SA_S9_EEENS6_IJNS7_ILi1EEESI_SI_EEESC_SE_Li256ELb1ELb1ELb0ELb0EEENS1_19SingleTileSchedulerILb1ELb0ELb1ELi128EEEEEEEEEvNT_6ParamsE:
	.zero		1576


//--------------------- .nv.constant0._ZN7cutlass13device_kernelIN5flash19enable_sm80_to_sm89INS1_16FlashAttnFwdSm80INS1_25CollectiveMainloopFwdSm80ILi8ELi1ELb0EN4cute5tupleIJNS5_1CILi128EEENS7_ILi64EEENS7_ILi256EEEEEELi256ENS_10bfloat16_tEfNS_4arch4Sm80ELb0ELb1ELb0ELb0ELb1ELb0ELb1ELb0EEENS1_21CollectiveEpilogueFwdINS6_IJS8_SA_S9_EEENS6_IJNS7_ILi1EEESI_SI_EEESC_SE_Li256ELb0ELb1ELb0ELb0EEENS1_19SingleTileSchedulerILb0ELb0ELb1ELi128EEEEEEEEEvNT_6ParamsE --------------------------
	.section	.nv.constant0._ZN7cutlass13device_kernelIN5flash19enable_sm80_to_sm89INS1_16FlashAttnFwdSm80INS1_25CollectiveMainloopFwdSm80ILi8ELi1ELb0EN4cute5tupleIJNS5_1CILi128EEENS7_ILi64EEENS7_ILi256EEEEEELi256ENS_10bfloat16_tEfNS_4arch4Sm80ELb0ELb1ELb0ELb0ELb1ELb0ELb1ELb0EEENS1_21CollectiveEpilogueFwdINS6_IJS8_SA_S9_EEENS6_IJNS7_ILi1EEESI_SI_EEESC_SE_Li256ELb0ELb1ELb0ELb0EEENS1_19SingleTileSchedulerILb0ELb0ELb1ELi128EEEEEEEEEvNT_6ParamsE,"a",@progbits
	.sectionflags	@""
	.align	4
.nv.constant0._ZN7cutlass13device_kernelIN5flash19enable_sm80_to_sm89INS1_16FlashAttnFwdSm80INS1_25CollectiveMainloopFwdSm80ILi8ELi1ELb0EN4cute5tupleIJNS5_1CILi128EEENS7_ILi64EEENS7_ILi256EEEEEELi256ENS_10bfloat16_tEfNS_4arch4Sm80ELb0ELb1ELb0ELb0ELb1ELb0ELb1ELb0EEENS1_21CollectiveEpilogueFwdINS6_IJS8_SA_S9_EEENS6_IJNS7_ILi1EEESI_SI_EEESC_SE_Li256ELb0ELb1ELb0ELb0EEENS1_19SingleTileSchedulerILb0ELb0ELb1ELi128EEEEEEEEEvNT_6ParamsE:
	.zero		1576


//--------------------- .nv.constant0._ZN7cutlass13device_kernelIN5flash19enable_sm80_to_sm89INS1_16FlashAttnFwdSm80INS1_25CollectiveMainloopFwdSm80ILi8ELi1ELb0EN4cute5tupleIJNS5_1CILi128EEENS7_ILi64EEENS7_ILi256EEEEEELi256ENS_10bfloat16_tEfNS_4arch4Sm80ELb0ELb1ELb0ELb1ELb1ELb0ELb1ELb0EEENS1_21CollectiveEpilogueFwdINS6_IJS8_SA_S9_EEENS6_IJNS7_ILi1EEESI_SI_EEESC_SE_Li256ELb1ELb1ELb0ELb0EEENS1_19SingleTileSchedulerILb1ELb0ELb1ELi128EEEEEEEEEvNT_6ParamsE --------------------------
	.section	.nv.constant0._ZN7cutlass13device_kernelIN5flash19enable_sm80_to_sm89INS1_16FlashAttnFwdSm80INS1_25CollectiveMainloopFwdSm80ILi8ELi1ELb0EN4cute5tupleIJNS5_1CILi128EEENS7_ILi64EEENS7_ILi256EEEEEELi256ENS_10bfloat16_tEfNS_4arch4Sm80ELb0ELb1ELb0ELb1ELb1ELb0ELb1ELb0EEENS1_21CollectiveEpilogueFwdINS6_IJS8_SA_S9_EEENS6_IJNS7_ILi1EEESI_SI_EEESC_SE_Li256ELb1ELb1ELb0ELb0EEENS1_19SingleTileSchedulerILb1ELb0ELb1ELi128EEEEEEEEEvNT_6ParamsE,"a",@progbits
	.sectionflags	@""
	.align	4
.nv.constant0._ZN7cutlass13device_kernelIN5flash19enable_sm80_to_sm89INS1_16FlashAttnFwdSm80INS1_25CollectiveMainloopFwdSm80ILi8ELi1ELb0EN4cute5tupleIJNS5_1CILi128EEENS7_ILi64EEENS7_ILi256EEEEEELi256ENS_10bfloat16_tEfNS_4arch4Sm80ELb0ELb1ELb0ELb1ELb1ELb0ELb1ELb0EEENS1_21CollectiveEpilogueFwdINS6_IJS8_SA_S9_EEENS6_IJNS7_ILi1EEESI_SI_EEESC_SE_Li256ELb1ELb1ELb0ELb0EEENS1_19SingleTileSchedulerILb1ELb0ELb1ELi128EEEEEEEEEvNT_6ParamsE:
	.zero		1576


//--------------------- .nv.constant0._ZN7cutlass13device_kernelIN5flash19enable_sm80_to_sm89INS1_16FlashAttnFwdSm80INS1_25CollectiveMainloopFwdSm80ILi8ELi1ELb0EN4cute5tupleIJNS5_1CILi128EEENS7_ILi48EEENS7_ILi256EEEEEELi256ENS_10bfloat16_tEfNS_4arch4Sm80ELb0ELb1ELb0ELb1ELb1ELb1ELb1ELb0EEENS1_21CollectiveEpilogueFwdINS6_IJS8_SA_S9_EEENS6_IJNS7_ILi1EEESI_SI_EEESC_SE_Li256ELb1ELb1ELb0ELb0EEENS1_19SingleTileSchedulerILb1ELb0ELb1ELi128EEEEEEEEEvNT_6ParamsE --------------------------
	.section	.nv.constant0._ZN7cutlass13device_kernelIN5flash19enable_sm80_to_sm89INS1_16FlashAttnFwdSm80INS1_25CollectiveMainloopFwdSm80ILi8ELi1ELb0EN4cute5tupleIJNS5_1CILi128EEENS7_ILi48EEENS7_ILi256EEEEEELi256ENS_10bfloat16_tEfNS_4arch4Sm80ELb0ELb1ELb0ELb1ELb1ELb1ELb1ELb0EEENS1_21CollectiveEpilogueFwdINS6_IJS8_SA_S9_EEENS6_IJNS7_ILi1EEESI_SI_EEESC_SE_Li256ELb1ELb1ELb0ELb0EEENS1_19SingleTileSchedulerILb1ELb0ELb1ELi128EEEEEEEEEvNT_6ParamsE,"a",@progbits
	.sectionflags	@""
	.align	4
.nv.constant0._ZN7cutlass13device_kernelIN5flash19enable_sm80_to_sm89INS1_16FlashAttnFwdSm80INS1_25CollectiveMainloopFwdSm80ILi8ELi1ELb0EN4cute5tupleIJNS5_1CILi128EEENS7_ILi48EEENS7_ILi256EEEEEELi256ENS_10bfloat16_tEfNS_4arch4Sm80ELb0ELb1ELb0ELb1ELb1ELb1ELb1ELb0EEENS1_21CollectiveEpilogueFwdINS6_IJS8_SA_S9_EEENS6_IJNS7_ILi1EEESI_SI_EEESC_SE_Li256ELb1ELb1ELb0ELb0EEENS1_19SingleTileSchedulerILb1ELb0ELb1ELi128EEEEEEEEEvNT_6ParamsE:
	.zero		1576


//--------------------- .nv.constant0._ZN7cutlass13device_kernelIN5flash19enable_sm80_to_sm89INS1_16FlashAttnFwdSm80INS1_25CollectiveMainloopFwdSm80ILi8ELi1ELb0EN4cute5tupleIJNS5_1CILi128EEENS7_ILi96EEENS7_ILi256EEEEEELi256ENS_10bfloat16_tEfNS_4arch4Sm80ELb1ELb0ELb0ELb0ELb1ELb0ELb1ELb0EEENS1_21CollectiveEpilogueFwdINS6_IJS8_SA_S9_EEENS6_IJNS7_ILi1EEESI_SI_EEESC_SE_Li256ELb0ELb1ELb0ELb0EEENS1_30DynamicPersistentTileSchedulerILi256ELi256ELb0ELb1ELb0EEEEEEEEEvNT_6ParamsE --------------------------
	.section	.nv.constant0._ZN7cutlass13device_kernelIN5flash19enable_sm80_to_sm89INS1_16FlashAttnFwdSm80INS1_25CollectiveMainloopFwdSm80ILi8ELi1ELb0EN4cute5tupleIJNS5_1CILi128EEENS7_ILi96EEENS7_ILi256EEEEEELi256ENS_10bfloat16_tEfNS_4arch4Sm80ELb1ELb0ELb0ELb0ELb1ELb0ELb1ELb0EEENS1_21CollectiveEpilogueFwdINS6_IJS8_SA_S9_EEENS6_IJNS7_ILi1EEESI_SI_EEESC_SE_Li256ELb0ELb1ELb0ELb0EEENS1_30DynamicPersistentTileSchedulerILi256ELi256ELb0ELb1ELb0EEEEEEEEEvNT_6ParamsE,"a",@progbits
	.sectionflags	@""
	.align	4
.nv.constant0._ZN7cutlass13device_kernelIN5flash19enable_sm80_to_sm89INS1_16FlashAttnFwdSm80INS1_25CollectiveMainloopFwdSm80ILi8ELi1ELb0EN4cute5tupleIJNS5_1CILi128EEENS7_ILi96EEENS7_ILi256EEEEEELi256ENS_10bfloat16_tEfNS_4arch4Sm80ELb1ELb0ELb0ELb0ELb1ELb0ELb1ELb0EEENS1_21CollectiveEpilogueFwdINS6_IJS8_SA_S9_EEENS6_IJNS7_ILi1EEESI_SI_EEESC_SE_Li256ELb0ELb1ELb0ELb0EEENS1_30DynamicPersistentTileSchedulerILi256ELi256ELb0ELb1ELb0EEEEEEEEEvNT_6ParamsE:
	.zero		1592


//--------------------- .nv.constant0._ZN7cutlass13device_kernelIN5flash19enable_sm80_to_sm89INS1_16FlashAttnFwdSm80INS1_25CollectiveMainloopFwdSm80ILi8ELi1ELb0EN4cute5tupleIJNS5_1CILi128EEENS7_ILi96EEENS7_ILi256EEEEEELi256ENS_10bfloat16_tEfNS_4arch4Sm80ELb1ELb0ELb0ELb1ELb1ELb0ELb1ELb0EEENS1_21CollectiveEpilogueFwdINS6_IJS8_SA_S9_EEENS6_IJNS7_ILi1EEESI_SI_EEESC_SE_Li256ELb1ELb1ELb0ELb0EEENS1_19SingleTileSchedulerILb1ELb0ELb1ELi128EEEEEEEEEvNT_6ParamsE --------------------------
	.section	.nv.constant0._ZN7cutlass13device_kernelIN5flash19enable_sm80_to_sm89INS1_16FlashAttnFwdSm80INS1_25CollectiveMainloopFwdSm80ILi8ELi1ELb0EN4cute5tupleIJNS5_1CILi128EEENS7_ILi96EEENS7_ILi256EEEEEELi256ENS_10bfloat16_tEfNS_4arch4Sm80ELb1ELb0ELb0ELb1ELb1ELb0ELb1ELb0EEENS1_21CollectiveEpilogueFwdINS6_IJS8_SA_S9_EEENS6_IJNS7_ILi1EEESI_SI_EEESC_SE_Li256ELb1ELb1ELb0ELb0EEENS1_19SingleTileSchedulerILb1ELb0ELb1ELi128EEEEEEEEEvNT_6ParamsE,"a",@progbits
	.sectionflags	@""
	.align	4
.nv.constant0._ZN7cutlass13device_kernelIN5flash19enable_sm80_to_sm89INS1_16FlashAttnFwdSm80INS1_25CollectiveMainloopFwdSm80ILi8ELi1ELb0EN4cute5tupleIJNS5_1CILi128EEENS7_ILi96EEENS7_ILi256EEEEEELi256ENS_10bfloat16_tEfNS_4arch4Sm80ELb1ELb0ELb0ELb1ELb1ELb0ELb1ELb0EEENS1_21CollectiveEpilogueFwdINS6_IJS8_SA_S9_EEENS6_IJNS7_ILi1EEESI_SI_EEESC_SE_Li256ELb1ELb1ELb0ELb0EEENS1_19SingleTileSchedulerILb1ELb0ELb1ELi128EEEEEEEEEvNT_6ParamsE:
	.zero		1576


//--------------------- .nv.constant0._ZN7cutlass13device_kernelIN5flash19enable_sm80_to_sm89INS1_16FlashAttnFwdSm80INS1_25CollectiveMainloopFwdSm80ILi8ELi1ELb0EN4cute5tupleIJNS5_1CILi128EEENS7_ILi48EEENS7_ILi256EEEEEELi256ENS_10bfloat16_tEfNS_4arch4Sm80ELb1ELb0ELb0ELb1ELb1ELb1ELb1ELb0EEENS1_21CollectiveEpilogueFwdINS6_IJS8_SA_S9_EEENS6_IJNS7_ILi1EEESI_SI_EEESC_SE_Li256ELb1ELb1ELb0ELb0EEENS1_19SingleTileSchedulerILb1ELb0ELb1ELi128EEEEEEEEEvNT_6ParamsE --------------------------
	.section	.nv.constant0._ZN7cutlass13device_kernelIN5flash19enable_sm80_to_sm89INS1_16FlashAttnFwdSm80INS1_25CollectiveMainloopFwdSm80ILi8ELi1ELb0EN4cute5tupleIJNS5_1CILi128EEENS7_ILi48EEENS7_ILi256EEEEEELi256ENS_10bfloat16_tEfNS_4arch4Sm80ELb1ELb0ELb0ELb1ELb1ELb1ELb1ELb0EEENS1_21CollectiveEpilogueFwdINS6_IJS8_SA_S9_EEENS6_IJNS7_ILi1EEESI_SI_EEESC_SE_Li256ELb1ELb1ELb0ELb0EEENS1_19SingleTileSchedulerILb1ELb0ELb1ELi128EEEEEEEEEvNT_6ParamsE,"a",@progbits
	.sectionflags	@""
	.align	4
.nv.constant0._ZN7cutlass13device_kernelIN5flash19enable_sm80_to_sm89INS1_16FlashAttnFwdSm80INS1_25CollectiveMainloopFwdSm80ILi8ELi1ELb0EN4cute5tupleIJNS5_1CILi128EEENS7_ILi48EEENS7_ILi256EEEEEELi256ENS_10bfloat16_tEfNS_4arch4Sm80ELb1ELb0ELb0ELb1ELb1ELb1ELb1ELb0EEENS1_21CollectiveEpilogueFwdINS6_IJS8_SA_S9_EEENS6_IJNS7_ILi1EEESI_SI_EEESC_SE_Li256ELb1ELb1ELb0ELb0EEENS1_19SingleTileSchedulerILb1ELb0ELb1ELi128EEEEEEEEEvNT_6ParamsE:
	.zero		1576


//--------------------- SYMBOLS --------------------------

	.type		.nv.reservedSmem.offset0,@object
	.size		.nv.reservedSmem.offset0,0x4
